//
// Generated by NVIDIA NVVM Compiler
//
// Compiler Build ID: CL-36424714
// Cuda compilation tools, release 13.0, V13.0.88
// Based on NVVM 20.0.0
//

.version 9.0
.target sm_100
.address_size 64

	// .globl	_Z28apply_row_shift_clamp_kernelPxllPKixx
.shared .align 8 .b8 _ZZ24bsi_block_reduce_max_sumILi256EEvydPyPdE4smax[64];
.shared .align 8 .b8 _ZZ24bsi_block_reduce_max_sumILi256EEvydPyPdE4ssum[64];
// _ZZ41compute_row_shift_scale_from_input_kernelIfLi256EEvPKT_lldifPiPfE9block_max has been demoted
// _ZZ41compute_row_shift_scale_from_input_kernelIfLi256EEvPKT_lldifPiPfE9block_sum has been demoted
// _ZZ41compute_row_shift_scale_from_input_kernelI6__halfLi256EEvPKT_lldifPiPfE9block_max has been demoted
// _ZZ41compute_row_shift_scale_from_input_kernelI6__halfLi256EEvPKT_lldifPiPfE9block_sum has been demoted
// _ZZ41compute_row_shift_scale_from_input_kernelI13__nv_bfloat16Li256EEvPKT_lldifPiPfE9block_max has been demoted
// _ZZ41compute_row_shift_scale_from_input_kernelI13__nv_bfloat16Li256EEvPKT_lldifPiPfE9block_sum has been demoted
// _ZZ43compute_chunk_shift_scale_from_input_kernelIfLi256EEvPKT_llidifPiPfE9block_max has been demoted
// _ZZ43compute_chunk_shift_scale_from_input_kernelIfLi256EEvPKT_llidifPiPfE9block_sum has been demoted
// _ZZ43compute_chunk_shift_scale_from_input_kernelI6__halfLi256EEvPKT_llidifPiPfE9block_max has been demoted
// _ZZ43compute_chunk_shift_scale_from_input_kernelI6__halfLi256EEvPKT_llidifPiPfE9block_sum has been demoted
// _ZZ43compute_chunk_shift_scale_from_input_kernelI13__nv_bfloat16Li256EEvPKT_llidifPiPfE9block_max has been demoted
// _ZZ43compute_chunk_shift_scale_from_input_kernelI13__nv_bfloat16Li256EEvPKT_llidifPiPfE9block_sum has been demoted
// _ZZ30compute_row_shift_scale_kernelILi256EEvPKxllifPiPfE9block_max has been demoted
// _ZZ30compute_row_shift_scale_kernelILi256EEvPKxllifPiPfE9block_sum has been demoted
// _ZZ32compute_chunk_shift_scale_kernelILi256EEvPKxlliifPiPfE9block_max has been demoted
// _ZZ32compute_chunk_shift_scale_kernelILi256EEvPKxlliifPiPfE9block_sum has been demoted

.visible .entry _Z28apply_row_shift_clamp_kernelPxllPKixx(
	.param .u64 .ptr .align 1 _Z28apply_row_shift_clamp_kernelPxllPKixx_param_0,
	.param .u64 _Z28apply_row_shift_clamp_kernelPxllPKixx_param_1,
	.param .u64 _Z28apply_row_shift_clamp_kernelPxllPKixx_param_2,
	.param .u64 .ptr .align 1 _Z28apply_row_shift_clamp_kernelPxllPKixx_param_3,
	.param .u64 _Z28apply_row_shift_clamp_kernelPxllPKixx_param_4,
	.param .u64 _Z28apply_row_shift_clamp_kernelPxllPKixx_param_5
)
{
	.reg .pred 	%p<5>;
	.reg .b32 	%r<9>;
	.reg .b64 	%rd<33>;

	ld.param.u64 	%rd5, [_Z28apply_row_shift_clamp_kernelPxllPKixx_param_0];
	ld.param.u64 	%rd10, [_Z28apply_row_shift_clamp_kernelPxllPKixx_param_1];
	ld.param.u64 	%rd6, [_Z28apply_row_shift_clamp_kernelPxllPKixx_param_2];
	ld.param.u64 	%rd7, [_Z28apply_row_shift_clamp_kernelPxllPKixx_param_3];
	ld.param.u64 	%rd8, [_Z28apply_row_shift_clamp_kernelPxllPKixx_param_4];
	ld.param.u64 	%rd9, [_Z28apply_row_shift_clamp_kernelPxllPKixx_param_5];
	mov.u32 	%r1, %ctaid.x;
	mov.u32 	%r2, %ntid.x;
	mul.wide.u32 	%rd11, %r1, %r2;
	mov.u32 	%r3, %tid.x;
	cvt.u64.u32 	%rd12, %r3;
	add.s64 	%rd1, %rd11, %rd12;
	setp.ge.s64 	%p1, %rd1, %rd10;
	@%p1 bra 	$L__BB0_5;
	or.b64  	%rd13, %rd1, %rd6;
	and.b64  	%rd14, %rd13, -4294967296;
	setp.ne.s64 	%p2, %rd14, 0;
	@%p2 bra 	$L__BB0_3;
	cvt.u32.u64 	%r4, %rd6;
	cvt.u32.u64 	%r5, %rd1;
	div.u32 	%r6, %r5, %r4;
	cvt.u64.u32 	%rd32, %r6;
	bra.uni 	$L__BB0_4;
$L__BB0_3:
	div.s64 	%rd32, %rd1, %rd6;
$L__BB0_4:
	cvta.to.global.u64 	%rd15, %rd7;
	shl.b64 	%rd16, %rd32, 2;
	add.s64 	%rd17, %rd15, %rd16;
	ld.global.nc.u32 	%r7, [%rd17];
	cvta.to.global.u64 	%rd18, %rd5;
	shl.b64 	%rd19, %rd1, 3;
	add.s64 	%rd20, %rd18, %rd19;
	ld.global.u64 	%rd21, [%rd20];
	abs.s64 	%rd22, %rd21;
	setp.gt.s32 	%p3, %r7, 0;
	add.s32 	%r8, %r7, -1;
	mov.b64 	%rd23, 1;
	shl.b64 	%rd24, %rd23, %r8;
	selp.b64 	%rd25, %rd24, 0, %p3;
	add.s64 	%rd26, %rd25, %rd22;
	shr.u64 	%rd27, %rd26, %r7;
	setp.lt.s64 	%p4, %rd21, 0;
	neg.s64 	%rd28, %rd27;
	selp.b64 	%rd29, %rd28, %rd27, %p4;
	max.s64 	%rd30, %rd29, %rd8;
	min.s64 	%rd31, %rd30, %rd9;
	st.global.u64 	[%rd20], %rd31;
$L__BB0_5:
	ret;

}
	// .globl	_Z30apply_chunk_shift_clamp_kernelPxlliPKixx
.visible .entry _Z30apply_chunk_shift_clamp_kernelPxlliPKixx(
	.param .u64 .ptr .align 1 _Z30apply_chunk_shift_clamp_kernelPxlliPKixx_param_0,
	.param .u64 _Z30apply_chunk_shift_clamp_kernelPxlliPKixx_param_1,
	.param .u64 _Z30apply_chunk_shift_clamp_kernelPxlliPKixx_param_2,
	.param .u32 _Z30apply_chunk_shift_clamp_kernelPxlliPKixx_param_3,
	.param .u64 .ptr .align 1 _Z30apply_chunk_shift_clamp_kernelPxlliPKixx_param_4,
	.param .u64 _Z30apply_chunk_shift_clamp_kernelPxlliPKixx_param_5,
	.param .u64 _Z30apply_chunk_shift_clamp_kernelPxlliPKixx_param_6
)
{
	.reg .pred 	%p<6>;
	.reg .b32 	%r<15>;
	.reg .b64 	%rd<36>;

	ld.param.u64 	%rd5, [_Z30apply_chunk_shift_clamp_kernelPxlliPKixx_param_0];
	ld.param.u64 	%rd10, [_Z30apply_chunk_shift_clamp_kernelPxlliPKixx_param_1];
	ld.param.u64 	%rd6, [_Z30apply_chunk_shift_clamp_kernelPxlliPKixx_param_2];
	ld.param.u32 	%r1, [_Z30apply_chunk_shift_clamp_kernelPxlliPKixx_param_3];
	ld.param.u64 	%rd7, [_Z30apply_chunk_shift_clamp_kernelPxlliPKixx_param_4];
	ld.param.u64 	%rd8, [_Z30apply_chunk_shift_clamp_kernelPxlliPKixx_param_5];
	ld.param.u64 	%rd9, [_Z30apply_chunk_shift_clamp_kernelPxlliPKixx_param_6];
	mov.u32 	%r2, %ctaid.x;
	mov.u32 	%r3, %ntid.x;
	mul.wide.u32 	%rd11, %r2, %r3;
	mov.u32 	%r4, %tid.x;
	cvt.u64.u32 	%rd12, %r4;
	add.s64 	%rd1, %rd11, %rd12;
	setp.ge.s64 	%p1, %rd1, %rd10;
	@%p1 bra 	$L__BB1_5;
	or.b64  	%rd13, %rd1, %rd6;
	and.b64  	%rd14, %rd13, -4294967296;
	setp.ne.s64 	%p2, %rd14, 0;
	@%p2 bra 	$L__BB1_3;
	cvt.u32.u64 	%r5, %rd6;
	cvt.u32.u64 	%r6, %rd1;
	div.u32 	%r7, %r6, %r5;
	cvt.u64.u32 	%rd35, %r7;
	bra.uni 	$L__BB1_4;
$L__BB1_3:
	div.s64 	%rd35, %rd1, %rd6;
$L__BB1_4:
	mul.lo.s64 	%rd15, %rd35, %rd6;
	sub.s64 	%rd16, %rd1, %rd15;
	shr.u64 	%rd17, %rd16, 8;
	cvt.u32.u64 	%r8, %rd17;
	setp.gt.s32 	%p3, %r1, %r8;
	add.s32 	%r9, %r1, -1;
	selp.b32 	%r10, %r8, %r9, %p3;
	cvt.u32.u64 	%r11, %rd35;
	mad.lo.s32 	%r12, %r1, %r11, %r10;
	cvta.to.global.u64 	%rd18, %rd7;
	mul.wide.s32 	%rd19, %r12, 4;
	add.s64 	%rd20, %rd18, %rd19;
	ld.global.nc.u32 	%r13, [%rd20];
	cvta.to.global.u64 	%rd21, %rd5;
	shl.b64 	%rd22, %rd1, 3;
	add.s64 	%rd23, %rd21, %rd22;
	ld.global.u64 	%rd24, [%rd23];
	abs.s64 	%rd25, %rd24;
	setp.gt.s32 	%p4, %r13, 0;
	add.s32 	%r14, %r13, -1;
	mov.b64 	%rd26, 1;
	shl.b64 	%rd27, %rd26, %r14;
	selp.b64 	%rd28, %rd27, 0, %p4;
	add.s64 	%rd29, %rd28, %rd25;
	shr.u64 	%rd30, %rd29, %r13;
	setp.lt.s64 	%p5, %rd24, 0;
	neg.s64 	%rd31, %rd30;
	selp.b64 	%rd32, %rd31, %rd30, %p5;
	max.s64 	%rd33, %rd32, %rd8;
	min.s64 	%rd34, %rd33, %rd9;
	st.global.u64 	[%rd23], %rd34;
$L__BB1_5:
	ret;

}
	// .globl	_Z41compute_row_shift_scale_from_input_kernelIfLi256EEvPKT_lldifPiPf
.visible .entry _Z41compute_row_shift_scale_from_input_kernelIfLi256EEvPKT_lldifPiPf(
	.param .u64 .ptr .align 1 _Z41compute_row_shift_scale_from_input_kernelIfLi256EEvPKT_lldifPiPf_param_0,
	.param .u64 _Z41compute_row_shift_scale_from_input_kernelIfLi256EEvPKT_lldifPiPf_param_1,
	.param .u64 _Z41compute_row_shift_scale_from_input_kernelIfLi256EEvPKT_lldifPiPf_param_2,
	.param .f64 _Z41compute_row_shift_scale_from_input_kernelIfLi256EEvPKT_lldifPiPf_param_3,
	.param .u32 _Z41compute_row_shift_scale_from_input_kernelIfLi256EEvPKT_lldifPiPf_param_4,
	.param .f32 _Z41compute_row_shift_scale_from_input_kernelIfLi256EEvPKT_lldifPiPf_param_5,
	.param .u64 .ptr .align 1 _Z41compute_row_shift_scale_from_input_kernelIfLi256EEvPKT_lldifPiPf_param_6,
	.param .u64 .ptr .align 1 _Z41compute_row_shift_scale_from_input_kernelIfLi256EEvPKT_lldifPiPf_param_7
)
{
	.reg .pred 	%p<80>;
	.reg .b32 	%r<124>;
	.reg .b32 	%f<18>;
	.reg .b64 	%rd<212>;
	.reg .b64 	%fd<194>;
	// demoted variable
	.shared .align 8 .u64 _ZZ41compute_row_shift_scale_from_input_kernelIfLi256EEvPKT_lldifPiPfE9block_max;
	// demoted variable
	.shared .align 8 .f64 _ZZ41compute_row_shift_scale_from_input_kernelIfLi256EEvPKT_lldifPiPfE9block_sum;
	ld.param.u64 	%rd98, [_Z41compute_row_shift_scale_from_input_kernelIfLi256EEvPKT_lldifPiPf_param_0];
	ld.param.u64 	%rd99, [_Z41compute_row_shift_scale_from_input_kernelIfLi256EEvPKT_lldifPiPf_param_1];
	ld.param.u64 	%rd95, [_Z41compute_row_shift_scale_from_input_kernelIfLi256EEvPKT_lldifPiPf_param_2];
	ld.param.f64 	%fd44, [_Z41compute_row_shift_scale_from_input_kernelIfLi256EEvPKT_lldifPiPf_param_3];
	ld.param.u32 	%r8, [_Z41compute_row_shift_scale_from_input_kernelIfLi256EEvPKT_lldifPiPf_param_4];
	ld.param.f32 	%f1, [_Z41compute_row_shift_scale_from_input_kernelIfLi256EEvPKT_lldifPiPf_param_5];
	cvta.to.global.u64 	%rd1, %rd98;
	mov.u32 	%r9, %ctaid.x;
	cvt.u64.u32 	%rd2, %r9;
	setp.le.s64 	%p1, %rd99, %rd2;
	@%p1 bra 	$L__BB2_74;
	mul.lo.s64 	%rd3, %rd95, %rd2;
	mov.u32 	%r10, %tid.x;
	cvt.u64.u32 	%rd4, %r10;
	setp.le.s64 	%p2, %rd95, %rd4;
	mov.f64 	%fd192, 0d0000000000000000;
	mov.b64 	%rd210, 0;
	@%p2 bra 	$L__BB2_58;
	not.b64 	%rd103, %rd4;
	add.s64 	%rd5, %rd95, %rd103;
	shr.u64 	%rd104, %rd5, 8;
	add.s64 	%rd6, %rd104, 1;
	setp.lt.u64 	%p3, %rd5, 1792;
	mov.b64 	%rd210, 0;
	mov.f64 	%fd192, 0d0000000000000000;
	mov.u64 	%rd195, %rd4;
	@%p3 bra 	$L__BB2_29;
	and.b64  	%rd183, %rd6, 144115188075855864;
	add.s64 	%rd106, %rd3, %rd4;
	shl.b64 	%rd107, %rd106, 2;
	add.s64 	%rd108, %rd107, %rd1;
	add.s64 	%rd182, %rd108, 4096;
	mov.b64 	%rd210, 0;
	mov.f64 	%fd192, 0d0000000000000000;
	mov.u64 	%rd195, %rd4;
$L__BB2_4:
	.pragma "nounroll";
	ld.global.nc.f32 	%f2, [%rd182+-4096];
	cvt.f64.f32 	%fd49, %f2;
	mul.f64 	%fd2, %fd44, %fd49;
	setp.ltu.f64 	%p4, %fd2, 0d0000000000000000;
	@%p4 bra 	$L__BB2_6;
	add.f64 	%fd50, %fd2, 0d3FE0000000000000;
	cvt.rmi.f64.f64 	%fd51, %fd50;
	cvt.rzi.s64.f64 	%rd186, %fd51;
	bra.uni 	$L__BB2_7;
$L__BB2_6:
	mov.f64 	%fd52, 0d3FE0000000000000;
	sub.f64 	%fd53, %fd52, %fd2;
	cvt.rmi.f64.f64 	%fd54, %fd53;
	cvt.rzi.s64.f64 	%rd109, %fd54;
	neg.s64 	%rd186, %rd109;
$L__BB2_7:
	abs.s64 	%rd110, %rd186;
	max.u64 	%rd16, %rd110, %rd210;
	cvt.rn.f64.u64 	%fd55, %rd110;
	add.f64 	%fd3, %fd192, %fd55;
	ld.global.nc.f32 	%f3, [%rd182+-3072];
	cvt.f64.f32 	%fd56, %f3;
	mul.f64 	%fd4, %fd44, %fd56;
	setp.ltu.f64 	%p5, %fd4, 0d0000000000000000;
	@%p5 bra 	$L__BB2_9;
	add.f64 	%fd57, %fd4, 0d3FE0000000000000;
	cvt.rmi.f64.f64 	%fd58, %fd57;
	cvt.rzi.s64.f64 	%rd187, %fd58;
	bra.uni 	$L__BB2_10;
$L__BB2_9:
	mov.f64 	%fd59, 0d3FE0000000000000;
	sub.f64 	%fd60, %fd59, %fd4;
	cvt.rmi.f64.f64 	%fd61, %fd60;
	cvt.rzi.s64.f64 	%rd111, %fd61;
	neg.s64 	%rd187, %rd111;
$L__BB2_10:
	abs.s64 	%rd112, %rd187;
	max.u64 	%rd20, %rd112, %rd16;
	cvt.rn.f64.u64 	%fd62, %rd112;
	add.f64 	%fd5, %fd3, %fd62;
	ld.global.nc.f32 	%f4, [%rd182+-2048];
	cvt.f64.f32 	%fd63, %f4;
	mul.f64 	%fd6, %fd44, %fd63;
	setp.ltu.f64 	%p6, %fd6, 0d0000000000000000;
	@%p6 bra 	$L__BB2_12;
	add.f64 	%fd64, %fd6, 0d3FE0000000000000;
	cvt.rmi.f64.f64 	%fd65, %fd64;
	cvt.rzi.s64.f64 	%rd188, %fd65;
	bra.uni 	$L__BB2_13;
$L__BB2_12:
	mov.f64 	%fd66, 0d3FE0000000000000;
	sub.f64 	%fd67, %fd66, %fd6;
	cvt.rmi.f64.f64 	%fd68, %fd67;
	cvt.rzi.s64.f64 	%rd113, %fd68;
	neg.s64 	%rd188, %rd113;
$L__BB2_13:
	abs.s64 	%rd114, %rd188;
	max.u64 	%rd24, %rd114, %rd20;
	cvt.rn.f64.u64 	%fd69, %rd114;
	add.f64 	%fd7, %fd5, %fd69;
	ld.global.nc.f32 	%f5, [%rd182+-1024];
	cvt.f64.f32 	%fd70, %f5;
	mul.f64 	%fd8, %fd44, %fd70;
	setp.ltu.f64 	%p7, %fd8, 0d0000000000000000;
	@%p7 bra 	$L__BB2_15;
	add.f64 	%fd71, %fd8, 0d3FE0000000000000;
	cvt.rmi.f64.f64 	%fd72, %fd71;
	cvt.rzi.s64.f64 	%rd189, %fd72;
	bra.uni 	$L__BB2_16;
$L__BB2_15:
	mov.f64 	%fd73, 0d3FE0000000000000;
	sub.f64 	%fd74, %fd73, %fd8;
	cvt.rmi.f64.f64 	%fd75, %fd74;
	cvt.rzi.s64.f64 	%rd115, %fd75;
	neg.s64 	%rd189, %rd115;
$L__BB2_16:
	abs.s64 	%rd116, %rd189;
	max.u64 	%rd28, %rd116, %rd24;
	cvt.rn.f64.u64 	%fd76, %rd116;
	add.f64 	%fd9, %fd7, %fd76;
	ld.global.nc.f32 	%f6, [%rd182];
	cvt.f64.f32 	%fd77, %f6;
	mul.f64 	%fd10, %fd44, %fd77;
	setp.ltu.f64 	%p8, %fd10, 0d0000000000000000;
	@%p8 bra 	$L__BB2_18;
	add.f64 	%fd78, %fd10, 0d3FE0000000000000;
	cvt.rmi.f64.f64 	%fd79, %fd78;
	cvt.rzi.s64.f64 	%rd190, %fd79;
	bra.uni 	$L__BB2_19;
$L__BB2_18:
	mov.f64 	%fd80, 0d3FE0000000000000;
	sub.f64 	%fd81, %fd80, %fd10;
	cvt.rmi.f64.f64 	%fd82, %fd81;
	cvt.rzi.s64.f64 	%rd117, %fd82;
	neg.s64 	%rd190, %rd117;
$L__BB2_19:
	abs.s64 	%rd118, %rd190;
	max.u64 	%rd32, %rd118, %rd28;
	cvt.rn.f64.u64 	%fd83, %rd118;
	add.f64 	%fd11, %fd9, %fd83;
	ld.global.nc.f32 	%f7, [%rd182+1024];
	cvt.f64.f32 	%fd84, %f7;
	mul.f64 	%fd12, %fd44, %fd84;
	setp.ltu.f64 	%p9, %fd12, 0d0000000000000000;
	@%p9 bra 	$L__BB2_21;
	add.f64 	%fd85, %fd12, 0d3FE0000000000000;
	cvt.rmi.f64.f64 	%fd86, %fd85;
	cvt.rzi.s64.f64 	%rd191, %fd86;
	bra.uni 	$L__BB2_22;
$L__BB2_21:
	mov.f64 	%fd87, 0d3FE0000000000000;
	sub.f64 	%fd88, %fd87, %fd12;
	cvt.rmi.f64.f64 	%fd89, %fd88;
	cvt.rzi.s64.f64 	%rd119, %fd89;
	neg.s64 	%rd191, %rd119;
$L__BB2_22:
	abs.s64 	%rd120, %rd191;
	max.u64 	%rd36, %rd120, %rd32;
	cvt.rn.f64.u64 	%fd90, %rd120;
	add.f64 	%fd13, %fd11, %fd90;
	ld.global.nc.f32 	%f8, [%rd182+2048];
	cvt.f64.f32 	%fd91, %f8;
	mul.f64 	%fd14, %fd44, %fd91;
	setp.ltu.f64 	%p10, %fd14, 0d0000000000000000;
	@%p10 bra 	$L__BB2_24;
	add.f64 	%fd92, %fd14, 0d3FE0000000000000;
	cvt.rmi.f64.f64 	%fd93, %fd92;
	cvt.rzi.s64.f64 	%rd192, %fd93;
	bra.uni 	$L__BB2_25;
$L__BB2_24:
	mov.f64 	%fd94, 0d3FE0000000000000;
	sub.f64 	%fd95, %fd94, %fd14;
	cvt.rmi.f64.f64 	%fd96, %fd95;
	cvt.rzi.s64.f64 	%rd121, %fd96;
	neg.s64 	%rd192, %rd121;
$L__BB2_25:
	abs.s64 	%rd122, %rd192;
	max.u64 	%rd40, %rd122, %rd36;
	cvt.rn.f64.u64 	%fd97, %rd122;
	add.f64 	%fd15, %fd13, %fd97;
	ld.global.nc.f32 	%f9, [%rd182+3072];
	cvt.f64.f32 	%fd98, %f9;
	mul.f64 	%fd16, %fd44, %fd98;
	setp.ltu.f64 	%p11, %fd16, 0d0000000000000000;
	@%p11 bra 	$L__BB2_27;
	add.f64 	%fd99, %fd16, 0d3FE0000000000000;
	cvt.rmi.f64.f64 	%fd100, %fd99;
	cvt.rzi.s64.f64 	%rd193, %fd100;
	bra.uni 	$L__BB2_28;
$L__BB2_27:
	mov.f64 	%fd101, 0d3FE0000000000000;
	sub.f64 	%fd102, %fd101, %fd16;
	cvt.rmi.f64.f64 	%fd103, %fd102;
	cvt.rzi.s64.f64 	%rd123, %fd103;
	neg.s64 	%rd193, %rd123;
$L__BB2_28:
	abs.s64 	%rd124, %rd193;
	max.u64 	%rd210, %rd124, %rd40;
	cvt.rn.f64.u64 	%fd104, %rd124;
	add.f64 	%fd192, %fd15, %fd104;
	add.s64 	%rd195, %rd195, 2048;
	add.s64 	%rd183, %rd183, -8;
	add.s64 	%rd182, %rd182, 8192;
	setp.ne.s64 	%p12, %rd183, 0;
	@%p12 bra 	$L__BB2_4;
$L__BB2_29:
	and.b64  	%rd125, %rd6, 7;
	setp.eq.s64 	%p13, %rd125, 0;
	@%p13 bra 	$L__BB2_58;
	setp.lt.u64 	%p14, %rd125, 4;
	@%p14 bra 	$L__BB2_44;
	add.s64 	%rd128, %rd195, %rd3;
	shl.b64 	%rd129, %rd128, 2;
	add.s64 	%rd51, %rd1, %rd129;
	ld.global.nc.f32 	%f10, [%rd51];
	cvt.f64.f32 	%fd106, %f10;
	mul.f64 	%fd20, %fd44, %fd106;
	setp.ltu.f64 	%p15, %fd20, 0d0000000000000000;
	@%p15 bra 	$L__BB2_33;
	add.f64 	%fd107, %fd20, 0d3FE0000000000000;
	cvt.rmi.f64.f64 	%fd108, %fd107;
	cvt.rzi.s64.f64 	%rd197, %fd108;
	bra.uni 	$L__BB2_34;
$L__BB2_33:
	mov.f64 	%fd109, 0d3FE0000000000000;
	sub.f64 	%fd110, %fd109, %fd20;
	cvt.rmi.f64.f64 	%fd111, %fd110;
	cvt.rzi.s64.f64 	%rd130, %fd111;
	neg.s64 	%rd197, %rd130;
$L__BB2_34:
	abs.s64 	%rd131, %rd197;
	max.u64 	%rd55, %rd131, %rd210;
	cvt.rn.f64.u64 	%fd112, %rd131;
	add.f64 	%fd21, %fd192, %fd112;
	ld.global.nc.f32 	%f11, [%rd51+1024];
	cvt.f64.f32 	%fd113, %f11;
	mul.f64 	%fd22, %fd44, %fd113;
	setp.ltu.f64 	%p16, %fd22, 0d0000000000000000;
	@%p16 bra 	$L__BB2_36;
	add.f64 	%fd114, %fd22, 0d3FE0000000000000;
	cvt.rmi.f64.f64 	%fd115, %fd114;
	cvt.rzi.s64.f64 	%rd198, %fd115;
	bra.uni 	$L__BB2_37;
$L__BB2_36:
	mov.f64 	%fd116, 0d3FE0000000000000;
	sub.f64 	%fd117, %fd116, %fd22;
	cvt.rmi.f64.f64 	%fd118, %fd117;
	cvt.rzi.s64.f64 	%rd132, %fd118;
	neg.s64 	%rd198, %rd132;
$L__BB2_37:
	abs.s64 	%rd133, %rd198;
	max.u64 	%rd59, %rd133, %rd55;
	cvt.rn.f64.u64 	%fd119, %rd133;
	add.f64 	%fd23, %fd21, %fd119;
	ld.global.nc.f32 	%f12, [%rd51+2048];
	cvt.f64.f32 	%fd120, %f12;
	mul.f64 	%fd24, %fd44, %fd120;
	setp.ltu.f64 	%p17, %fd24, 0d0000000000000000;
	@%p17 bra 	$L__BB2_39;
	add.f64 	%fd121, %fd24, 0d3FE0000000000000;
	cvt.rmi.f64.f64 	%fd122, %fd121;
	cvt.rzi.s64.f64 	%rd199, %fd122;
	bra.uni 	$L__BB2_40;
$L__BB2_39:
	mov.f64 	%fd123, 0d3FE0000000000000;
	sub.f64 	%fd124, %fd123, %fd24;
	cvt.rmi.f64.f64 	%fd125, %fd124;
	cvt.rzi.s64.f64 	%rd134, %fd125;
	neg.s64 	%rd199, %rd134;
$L__BB2_40:
	abs.s64 	%rd135, %rd199;
	max.u64 	%rd63, %rd135, %rd59;
	cvt.rn.f64.u64 	%fd126, %rd135;
	add.f64 	%fd25, %fd23, %fd126;
	ld.global.nc.f32 	%f13, [%rd51+3072];
	cvt.f64.f32 	%fd127, %f13;
	mul.f64 	%fd26, %fd44, %fd127;
	setp.ltu.f64 	%p18, %fd26, 0d0000000000000000;
	@%p18 bra 	$L__BB2_42;
	add.f64 	%fd128, %fd26, 0d3FE0000000000000;
	cvt.rmi.f64.f64 	%fd129, %fd128;
	cvt.rzi.s64.f64 	%rd200, %fd129;
	bra.uni 	$L__BB2_43;
$L__BB2_42:
	mov.f64 	%fd130, 0d3FE0000000000000;
	sub.f64 	%fd131, %fd130, %fd26;
	cvt.rmi.f64.f64 	%fd132, %fd131;
	cvt.rzi.s64.f64 	%rd136, %fd132;
	neg.s64 	%rd200, %rd136;
$L__BB2_43:
	abs.s64 	%rd137, %rd200;
	max.u64 	%rd210, %rd137, %rd63;
	cvt.rn.f64.u64 	%fd133, %rd137;
	add.f64 	%fd192, %fd25, %fd133;
	add.s64 	%rd195, %rd195, 1024;
$L__BB2_44:
	and.b64  	%rd139, %rd6, 3;
	setp.eq.s64 	%p19, %rd139, 0;
	@%p19 bra 	$L__BB2_58;
	setp.eq.s64 	%p20, %rd139, 1;
	@%p20 bra 	$L__BB2_53;
	add.s64 	%rd140, %rd195, %rd3;
	shl.b64 	%rd141, %rd140, 2;
	add.s64 	%rd72, %rd1, %rd141;
	ld.global.nc.f32 	%f14, [%rd72];
	cvt.f64.f32 	%fd135, %f14;
	mul.f64 	%fd30, %fd44, %fd135;
	setp.ltu.f64 	%p21, %fd30, 0d0000000000000000;
	@%p21 bra 	$L__BB2_48;
	add.f64 	%fd136, %fd30, 0d3FE0000000000000;
	cvt.rmi.f64.f64 	%fd137, %fd136;
	cvt.rzi.s64.f64 	%rd204, %fd137;
	bra.uni 	$L__BB2_49;
$L__BB2_48:
	mov.f64 	%fd138, 0d3FE0000000000000;
	sub.f64 	%fd139, %fd138, %fd30;
	cvt.rmi.f64.f64 	%fd140, %fd139;
	cvt.rzi.s64.f64 	%rd142, %fd140;
	neg.s64 	%rd204, %rd142;
$L__BB2_49:
	abs.s64 	%rd143, %rd204;
	max.u64 	%rd76, %rd143, %rd210;
	cvt.rn.f64.u64 	%fd141, %rd143;
	add.f64 	%fd31, %fd192, %fd141;
	ld.global.nc.f32 	%f15, [%rd72+1024];
	cvt.f64.f32 	%fd142, %f15;
	mul.f64 	%fd32, %fd44, %fd142;
	setp.ltu.f64 	%p22, %fd32, 0d0000000000000000;
	@%p22 bra 	$L__BB2_51;
	add.f64 	%fd143, %fd32, 0d3FE0000000000000;
	cvt.rmi.f64.f64 	%fd144, %fd143;
	cvt.rzi.s64.f64 	%rd205, %fd144;
	bra.uni 	$L__BB2_52;
$L__BB2_51:
	mov.f64 	%fd145, 0d3FE0000000000000;
	sub.f64 	%fd146, %fd145, %fd32;
	cvt.rmi.f64.f64 	%fd147, %fd146;
	cvt.rzi.s64.f64 	%rd144, %fd147;
	neg.s64 	%rd205, %rd144;
$L__BB2_52:
	abs.s64 	%rd145, %rd205;
	max.u64 	%rd210, %rd145, %rd76;
	cvt.rn.f64.u64 	%fd148, %rd145;
	add.f64 	%fd192, %fd31, %fd148;
	add.s64 	%rd195, %rd195, 512;
$L__BB2_53:
	and.b64  	%rd146, %rd5, 256;
	setp.ne.s64 	%p23, %rd146, 0;
	@%p23 bra 	$L__BB2_58;
	add.s64 	%rd147, %rd195, %rd3;
	shl.b64 	%rd148, %rd147, 2;
	add.s64 	%rd149, %rd1, %rd148;
	ld.global.nc.f32 	%f16, [%rd149];
	cvt.f64.f32 	%fd149, %f16;
	mul.f64 	%fd36, %fd44, %fd149;
	setp.ltu.f64 	%p24, %fd36, 0d0000000000000000;
	@%p24 bra 	$L__BB2_56;
	add.f64 	%fd150, %fd36, 0d3FE0000000000000;
	cvt.rmi.f64.f64 	%fd151, %fd150;
	cvt.rzi.s64.f64 	%rd209, %fd151;
	bra.uni 	$L__BB2_57;
$L__BB2_56:
	mov.f64 	%fd152, 0d3FE0000000000000;
	sub.f64 	%fd153, %fd152, %fd36;
	cvt.rmi.f64.f64 	%fd154, %fd153;
	cvt.rzi.s64.f64 	%rd150, %fd154;
	neg.s64 	%rd209, %rd150;
$L__BB2_57:
	abs.s64 	%rd151, %rd209;
	max.u64 	%rd210, %rd151, %rd210;
	cvt.rn.f64.u64 	%fd155, %rd151;
	add.f64 	%fd192, %fd192, %fd155;
$L__BB2_58:
	cvt.u32.u64 	%r51, %rd4;
	and.b32  	%r1, %r51, 31;
	// begin inline asm
	mov.b64 {%r11,%r12}, %rd210;
	// end inline asm
	shfl.sync.down.b32	%r14|%p25, %r12, 16, 31, -1;
	shfl.sync.down.b32	%r13|%p26, %r11, 16, 31, -1;
	// begin inline asm
	mov.b64 %rd153, {%r13,%r14};
	// end inline asm
	max.u64 	%rd154, %rd153, %rd210;
	// begin inline asm
	mov.b64 {%r15,%r16}, %rd154;
	// end inline asm
	shfl.sync.down.b32	%r18|%p27, %r16, 8, 31, -1;
	shfl.sync.down.b32	%r17|%p28, %r15, 8, 31, -1;
	// begin inline asm
	mov.b64 %rd155, {%r17,%r18};
	// end inline asm
	max.u64 	%rd156, %rd155, %rd154;
	// begin inline asm
	mov.b64 {%r19,%r20}, %rd156;
	// end inline asm
	shfl.sync.down.b32	%r22|%p29, %r20, 4, 31, -1;
	shfl.sync.down.b32	%r21|%p30, %r19, 4, 31, -1;
	// begin inline asm
	mov.b64 %rd157, {%r21,%r22};
	// end inline asm
	max.u64 	%rd158, %rd157, %rd156;
	// begin inline asm
	mov.b64 {%r23,%r24}, %rd158;
	// end inline asm
	shfl.sync.down.b32	%r26|%p31, %r24, 2, 31, -1;
	shfl.sync.down.b32	%r25|%p32, %r23, 2, 31, -1;
	// begin inline asm
	mov.b64 %rd159, {%r25,%r26};
	// end inline asm
	max.u64 	%rd160, %rd159, %rd158;
	// begin inline asm
	mov.b64 {%r27,%r28}, %rd160;
	// end inline asm
	shfl.sync.down.b32	%r30|%p33, %r28, 1, 31, -1;
	shfl.sync.down.b32	%r29|%p34, %r27, 1, 31, -1;
	// begin inline asm
	mov.b64 %rd161, {%r29,%r30};
	// end inline asm
	max.u64 	%rd90, %rd161, %rd160;
	// begin inline asm
	mov.b64 {%r31,%r32}, %fd192;
	// end inline asm
	shfl.sync.down.b32	%r34|%p35, %r32, 16, 31, -1;
	shfl.sync.down.b32	%r33|%p36, %r31, 16, 31, -1;
	// begin inline asm
	mov.b64 %fd157, {%r33,%r34};
	// end inline asm
	add.f64 	%fd158, %fd192, %fd157;
	// begin inline asm
	mov.b64 {%r35,%r36}, %fd158;
	// end inline asm
	shfl.sync.down.b32	%r38|%p37, %r36, 8, 31, -1;
	shfl.sync.down.b32	%r37|%p38, %r35, 8, 31, -1;
	// begin inline asm
	mov.b64 %fd159, {%r37,%r38};
	// end inline asm
	add.f64 	%fd160, %fd158, %fd159;
	// begin inline asm
	mov.b64 {%r39,%r40}, %fd160;
	// end inline asm
	shfl.sync.down.b32	%r42|%p39, %r40, 4, 31, -1;
	shfl.sync.down.b32	%r41|%p40, %r39, 4, 31, -1;
	// begin inline asm
	mov.b64 %fd161, {%r41,%r42};
	// end inline asm
	add.f64 	%fd162, %fd160, %fd161;
	// begin inline asm
	mov.b64 {%r43,%r44}, %fd162;
	// end inline asm
	shfl.sync.down.b32	%r46|%p41, %r44, 2, 31, -1;
	shfl.sync.down.b32	%r45|%p42, %r43, 2, 31, -1;
	// begin inline asm
	mov.b64 %fd163, {%r45,%r46};
	// end inline asm
	add.f64 	%fd164, %fd162, %fd163;
	// begin inline asm
	mov.b64 {%r47,%r48}, %fd164;
	// end inline asm
	shfl.sync.down.b32	%r50|%p43, %r48, 1, 31, -1;
	shfl.sync.down.b32	%r49|%p44, %r47, 1, 31, -1;
	// begin inline asm
	mov.b64 %fd165, {%r49,%r50};
	// end inline asm
	add.f64 	%fd39, %fd164, %fd165;
	setp.ne.s32 	%p45, %r1, 0;
	@%p45 bra 	$L__BB2_60;
	shr.u32 	%r53, %r51, 2;
	mov.u32 	%r54, _ZZ24bsi_block_reduce_max_sumILi256EEvydPyPdE4smax;
	add.s32 	%r55, %r54, %r53;
	st.shared.u64 	[%r55], %rd90;
	mov.u32 	%r56, _ZZ24bsi_block_reduce_max_sumILi256EEvydPyPdE4ssum;
	add.s32 	%r57, %r56, %r53;
	st.shared.f64 	[%r57], %fd39;
$L__BB2_60:
	bar.sync 	0;
	setp.gt.u32 	%p46, %r51, 31;
	@%p46 bra 	$L__BB2_65;
	setp.gt.u32 	%p47, %r1, 7;
	mov.f64 	%fd193, 0d0000000000000000;
	mov.b64 	%rd211, 0;
	@%p47 bra 	$L__BB2_63;
	shl.b32 	%r59, %r1, 3;
	mov.u32 	%r60, _ZZ24bsi_block_reduce_max_sumILi256EEvydPyPdE4smax;
	add.s32 	%r61, %r60, %r59;
	ld.shared.u64 	%rd211, [%r61];
	mov.u32 	%r62, _ZZ24bsi_block_reduce_max_sumILi256EEvydPyPdE4ssum;
	add.s32 	%r63, %r62, %r59;
	ld.shared.f64 	%fd193, [%r63];
$L__BB2_63:
	setp.ne.s32 	%p48, %r1, 0;
	// begin inline asm
	mov.b64 {%r64,%r65}, %rd211;
	// end inline asm
	shfl.sync.down.b32	%r67|%p49, %r65, 16, 31, -1;
	shfl.sync.down.b32	%r66|%p50, %r64, 16, 31, -1;
	// begin inline asm
	mov.b64 %rd164, {%r66,%r67};
	// end inline asm
	max.u64 	%rd165, %rd164, %rd211;
	// begin inline asm
	mov.b64 {%r68,%r69}, %rd165;
	// end inline asm
	shfl.sync.down.b32	%r71|%p51, %r69, 8, 31, -1;
	shfl.sync.down.b32	%r70|%p52, %r68, 8, 31, -1;
	// begin inline asm
	mov.b64 %rd166, {%r70,%r71};
	// end inline asm
	max.u64 	%rd167, %rd166, %rd165;
	// begin inline asm
	mov.b64 {%r72,%r73}, %rd167;
	// end inline asm
	shfl.sync.down.b32	%r75|%p53, %r73, 4, 31, -1;
	shfl.sync.down.b32	%r74|%p54, %r72, 4, 31, -1;
	// begin inline asm
	mov.b64 %rd168, {%r74,%r75};
	// end inline asm
	max.u64 	%rd169, %rd168, %rd167;
	// begin inline asm
	mov.b64 {%r76,%r77}, %rd169;
	// end inline asm
	shfl.sync.down.b32	%r79|%p55, %r77, 2, 31, -1;
	shfl.sync.down.b32	%r78|%p56, %r76, 2, 31, -1;
	// begin inline asm
	mov.b64 %rd170, {%r78,%r79};
	// end inline asm
	max.u64 	%rd171, %rd170, %rd169;
	// begin inline asm
	mov.b64 {%r80,%r81}, %rd171;
	// end inline asm
	shfl.sync.down.b32	%r83|%p57, %r81, 1, 31, -1;
	shfl.sync.down.b32	%r82|%p58, %r80, 1, 31, -1;
	// begin inline asm
	mov.b64 %rd172, {%r82,%r83};
	// end inline asm
	max.u64 	%rd93, %rd172, %rd171;
	// begin inline asm
	mov.b64 {%r84,%r85}, %fd193;
	// end inline asm
	shfl.sync.down.b32	%r87|%p59, %r85, 16, 31, -1;
	shfl.sync.down.b32	%r86|%p60, %r84, 16, 31, -1;
	// begin inline asm
	mov.b64 %fd168, {%r86,%r87};
	// end inline asm
	add.f64 	%fd169, %fd193, %fd168;
	// begin inline asm
	mov.b64 {%r88,%r89}, %fd169;
	// end inline asm
	shfl.sync.down.b32	%r91|%p61, %r89, 8, 31, -1;
	shfl.sync.down.b32	%r90|%p62, %r88, 8, 31, -1;
	// begin inline asm
	mov.b64 %fd170, {%r90,%r91};
	// end inline asm
	add.f64 	%fd171, %fd169, %fd170;
	// begin inline asm
	mov.b64 {%r92,%r93}, %fd171;
	// end inline asm
	shfl.sync.down.b32	%r95|%p63, %r93, 4, 31, -1;
	shfl.sync.down.b32	%r94|%p64, %r92, 4, 31, -1;
	// begin inline asm
	mov.b64 %fd172, {%r94,%r95};
	// end inline asm
	add.f64 	%fd173, %fd171, %fd172;
	// begin inline asm
	mov.b64 {%r96,%r97}, %fd173;
	// end inline asm
	shfl.sync.down.b32	%r99|%p65, %r97, 2, 31, -1;
	shfl.sync.down.b32	%r98|%p66, %r96, 2, 31, -1;
	// begin inline asm
	mov.b64 %fd174, {%r98,%r99};
	// end inline asm
	add.f64 	%fd175, %fd173, %fd174;
	// begin inline asm
	mov.b64 {%r100,%r101}, %fd175;
	// end inline asm
	shfl.sync.down.b32	%r103|%p67, %r101, 1, 31, -1;
	shfl.sync.down.b32	%r102|%p68, %r100, 1, 31, -1;
	// begin inline asm
	mov.b64 %fd176, {%r102,%r103};
	// end inline asm
	add.f64 	%fd42, %fd175, %fd176;
	@%p48 bra 	$L__BB2_65;
	st.shared.u64 	[_ZZ41compute_row_shift_scale_from_input_kernelIfLi256EEvPKT_lldifPiPfE9block_max], %rd93;
	st.shared.f64 	[_ZZ41compute_row_shift_scale_from_input_kernelIfLi256EEvPKT_lldifPiPfE9block_sum], %fd42;
$L__BB2_65:
	cvt.u32.u64 	%r104, %rd4;
	bar.sync 	0;
	setp.ne.s32 	%p69, %r104, 0;
	@%p69 bra 	$L__BB2_74;
	ld.shared.u64 	%rd94, [_ZZ41compute_row_shift_scale_from_input_kernelIfLi256EEvPKT_lldifPiPfE9block_max];
	cvt.u32.u64 	%r2, %rd95;
	setp.lt.s32 	%p70, %r8, 1;
	mov.b32 	%r123, 0;
	@%p70 bra 	$L__BB2_73;
	setp.leu.f32 	%p71, %f1, 0f00000000;
	setp.lt.s32 	%p72, %r2, 1;
	or.pred  	%p73, %p72, %p71;
	@%p73 bra 	$L__BB2_70;
	ld.shared.f64 	%fd177, [_ZZ41compute_row_shift_scale_from_input_kernelIfLi256EEvPKT_lldifPiPfE9block_sum];
	cvt.rn.f64.u64 	%fd178, %rd94;
	cvt.rn.f64.u32 	%fd179, %r2;
	div.rn.f64 	%fd180, %fd177, %fd179;
	cvt.f64.f32 	%fd181, %f1;
	mul.f64 	%fd182, %fd180, %fd181;
	setp.lt.f64 	%p75, %fd182, %fd178;
	selp.f64 	%fd43, %fd182, %fd178, %p75;
	setp.leu.f64 	%p76, %fd43, 0d0000000000000000;
	mov.b32 	%r122, 0;
	@%p76 bra 	$L__BB2_72;
	{
	.reg .b32 %temp; 
	mov.b64 	{%temp, %r109}, %fd43;
	}
	and.b32  	%r110, %r109, 2146435072;
	setp.eq.s32 	%p77, %r110, 0;
	mul.f64 	%fd183, %fd43, 0d4350000000000000;
	{
	.reg .b32 %temp; 
	mov.b64 	{%temp, %r111}, %fd183;
	}
	and.b32  	%r112, %r111, 2146435072;
	add.s32 	%r113, %r112, -56623104;
	selp.f64 	%fd184, %fd183, %fd43, %p77;
	selp.b32 	%r114, %r113, %r110, %p77;
	setp.eq.f64 	%p78, %fd184, 0d0000000000000000;
	setp.eq.s32 	%p79, %r114, 2146435072;
	add.s32 	%r116, %r114, -1071644672;
	shr.s32 	%r117, %r116, 20;
	selp.b32 	%r118, 0, %r117, %p79;
	selp.b32 	%r122, 0, %r118, %p78;
	bra.uni 	$L__BB2_72;
$L__BB2_70:
	setp.eq.s64 	%p74, %rd94, 0;
	mov.b32 	%r122, 0;
	@%p74 bra 	$L__BB2_72;
	clz.b64 	%r107, %rd94;
	sub.s32 	%r122, 64, %r107;
$L__BB2_72:
	sub.s32 	%r119, %r122, %r8;
	add.s32 	%r120, %r119, 1;
	max.s32 	%r121, %r120, 0;
	min.s32 	%r123, %r121, 62;
$L__BB2_73:
	ld.param.u64 	%rd181, [_Z41compute_row_shift_scale_from_input_kernelIfLi256EEvPKT_lldifPiPf_param_7];
	ld.param.u64 	%rd180, [_Z41compute_row_shift_scale_from_input_kernelIfLi256EEvPKT_lldifPiPf_param_6];
	cvta.to.global.u64 	%rd173, %rd180;
	shl.b64 	%rd174, %rd2, 2;
	add.s64 	%rd175, %rd173, %rd174;
	st.global.u32 	[%rd175], %r123;
	mov.b64 	%rd176, 1;
	shl.b64 	%rd177, %rd176, %r123;
	cvt.rn.f32.u64 	%f17, %rd177;
	cvta.to.global.u64 	%rd178, %rd181;
	add.s64 	%rd179, %rd178, %rd174;
	st.global.f32 	[%rd179], %f17;
$L__BB2_74:
	ret;

}
	// .globl	_Z41compute_row_shift_scale_from_input_kernelI6__halfLi256EEvPKT_lldifPiPf
.visible .entry _Z41compute_row_shift_scale_from_input_kernelI6__halfLi256EEvPKT_lldifPiPf(
	.param .u64 .ptr .align 1 _Z41compute_row_shift_scale_from_input_kernelI6__halfLi256EEvPKT_lldifPiPf_param_0,
	.param .u64 _Z41compute_row_shift_scale_from_input_kernelI6__halfLi256EEvPKT_lldifPiPf_param_1,
	.param .u64 _Z41compute_row_shift_scale_from_input_kernelI6__halfLi256EEvPKT_lldifPiPf_param_2,
	.param .f64 _Z41compute_row_shift_scale_from_input_kernelI6__halfLi256EEvPKT_lldifPiPf_param_3,
	.param .u32 _Z41compute_row_shift_scale_from_input_kernelI6__halfLi256EEvPKT_lldifPiPf_param_4,
	.param .f32 _Z41compute_row_shift_scale_from_input_kernelI6__halfLi256EEvPKT_lldifPiPf_param_5,
	.param .u64 .ptr .align 1 _Z41compute_row_shift_scale_from_input_kernelI6__halfLi256EEvPKT_lldifPiPf_param_6,
	.param .u64 .ptr .align 1 _Z41compute_row_shift_scale_from_input_kernelI6__halfLi256EEvPKT_lldifPiPf_param_7
)
{
	.reg .pred 	%p<80>;
	.reg .b16 	%rs<16>;
	.reg .b32 	%r<124>;
	.reg .b32 	%f<18>;
	.reg .b64 	%rd<212>;
	.reg .b64 	%fd<194>;
	// demoted variable
	.shared .align 8 .u64 _ZZ41compute_row_shift_scale_from_input_kernelI6__halfLi256EEvPKT_lldifPiPfE9block_max;
	// demoted variable
	.shared .align 8 .f64 _ZZ41compute_row_shift_scale_from_input_kernelI6__halfLi256EEvPKT_lldifPiPfE9block_sum;
	ld.param.u64 	%rd98, [_Z41compute_row_shift_scale_from_input_kernelI6__halfLi256EEvPKT_lldifPiPf_param_0];
	ld.param.u64 	%rd99, [_Z41compute_row_shift_scale_from_input_kernelI6__halfLi256EEvPKT_lldifPiPf_param_1];
	ld.param.u64 	%rd95, [_Z41compute_row_shift_scale_from_input_kernelI6__halfLi256EEvPKT_lldifPiPf_param_2];
	ld.param.f64 	%fd44, [_Z41compute_row_shift_scale_from_input_kernelI6__halfLi256EEvPKT_lldifPiPf_param_3];
	ld.param.u32 	%r8, [_Z41compute_row_shift_scale_from_input_kernelI6__halfLi256EEvPKT_lldifPiPf_param_4];
	ld.param.f32 	%f1, [_Z41compute_row_shift_scale_from_input_kernelI6__halfLi256EEvPKT_lldifPiPf_param_5];
	cvta.to.global.u64 	%rd1, %rd98;
	mov.u32 	%r9, %ctaid.x;
	cvt.u64.u32 	%rd2, %r9;
	setp.le.s64 	%p1, %rd99, %rd2;
	@%p1 bra 	$L__BB3_74;
	mul.lo.s64 	%rd3, %rd95, %rd2;
	mov.u32 	%r10, %tid.x;
	cvt.u64.u32 	%rd4, %r10;
	setp.le.s64 	%p2, %rd95, %rd4;
	mov.f64 	%fd192, 0d0000000000000000;
	mov.b64 	%rd210, 0;
	@%p2 bra 	$L__BB3_58;
	not.b64 	%rd103, %rd4;
	add.s64 	%rd5, %rd95, %rd103;
	shr.u64 	%rd104, %rd5, 8;
	add.s64 	%rd6, %rd104, 1;
	setp.lt.u64 	%p3, %rd5, 1792;
	mov.b64 	%rd210, 0;
	mov.f64 	%fd192, 0d0000000000000000;
	mov.u64 	%rd195, %rd4;
	@%p3 bra 	$L__BB3_29;
	and.b64  	%rd183, %rd6, 144115188075855864;
	add.s64 	%rd106, %rd3, %rd4;
	shl.b64 	%rd107, %rd106, 1;
	add.s64 	%rd108, %rd107, %rd1;
	add.s64 	%rd182, %rd108, 2048;
	mov.b64 	%rd210, 0;
	mov.f64 	%fd192, 0d0000000000000000;
	mov.u64 	%rd195, %rd4;
$L__BB3_4:
	.pragma "nounroll";
	ld.global.nc.u16 	%rs1, [%rd182+-2048];
	// begin inline asm
	{  cvt.f32.f16 %f2, %rs1;}

	// end inline asm
	cvt.f64.f32 	%fd49, %f2;
	mul.f64 	%fd2, %fd44, %fd49;
	setp.ltu.f64 	%p4, %fd2, 0d0000000000000000;
	@%p4 bra 	$L__BB3_6;
	add.f64 	%fd50, %fd2, 0d3FE0000000000000;
	cvt.rmi.f64.f64 	%fd51, %fd50;
	cvt.rzi.s64.f64 	%rd186, %fd51;
	bra.uni 	$L__BB3_7;
$L__BB3_6:
	mov.f64 	%fd52, 0d3FE0000000000000;
	sub.f64 	%fd53, %fd52, %fd2;
	cvt.rmi.f64.f64 	%fd54, %fd53;
	cvt.rzi.s64.f64 	%rd109, %fd54;
	neg.s64 	%rd186, %rd109;
$L__BB3_7:
	abs.s64 	%rd110, %rd186;
	max.u64 	%rd16, %rd110, %rd210;
	cvt.rn.f64.u64 	%fd55, %rd110;
	add.f64 	%fd3, %fd192, %fd55;
	ld.global.nc.u16 	%rs2, [%rd182+-1536];
	// begin inline asm
	{  cvt.f32.f16 %f3, %rs2;}

	// end inline asm
	cvt.f64.f32 	%fd56, %f3;
	mul.f64 	%fd4, %fd44, %fd56;
	setp.ltu.f64 	%p5, %fd4, 0d0000000000000000;
	@%p5 bra 	$L__BB3_9;
	add.f64 	%fd57, %fd4, 0d3FE0000000000000;
	cvt.rmi.f64.f64 	%fd58, %fd57;
	cvt.rzi.s64.f64 	%rd187, %fd58;
	bra.uni 	$L__BB3_10;
$L__BB3_9:
	mov.f64 	%fd59, 0d3FE0000000000000;
	sub.f64 	%fd60, %fd59, %fd4;
	cvt.rmi.f64.f64 	%fd61, %fd60;
	cvt.rzi.s64.f64 	%rd111, %fd61;
	neg.s64 	%rd187, %rd111;
$L__BB3_10:
	abs.s64 	%rd112, %rd187;
	max.u64 	%rd20, %rd112, %rd16;
	cvt.rn.f64.u64 	%fd62, %rd112;
	add.f64 	%fd5, %fd3, %fd62;
	ld.global.nc.u16 	%rs3, [%rd182+-1024];
	// begin inline asm
	{  cvt.f32.f16 %f4, %rs3;}

	// end inline asm
	cvt.f64.f32 	%fd63, %f4;
	mul.f64 	%fd6, %fd44, %fd63;
	setp.ltu.f64 	%p6, %fd6, 0d0000000000000000;
	@%p6 bra 	$L__BB3_12;
	add.f64 	%fd64, %fd6, 0d3FE0000000000000;
	cvt.rmi.f64.f64 	%fd65, %fd64;
	cvt.rzi.s64.f64 	%rd188, %fd65;
	bra.uni 	$L__BB3_13;
$L__BB3_12:
	mov.f64 	%fd66, 0d3FE0000000000000;
	sub.f64 	%fd67, %fd66, %fd6;
	cvt.rmi.f64.f64 	%fd68, %fd67;
	cvt.rzi.s64.f64 	%rd113, %fd68;
	neg.s64 	%rd188, %rd113;
$L__BB3_13:
	abs.s64 	%rd114, %rd188;
	max.u64 	%rd24, %rd114, %rd20;
	cvt.rn.f64.u64 	%fd69, %rd114;
	add.f64 	%fd7, %fd5, %fd69;
	ld.global.nc.u16 	%rs4, [%rd182+-512];
	// begin inline asm
	{  cvt.f32.f16 %f5, %rs4;}

	// end inline asm
	cvt.f64.f32 	%fd70, %f5;
	mul.f64 	%fd8, %fd44, %fd70;
	setp.ltu.f64 	%p7, %fd8, 0d0000000000000000;
	@%p7 bra 	$L__BB3_15;
	add.f64 	%fd71, %fd8, 0d3FE0000000000000;
	cvt.rmi.f64.f64 	%fd72, %fd71;
	cvt.rzi.s64.f64 	%rd189, %fd72;
	bra.uni 	$L__BB3_16;
$L__BB3_15:
	mov.f64 	%fd73, 0d3FE0000000000000;
	sub.f64 	%fd74, %fd73, %fd8;
	cvt.rmi.f64.f64 	%fd75, %fd74;
	cvt.rzi.s64.f64 	%rd115, %fd75;
	neg.s64 	%rd189, %rd115;
$L__BB3_16:
	abs.s64 	%rd116, %rd189;
	max.u64 	%rd28, %rd116, %rd24;
	cvt.rn.f64.u64 	%fd76, %rd116;
	add.f64 	%fd9, %fd7, %fd76;
	ld.global.nc.u16 	%rs5, [%rd182];
	// begin inline asm
	{  cvt.f32.f16 %f6, %rs5;}

	// end inline asm
	cvt.f64.f32 	%fd77, %f6;
	mul.f64 	%fd10, %fd44, %fd77;
	setp.ltu.f64 	%p8, %fd10, 0d0000000000000000;
	@%p8 bra 	$L__BB3_18;
	add.f64 	%fd78, %fd10, 0d3FE0000000000000;
	cvt.rmi.f64.f64 	%fd79, %fd78;
	cvt.rzi.s64.f64 	%rd190, %fd79;
	bra.uni 	$L__BB3_19;
$L__BB3_18:
	mov.f64 	%fd80, 0d3FE0000000000000;
	sub.f64 	%fd81, %fd80, %fd10;
	cvt.rmi.f64.f64 	%fd82, %fd81;
	cvt.rzi.s64.f64 	%rd117, %fd82;
	neg.s64 	%rd190, %rd117;
$L__BB3_19:
	abs.s64 	%rd118, %rd190;
	max.u64 	%rd32, %rd118, %rd28;
	cvt.rn.f64.u64 	%fd83, %rd118;
	add.f64 	%fd11, %fd9, %fd83;
	ld.global.nc.u16 	%rs6, [%rd182+512];
	// begin inline asm
	{  cvt.f32.f16 %f7, %rs6;}

	// end inline asm
	cvt.f64.f32 	%fd84, %f7;
	mul.f64 	%fd12, %fd44, %fd84;
	setp.ltu.f64 	%p9, %fd12, 0d0000000000000000;
	@%p9 bra 	$L__BB3_21;
	add.f64 	%fd85, %fd12, 0d3FE0000000000000;
	cvt.rmi.f64.f64 	%fd86, %fd85;
	cvt.rzi.s64.f64 	%rd191, %fd86;
	bra.uni 	$L__BB3_22;
$L__BB3_21:
	mov.f64 	%fd87, 0d3FE0000000000000;
	sub.f64 	%fd88, %fd87, %fd12;
	cvt.rmi.f64.f64 	%fd89, %fd88;
	cvt.rzi.s64.f64 	%rd119, %fd89;
	neg.s64 	%rd191, %rd119;
$L__BB3_22:
	abs.s64 	%rd120, %rd191;
	max.u64 	%rd36, %rd120, %rd32;
	cvt.rn.f64.u64 	%fd90, %rd120;
	add.f64 	%fd13, %fd11, %fd90;
	ld.global.nc.u16 	%rs7, [%rd182+1024];
	// begin inline asm
	{  cvt.f32.f16 %f8, %rs7;}

	// end inline asm
	cvt.f64.f32 	%fd91, %f8;
	mul.f64 	%fd14, %fd44, %fd91;
	setp.ltu.f64 	%p10, %fd14, 0d0000000000000000;
	@%p10 bra 	$L__BB3_24;
	add.f64 	%fd92, %fd14, 0d3FE0000000000000;
	cvt.rmi.f64.f64 	%fd93, %fd92;
	cvt.rzi.s64.f64 	%rd192, %fd93;
	bra.uni 	$L__BB3_25;
$L__BB3_24:
	mov.f64 	%fd94, 0d3FE0000000000000;
	sub.f64 	%fd95, %fd94, %fd14;
	cvt.rmi.f64.f64 	%fd96, %fd95;
	cvt.rzi.s64.f64 	%rd121, %fd96;
	neg.s64 	%rd192, %rd121;
$L__BB3_25:
	abs.s64 	%rd122, %rd192;
	max.u64 	%rd40, %rd122, %rd36;
	cvt.rn.f64.u64 	%fd97, %rd122;
	add.f64 	%fd15, %fd13, %fd97;
	ld.global.nc.u16 	%rs8, [%rd182+1536];
	// begin inline asm
	{  cvt.f32.f16 %f9, %rs8;}

	// end inline asm
	cvt.f64.f32 	%fd98, %f9;
	mul.f64 	%fd16, %fd44, %fd98;
	setp.ltu.f64 	%p11, %fd16, 0d0000000000000000;
	@%p11 bra 	$L__BB3_27;
	add.f64 	%fd99, %fd16, 0d3FE0000000000000;
	cvt.rmi.f64.f64 	%fd100, %fd99;
	cvt.rzi.s64.f64 	%rd193, %fd100;
	bra.uni 	$L__BB3_28;
$L__BB3_27:
	mov.f64 	%fd101, 0d3FE0000000000000;
	sub.f64 	%fd102, %fd101, %fd16;
	cvt.rmi.f64.f64 	%fd103, %fd102;
	cvt.rzi.s64.f64 	%rd123, %fd103;
	neg.s64 	%rd193, %rd123;
$L__BB3_28:
	abs.s64 	%rd124, %rd193;
	max.u64 	%rd210, %rd124, %rd40;
	cvt.rn.f64.u64 	%fd104, %rd124;
	add.f64 	%fd192, %fd15, %fd104;
	add.s64 	%rd195, %rd195, 2048;
	add.s64 	%rd183, %rd183, -8;
	add.s64 	%rd182, %rd182, 4096;
	setp.ne.s64 	%p12, %rd183, 0;
	@%p12 bra 	$L__BB3_4;
$L__BB3_29:
	and.b64  	%rd125, %rd6, 7;
	setp.eq.s64 	%p13, %rd125, 0;
	@%p13 bra 	$L__BB3_58;
	setp.lt.u64 	%p14, %rd125, 4;
	@%p14 bra 	$L__BB3_44;
	add.s64 	%rd128, %rd195, %rd3;
	shl.b64 	%rd129, %rd128, 1;
	add.s64 	%rd51, %rd1, %rd129;
	ld.global.nc.u16 	%rs9, [%rd51];
	// begin inline asm
	{  cvt.f32.f16 %f10, %rs9;}

	// end inline asm
	cvt.f64.f32 	%fd106, %f10;
	mul.f64 	%fd20, %fd44, %fd106;
	setp.ltu.f64 	%p15, %fd20, 0d0000000000000000;
	@%p15 bra 	$L__BB3_33;
	add.f64 	%fd107, %fd20, 0d3FE0000000000000;
	cvt.rmi.f64.f64 	%fd108, %fd107;
	cvt.rzi.s64.f64 	%rd197, %fd108;
	bra.uni 	$L__BB3_34;
$L__BB3_33:
	mov.f64 	%fd109, 0d3FE0000000000000;
	sub.f64 	%fd110, %fd109, %fd20;
	cvt.rmi.f64.f64 	%fd111, %fd110;
	cvt.rzi.s64.f64 	%rd130, %fd111;
	neg.s64 	%rd197, %rd130;
$L__BB3_34:
	abs.s64 	%rd131, %rd197;
	max.u64 	%rd55, %rd131, %rd210;
	cvt.rn.f64.u64 	%fd112, %rd131;
	add.f64 	%fd21, %fd192, %fd112;
	ld.global.nc.u16 	%rs10, [%rd51+512];
	// begin inline asm
	{  cvt.f32.f16 %f11, %rs10;}

	// end inline asm
	cvt.f64.f32 	%fd113, %f11;
	mul.f64 	%fd22, %fd44, %fd113;
	setp.ltu.f64 	%p16, %fd22, 0d0000000000000000;
	@%p16 bra 	$L__BB3_36;
	add.f64 	%fd114, %fd22, 0d3FE0000000000000;
	cvt.rmi.f64.f64 	%fd115, %fd114;
	cvt.rzi.s64.f64 	%rd198, %fd115;
	bra.uni 	$L__BB3_37;
$L__BB3_36:
	mov.f64 	%fd116, 0d3FE0000000000000;
	sub.f64 	%fd117, %fd116, %fd22;
	cvt.rmi.f64.f64 	%fd118, %fd117;
	cvt.rzi.s64.f64 	%rd132, %fd118;
	neg.s64 	%rd198, %rd132;
$L__BB3_37:
	abs.s64 	%rd133, %rd198;
	max.u64 	%rd59, %rd133, %rd55;
	cvt.rn.f64.u64 	%fd119, %rd133;
	add.f64 	%fd23, %fd21, %fd119;
	ld.global.nc.u16 	%rs11, [%rd51+1024];
	// begin inline asm
	{  cvt.f32.f16 %f12, %rs11;}

	// end inline asm
	cvt.f64.f32 	%fd120, %f12;
	mul.f64 	%fd24, %fd44, %fd120;
	setp.ltu.f64 	%p17, %fd24, 0d0000000000000000;
	@%p17 bra 	$L__BB3_39;
	add.f64 	%fd121, %fd24, 0d3FE0000000000000;
	cvt.rmi.f64.f64 	%fd122, %fd121;
	cvt.rzi.s64.f64 	%rd199, %fd122;
	bra.uni 	$L__BB3_40;
$L__BB3_39:
	mov.f64 	%fd123, 0d3FE0000000000000;
	sub.f64 	%fd124, %fd123, %fd24;
	cvt.rmi.f64.f64 	%fd125, %fd124;
	cvt.rzi.s64.f64 	%rd134, %fd125;
	neg.s64 	%rd199, %rd134;
$L__BB3_40:
	abs.s64 	%rd135, %rd199;
	max.u64 	%rd63, %rd135, %rd59;
	cvt.rn.f64.u64 	%fd126, %rd135;
	add.f64 	%fd25, %fd23, %fd126;
	ld.global.nc.u16 	%rs12, [%rd51+1536];
	// begin inline asm
	{  cvt.f32.f16 %f13, %rs12;}

	// end inline asm
	cvt.f64.f32 	%fd127, %f13;
	mul.f64 	%fd26, %fd44, %fd127;
	setp.ltu.f64 	%p18, %fd26, 0d0000000000000000;
	@%p18 bra 	$L__BB3_42;
	add.f64 	%fd128, %fd26, 0d3FE0000000000000;
	cvt.rmi.f64.f64 	%fd129, %fd128;
	cvt.rzi.s64.f64 	%rd200, %fd129;
	bra.uni 	$L__BB3_43;
$L__BB3_42:
	mov.f64 	%fd130, 0d3FE0000000000000;
	sub.f64 	%fd131, %fd130, %fd26;
	cvt.rmi.f64.f64 	%fd132, %fd131;
	cvt.rzi.s64.f64 	%rd136, %fd132;
	neg.s64 	%rd200, %rd136;
$L__BB3_43:
	abs.s64 	%rd137, %rd200;
	max.u64 	%rd210, %rd137, %rd63;
	cvt.rn.f64.u64 	%fd133, %rd137;
	add.f64 	%fd192, %fd25, %fd133;
	add.s64 	%rd195, %rd195, 1024;
$L__BB3_44:
	and.b64  	%rd139, %rd6, 3;
	setp.eq.s64 	%p19, %rd139, 0;
	@%p19 bra 	$L__BB3_58;
	setp.eq.s64 	%p20, %rd139, 1;
	@%p20 bra 	$L__BB3_53;
	add.s64 	%rd140, %rd195, %rd3;
	shl.b64 	%rd141, %rd140, 1;
	add.s64 	%rd72, %rd1, %rd141;
	ld.global.nc.u16 	%rs13, [%rd72];
	// begin inline asm
	{  cvt.f32.f16 %f14, %rs13;}

	// end inline asm
	cvt.f64.f32 	%fd135, %f14;
	mul.f64 	%fd30, %fd44, %fd135;
	setp.ltu.f64 	%p21, %fd30, 0d0000000000000000;
	@%p21 bra 	$L__BB3_48;
	add.f64 	%fd136, %fd30, 0d3FE0000000000000;
	cvt.rmi.f64.f64 	%fd137, %fd136;
	cvt.rzi.s64.f64 	%rd204, %fd137;
	bra.uni 	$L__BB3_49;
$L__BB3_48:
	mov.f64 	%fd138, 0d3FE0000000000000;
	sub.f64 	%fd139, %fd138, %fd30;
	cvt.rmi.f64.f64 	%fd140, %fd139;
	cvt.rzi.s64.f64 	%rd142, %fd140;
	neg.s64 	%rd204, %rd142;
$L__BB3_49:
	abs.s64 	%rd143, %rd204;
	max.u64 	%rd76, %rd143, %rd210;
	cvt.rn.f64.u64 	%fd141, %rd143;
	add.f64 	%fd31, %fd192, %fd141;
	ld.global.nc.u16 	%rs14, [%rd72+512];
	// begin inline asm
	{  cvt.f32.f16 %f15, %rs14;}

	// end inline asm
	cvt.f64.f32 	%fd142, %f15;
	mul.f64 	%fd32, %fd44, %fd142;
	setp.ltu.f64 	%p22, %fd32, 0d0000000000000000;
	@%p22 bra 	$L__BB3_51;
	add.f64 	%fd143, %fd32, 0d3FE0000000000000;
	cvt.rmi.f64.f64 	%fd144, %fd143;
	cvt.rzi.s64.f64 	%rd205, %fd144;
	bra.uni 	$L__BB3_52;
$L__BB3_51:
	mov.f64 	%fd145, 0d3FE0000000000000;
	sub.f64 	%fd146, %fd145, %fd32;
	cvt.rmi.f64.f64 	%fd147, %fd146;
	cvt.rzi.s64.f64 	%rd144, %fd147;
	neg.s64 	%rd205, %rd144;
$L__BB3_52:
	abs.s64 	%rd145, %rd205;
	max.u64 	%rd210, %rd145, %rd76;
	cvt.rn.f64.u64 	%fd148, %rd145;
	add.f64 	%fd192, %fd31, %fd148;
	add.s64 	%rd195, %rd195, 512;
$L__BB3_53:
	and.b64  	%rd146, %rd5, 256;
	setp.ne.s64 	%p23, %rd146, 0;
	@%p23 bra 	$L__BB3_58;
	add.s64 	%rd147, %rd195, %rd3;
	shl.b64 	%rd148, %rd147, 1;
	add.s64 	%rd149, %rd1, %rd148;
	ld.global.nc.u16 	%rs15, [%rd149];
	// begin inline asm
	{  cvt.f32.f16 %f16, %rs15;}

	// end inline asm
	cvt.f64.f32 	%fd149, %f16;
	mul.f64 	%fd36, %fd44, %fd149;
	setp.ltu.f64 	%p24, %fd36, 0d0000000000000000;
	@%p24 bra 	$L__BB3_56;
	add.f64 	%fd150, %fd36, 0d3FE0000000000000;
	cvt.rmi.f64.f64 	%fd151, %fd150;
	cvt.rzi.s64.f64 	%rd209, %fd151;
	bra.uni 	$L__BB3_57;
$L__BB3_56:
	mov.f64 	%fd152, 0d3FE0000000000000;
	sub.f64 	%fd153, %fd152, %fd36;
	cvt.rmi.f64.f64 	%fd154, %fd153;
	cvt.rzi.s64.f64 	%rd150, %fd154;
	neg.s64 	%rd209, %rd150;
$L__BB3_57:
	abs.s64 	%rd151, %rd209;
	max.u64 	%rd210, %rd151, %rd210;
	cvt.rn.f64.u64 	%fd155, %rd151;
	add.f64 	%fd192, %fd192, %fd155;
$L__BB3_58:
	cvt.u32.u64 	%r51, %rd4;
	and.b32  	%r1, %r51, 31;
	// begin inline asm
	mov.b64 {%r11,%r12}, %rd210;
	// end inline asm
	shfl.sync.down.b32	%r14|%p25, %r12, 16, 31, -1;
	shfl.sync.down.b32	%r13|%p26, %r11, 16, 31, -1;
	// begin inline asm
	mov.b64 %rd153, {%r13,%r14};
	// end inline asm
	max.u64 	%rd154, %rd153, %rd210;
	// begin inline asm
	mov.b64 {%r15,%r16}, %rd154;
	// end inline asm
	shfl.sync.down.b32	%r18|%p27, %r16, 8, 31, -1;
	shfl.sync.down.b32	%r17|%p28, %r15, 8, 31, -1;
	// begin inline asm
	mov.b64 %rd155, {%r17,%r18};
	// end inline asm
	max.u64 	%rd156, %rd155, %rd154;
	// begin inline asm
	mov.b64 {%r19,%r20}, %rd156;
	// end inline asm
	shfl.sync.down.b32	%r22|%p29, %r20, 4, 31, -1;
	shfl.sync.down.b32	%r21|%p30, %r19, 4, 31, -1;
	// begin inline asm
	mov.b64 %rd157, {%r21,%r22};
	// end inline asm
	max.u64 	%rd158, %rd157, %rd156;
	// begin inline asm
	mov.b64 {%r23,%r24}, %rd158;
	// end inline asm
	shfl.sync.down.b32	%r26|%p31, %r24, 2, 31, -1;
	shfl.sync.down.b32	%r25|%p32, %r23, 2, 31, -1;
	// begin inline asm
	mov.b64 %rd159, {%r25,%r26};
	// end inline asm
	max.u64 	%rd160, %rd159, %rd158;
	// begin inline asm
	mov.b64 {%r27,%r28}, %rd160;
	// end inline asm
	shfl.sync.down.b32	%r30|%p33, %r28, 1, 31, -1;
	shfl.sync.down.b32	%r29|%p34, %r27, 1, 31, -1;
	// begin inline asm
	mov.b64 %rd161, {%r29,%r30};
	// end inline asm
	max.u64 	%rd90, %rd161, %rd160;
	// begin inline asm
	mov.b64 {%r31,%r32}, %fd192;
	// end inline asm
	shfl.sync.down.b32	%r34|%p35, %r32, 16, 31, -1;
	shfl.sync.down.b32	%r33|%p36, %r31, 16, 31, -1;
	// begin inline asm
	mov.b64 %fd157, {%r33,%r34};
	// end inline asm
	add.f64 	%fd158, %fd192, %fd157;
	// begin inline asm
	mov.b64 {%r35,%r36}, %fd158;
	// end inline asm
	shfl.sync.down.b32	%r38|%p37, %r36, 8, 31, -1;
	shfl.sync.down.b32	%r37|%p38, %r35, 8, 31, -1;
	// begin inline asm
	mov.b64 %fd159, {%r37,%r38};
	// end inline asm
	add.f64 	%fd160, %fd158, %fd159;
	// begin inline asm
	mov.b64 {%r39,%r40}, %fd160;
	// end inline asm
	shfl.sync.down.b32	%r42|%p39, %r40, 4, 31, -1;
	shfl.sync.down.b32	%r41|%p40, %r39, 4, 31, -1;
	// begin inline asm
	mov.b64 %fd161, {%r41,%r42};
	// end inline asm
	add.f64 	%fd162, %fd160, %fd161;
	// begin inline asm
	mov.b64 {%r43,%r44}, %fd162;
	// end inline asm
	shfl.sync.down.b32	%r46|%p41, %r44, 2, 31, -1;
	shfl.sync.down.b32	%r45|%p42, %r43, 2, 31, -1;
	// begin inline asm
	mov.b64 %fd163, {%r45,%r46};
	// end inline asm
	add.f64 	%fd164, %fd162, %fd163;
	// begin inline asm
	mov.b64 {%r47,%r48}, %fd164;
	// end inline asm
	shfl.sync.down.b32	%r50|%p43, %r48, 1, 31, -1;
	shfl.sync.down.b32	%r49|%p44, %r47, 1, 31, -1;
	// begin inline asm
	mov.b64 %fd165, {%r49,%r50};
	// end inline asm
	add.f64 	%fd39, %fd164, %fd165;
	setp.ne.s32 	%p45, %r1, 0;
	@%p45 bra 	$L__BB3_60;
	shr.u32 	%r53, %r51, 2;
	mov.u32 	%r54, _ZZ24bsi_block_reduce_max_sumILi256EEvydPyPdE4smax;
	add.s32 	%r55, %r54, %r53;
	st.shared.u64 	[%r55], %rd90;
	mov.u32 	%r56, _ZZ24bsi_block_reduce_max_sumILi256EEvydPyPdE4ssum;
	add.s32 	%r57, %r56, %r53;
	st.shared.f64 	[%r57], %fd39;
$L__BB3_60:
	bar.sync 	0;
	setp.gt.u32 	%p46, %r51, 31;
	@%p46 bra 	$L__BB3_65;
	setp.gt.u32 	%p47, %r1, 7;
	mov.f64 	%fd193, 0d0000000000000000;
	mov.b64 	%rd211, 0;
	@%p47 bra 	$L__BB3_63;
	shl.b32 	%r59, %r1, 3;
	mov.u32 	%r60, _ZZ24bsi_block_reduce_max_sumILi256EEvydPyPdE4smax;
	add.s32 	%r61, %r60, %r59;
	ld.shared.u64 	%rd211, [%r61];
	mov.u32 	%r62, _ZZ24bsi_block_reduce_max_sumILi256EEvydPyPdE4ssum;
	add.s32 	%r63, %r62, %r59;
	ld.shared.f64 	%fd193, [%r63];
$L__BB3_63:
	setp.ne.s32 	%p48, %r1, 0;
	// begin inline asm
	mov.b64 {%r64,%r65}, %rd211;
	// end inline asm
	shfl.sync.down.b32	%r67|%p49, %r65, 16, 31, -1;
	shfl.sync.down.b32	%r66|%p50, %r64, 16, 31, -1;
	// begin inline asm
	mov.b64 %rd164, {%r66,%r67};
	// end inline asm
	max.u64 	%rd165, %rd164, %rd211;
	// begin inline asm
	mov.b64 {%r68,%r69}, %rd165;
	// end inline asm
	shfl.sync.down.b32	%r71|%p51, %r69, 8, 31, -1;
	shfl.sync.down.b32	%r70|%p52, %r68, 8, 31, -1;
	// begin inline asm
	mov.b64 %rd166, {%r70,%r71};
	// end inline asm
	max.u64 	%rd167, %rd166, %rd165;
	// begin inline asm
	mov.b64 {%r72,%r73}, %rd167;
	// end inline asm
	shfl.sync.down.b32	%r75|%p53, %r73, 4, 31, -1;
	shfl.sync.down.b32	%r74|%p54, %r72, 4, 31, -1;
	// begin inline asm
	mov.b64 %rd168, {%r74,%r75};
	// end inline asm
	max.u64 	%rd169, %rd168, %rd167;
	// begin inline asm
	mov.b64 {%r76,%r77}, %rd169;
	// end inline asm
	shfl.sync.down.b32	%r79|%p55, %r77, 2, 31, -1;
	shfl.sync.down.b32	%r78|%p56, %r76, 2, 31, -1;
	// begin inline asm
	mov.b64 %rd170, {%r78,%r79};
	// end inline asm
	max.u64 	%rd171, %rd170, %rd169;
	// begin inline asm
	mov.b64 {%r80,%r81}, %rd171;
	// end inline asm
	shfl.sync.down.b32	%r83|%p57, %r81, 1, 31, -1;
	shfl.sync.down.b32	%r82|%p58, %r80, 1, 31, -1;
	// begin inline asm
	mov.b64 %rd172, {%r82,%r83};
	// end inline asm
	max.u64 	%rd93, %rd172, %rd171;
	// begin inline asm
	mov.b64 {%r84,%r85}, %fd193;
	// end inline asm
	shfl.sync.down.b32	%r87|%p59, %r85, 16, 31, -1;
	shfl.sync.down.b32	%r86|%p60, %r84, 16, 31, -1;
	// begin inline asm
	mov.b64 %fd168, {%r86,%r87};
	// end inline asm
	add.f64 	%fd169, %fd193, %fd168;
	// begin inline asm
	mov.b64 {%r88,%r89}, %fd169;
	// end inline asm
	shfl.sync.down.b32	%r91|%p61, %r89, 8, 31, -1;
	shfl.sync.down.b32	%r90|%p62, %r88, 8, 31, -1;
	// begin inline asm
	mov.b64 %fd170, {%r90,%r91};
	// end inline asm
	add.f64 	%fd171, %fd169, %fd170;
	// begin inline asm
	mov.b64 {%r92,%r93}, %fd171;
	// end inline asm
	shfl.sync.down.b32	%r95|%p63, %r93, 4, 31, -1;
	shfl.sync.down.b32	%r94|%p64, %r92, 4, 31, -1;
	// begin inline asm
	mov.b64 %fd172, {%r94,%r95};
	// end inline asm
	add.f64 	%fd173, %fd171, %fd172;
	// begin inline asm
	mov.b64 {%r96,%r97}, %fd173;
	// end inline asm
	shfl.sync.down.b32	%r99|%p65, %r97, 2, 31, -1;
	shfl.sync.down.b32	%r98|%p66, %r96, 2, 31, -1;
	// begin inline asm
	mov.b64 %fd174, {%r98,%r99};
	// end inline asm
	add.f64 	%fd175, %fd173, %fd174;
	// begin inline asm
	mov.b64 {%r100,%r101}, %fd175;
	// end inline asm
	shfl.sync.down.b32	%r103|%p67, %r101, 1, 31, -1;
	shfl.sync.down.b32	%r102|%p68, %r100, 1, 31, -1;
	// begin inline asm
	mov.b64 %fd176, {%r102,%r103};
	// end inline asm
	add.f64 	%fd42, %fd175, %fd176;
	@%p48 bra 	$L__BB3_65;
	st.shared.u64 	[_ZZ41compute_row_shift_scale_from_input_kernelI6__halfLi256EEvPKT_lldifPiPfE9block_max], %rd93;
	st.shared.f64 	[_ZZ41compute_row_shift_scale_from_input_kernelI6__halfLi256EEvPKT_lldifPiPfE9block_sum], %fd42;
$L__BB3_65:
	cvt.u32.u64 	%r104, %rd4;
	bar.sync 	0;
	setp.ne.s32 	%p69, %r104, 0;
	@%p69 bra 	$L__BB3_74;
	ld.shared.u64 	%rd94, [_ZZ41compute_row_shift_scale_from_input_kernelI6__halfLi256EEvPKT_lldifPiPfE9block_max];
	cvt.u32.u64 	%r2, %rd95;
	setp.lt.s32 	%p70, %r8, 1;
	mov.b32 	%r123, 0;
	@%p70 bra 	$L__BB3_73;
	setp.leu.f32 	%p71, %f1, 0f00000000;
	setp.lt.s32 	%p72, %r2, 1;
	or.pred  	%p73, %p72, %p71;
	@%p73 bra 	$L__BB3_70;
	ld.shared.f64 	%fd177, [_ZZ41compute_row_shift_scale_from_input_kernelI6__halfLi256EEvPKT_lldifPiPfE9block_sum];
	cvt.rn.f64.u64 	%fd178, %rd94;
	cvt.rn.f64.u32 	%fd179, %r2;
	div.rn.f64 	%fd180, %fd177, %fd179;
	cvt.f64.f32 	%fd181, %f1;
	mul.f64 	%fd182, %fd180, %fd181;
	setp.lt.f64 	%p75, %fd182, %fd178;
	selp.f64 	%fd43, %fd182, %fd178, %p75;
	setp.leu.f64 	%p76, %fd43, 0d0000000000000000;
	mov.b32 	%r122, 0;
	@%p76 bra 	$L__BB3_72;
	{
	.reg .b32 %temp; 
	mov.b64 	{%temp, %r109}, %fd43;
	}
	and.b32  	%r110, %r109, 2146435072;
	setp.eq.s32 	%p77, %r110, 0;
	mul.f64 	%fd183, %fd43, 0d4350000000000000;
	{
	.reg .b32 %temp; 
	mov.b64 	{%temp, %r111}, %fd183;
	}
	and.b32  	%r112, %r111, 2146435072;
	add.s32 	%r113, %r112, -56623104;
	selp.f64 	%fd184, %fd183, %fd43, %p77;
	selp.b32 	%r114, %r113, %r110, %p77;
	setp.eq.f64 	%p78, %fd184, 0d0000000000000000;
	setp.eq.s32 	%p79, %r114, 2146435072;
	add.s32 	%r116, %r114, -1071644672;
	shr.s32 	%r117, %r116, 20;
	selp.b32 	%r118, 0, %r117, %p79;
	selp.b32 	%r122, 0, %r118, %p78;
	bra.uni 	$L__BB3_72;
$L__BB3_70:
	setp.eq.s64 	%p74, %rd94, 0;
	mov.b32 	%r122, 0;
	@%p74 bra 	$L__BB3_72;
	clz.b64 	%r107, %rd94;
	sub.s32 	%r122, 64, %r107;
$L__BB3_72:
	sub.s32 	%r119, %r122, %r8;
	add.s32 	%r120, %r119, 1;
	max.s32 	%r121, %r120, 0;
	min.s32 	%r123, %r121, 62;
$L__BB3_73:
	ld.param.u64 	%rd181, [_Z41compute_row_shift_scale_from_input_kernelI6__halfLi256EEvPKT_lldifPiPf_param_7];
	ld.param.u64 	%rd180, [_Z41compute_row_shift_scale_from_input_kernelI6__halfLi256EEvPKT_lldifPiPf_param_6];
	cvta.to.global.u64 	%rd173, %rd180;
	shl.b64 	%rd174, %rd2, 2;
	add.s64 	%rd175, %rd173, %rd174;
	st.global.u32 	[%rd175], %r123;
	mov.b64 	%rd176, 1;
	shl.b64 	%rd177, %rd176, %r123;
	cvt.rn.f32.u64 	%f17, %rd177;
	cvta.to.global.u64 	%rd178, %rd181;
	add.s64 	%rd179, %rd178, %rd174;
	st.global.f32 	[%rd179], %f17;
$L__BB3_74:
	ret;

}
	// .globl	_Z41compute_row_shift_scale_from_input_kernelI13__nv_bfloat16Li256EEvPKT_lldifPiPf
.visible .entry _Z41compute_row_shift_scale_from_input_kernelI13__nv_bfloat16Li256EEvPKT_lldifPiPf(
	.param .u64 .ptr .align 1 _Z41compute_row_shift_scale_from_input_kernelI13__nv_bfloat16Li256EEvPKT_lldifPiPf_param_0,
	.param .u64 _Z41compute_row_shift_scale_from_input_kernelI13__nv_bfloat16Li256EEvPKT_lldifPiPf_param_1,
	.param .u64 _Z41compute_row_shift_scale_from_input_kernelI13__nv_bfloat16Li256EEvPKT_lldifPiPf_param_2,
	.param .f64 _Z41compute_row_shift_scale_from_input_kernelI13__nv_bfloat16Li256EEvPKT_lldifPiPf_param_3,
	.param .u32 _Z41compute_row_shift_scale_from_input_kernelI13__nv_bfloat16Li256EEvPKT_lldifPiPf_param_4,
	.param .f32 _Z41compute_row_shift_scale_from_input_kernelI13__nv_bfloat16Li256EEvPKT_lldifPiPf_param_5,
	.param .u64 .ptr .align 1 _Z41compute_row_shift_scale_from_input_kernelI13__nv_bfloat16Li256EEvPKT_lldifPiPf_param_6,
	.param .u64 .ptr .align 1 _Z41compute_row_shift_scale_from_input_kernelI13__nv_bfloat16Li256EEvPKT_lldifPiPf_param_7
)
{
	.reg .pred 	%p<80>;
	.reg .b16 	%rs<16>;
	.reg .b32 	%r<124>;
	.reg .b32 	%f<18>;
	.reg .b64 	%rd<212>;
	.reg .b64 	%fd<194>;
	// demoted variable
	.shared .align 8 .u64 _ZZ41compute_row_shift_scale_from_input_kernelI13__nv_bfloat16Li256EEvPKT_lldifPiPfE9block_max;
	// demoted variable
	.shared .align 8 .f64 _ZZ41compute_row_shift_scale_from_input_kernelI13__nv_bfloat16Li256EEvPKT_lldifPiPfE9block_sum;
	ld.param.u64 	%rd98, [_Z41compute_row_shift_scale_from_input_kernelI13__nv_bfloat16Li256EEvPKT_lldifPiPf_param_0];
	ld.param.u64 	%rd99, [_Z41compute_row_shift_scale_from_input_kernelI13__nv_bfloat16Li256EEvPKT_lldifPiPf_param_1];
	ld.param.u64 	%rd95, [_Z41compute_row_shift_scale_from_input_kernelI13__nv_bfloat16Li256EEvPKT_lldifPiPf_param_2];
	ld.param.f64 	%fd44, [_Z41compute_row_shift_scale_from_input_kernelI13__nv_bfloat16Li256EEvPKT_lldifPiPf_param_3];
	ld.param.u32 	%r8, [_Z41compute_row_shift_scale_from_input_kernelI13__nv_bfloat16Li256EEvPKT_lldifPiPf_param_4];
	ld.param.f32 	%f1, [_Z41compute_row_shift_scale_from_input_kernelI13__nv_bfloat16Li256EEvPKT_lldifPiPf_param_5];
	cvta.to.global.u64 	%rd1, %rd98;
	mov.u32 	%r9, %ctaid.x;
	cvt.u64.u32 	%rd2, %r9;
	setp.le.s64 	%p1, %rd99, %rd2;
	@%p1 bra 	$L__BB4_74;
	mul.lo.s64 	%rd3, %rd95, %rd2;
	mov.u32 	%r10, %tid.x;
	cvt.u64.u32 	%rd4, %r10;
	setp.le.s64 	%p2, %rd95, %rd4;
	mov.f64 	%fd192, 0d0000000000000000;
	mov.b64 	%rd210, 0;
	@%p2 bra 	$L__BB4_58;
	not.b64 	%rd103, %rd4;
	add.s64 	%rd5, %rd95, %rd103;
	shr.u64 	%rd104, %rd5, 8;
	add.s64 	%rd6, %rd104, 1;
	setp.lt.u64 	%p3, %rd5, 1792;
	mov.b64 	%rd210, 0;
	mov.f64 	%fd192, 0d0000000000000000;
	mov.u64 	%rd195, %rd4;
	@%p3 bra 	$L__BB4_29;
	and.b64  	%rd183, %rd6, 144115188075855864;
	add.s64 	%rd106, %rd3, %rd4;
	shl.b64 	%rd107, %rd106, 1;
	add.s64 	%rd108, %rd107, %rd1;
	add.s64 	%rd182, %rd108, 2048;
	mov.b64 	%rd210, 0;
	mov.f64 	%fd192, 0d0000000000000000;
	mov.u64 	%rd195, %rd4;
$L__BB4_4:
	.pragma "nounroll";
	ld.global.nc.u16 	%rs1, [%rd182+-2048];
	// begin inline asm
	{ cvt.f32.bf16 %f2, %rs1;}

	// end inline asm
	cvt.f64.f32 	%fd49, %f2;
	mul.f64 	%fd2, %fd44, %fd49;
	setp.ltu.f64 	%p4, %fd2, 0d0000000000000000;
	@%p4 bra 	$L__BB4_6;
	add.f64 	%fd50, %fd2, 0d3FE0000000000000;
	cvt.rmi.f64.f64 	%fd51, %fd50;
	cvt.rzi.s64.f64 	%rd186, %fd51;
	bra.uni 	$L__BB4_7;
$L__BB4_6:
	mov.f64 	%fd52, 0d3FE0000000000000;
	sub.f64 	%fd53, %fd52, %fd2;
	cvt.rmi.f64.f64 	%fd54, %fd53;
	cvt.rzi.s64.f64 	%rd109, %fd54;
	neg.s64 	%rd186, %rd109;
$L__BB4_7:
	abs.s64 	%rd110, %rd186;
	max.u64 	%rd16, %rd110, %rd210;
	cvt.rn.f64.u64 	%fd55, %rd110;
	add.f64 	%fd3, %fd192, %fd55;
	ld.global.nc.u16 	%rs2, [%rd182+-1536];
	// begin inline asm
	{ cvt.f32.bf16 %f3, %rs2;}

	// end inline asm
	cvt.f64.f32 	%fd56, %f3;
	mul.f64 	%fd4, %fd44, %fd56;
	setp.ltu.f64 	%p5, %fd4, 0d0000000000000000;
	@%p5 bra 	$L__BB4_9;
	add.f64 	%fd57, %fd4, 0d3FE0000000000000;
	cvt.rmi.f64.f64 	%fd58, %fd57;
	cvt.rzi.s64.f64 	%rd187, %fd58;
	bra.uni 	$L__BB4_10;
$L__BB4_9:
	mov.f64 	%fd59, 0d3FE0000000000000;
	sub.f64 	%fd60, %fd59, %fd4;
	cvt.rmi.f64.f64 	%fd61, %fd60;
	cvt.rzi.s64.f64 	%rd111, %fd61;
	neg.s64 	%rd187, %rd111;
$L__BB4_10:
	abs.s64 	%rd112, %rd187;
	max.u64 	%rd20, %rd112, %rd16;
	cvt.rn.f64.u64 	%fd62, %rd112;
	add.f64 	%fd5, %fd3, %fd62;
	ld.global.nc.u16 	%rs3, [%rd182+-1024];
	// begin inline asm
	{ cvt.f32.bf16 %f4, %rs3;}

	// end inline asm
	cvt.f64.f32 	%fd63, %f4;
	mul.f64 	%fd6, %fd44, %fd63;
	setp.ltu.f64 	%p6, %fd6, 0d0000000000000000;
	@%p6 bra 	$L__BB4_12;
	add.f64 	%fd64, %fd6, 0d3FE0000000000000;
	cvt.rmi.f64.f64 	%fd65, %fd64;
	cvt.rzi.s64.f64 	%rd188, %fd65;
	bra.uni 	$L__BB4_13;
$L__BB4_12:
	mov.f64 	%fd66, 0d3FE0000000000000;
	sub.f64 	%fd67, %fd66, %fd6;
	cvt.rmi.f64.f64 	%fd68, %fd67;
	cvt.rzi.s64.f64 	%rd113, %fd68;
	neg.s64 	%rd188, %rd113;
$L__BB4_13:
	abs.s64 	%rd114, %rd188;
	max.u64 	%rd24, %rd114, %rd20;
	cvt.rn.f64.u64 	%fd69, %rd114;
	add.f64 	%fd7, %fd5, %fd69;
	ld.global.nc.u16 	%rs4, [%rd182+-512];
	// begin inline asm
	{ cvt.f32.bf16 %f5, %rs4;}

	// end inline asm
	cvt.f64.f32 	%fd70, %f5;
	mul.f64 	%fd8, %fd44, %fd70;
	setp.ltu.f64 	%p7, %fd8, 0d0000000000000000;
	@%p7 bra 	$L__BB4_15;
	add.f64 	%fd71, %fd8, 0d3FE0000000000000;
	cvt.rmi.f64.f64 	%fd72, %fd71;
	cvt.rzi.s64.f64 	%rd189, %fd72;
	bra.uni 	$L__BB4_16;
$L__BB4_15:
	mov.f64 	%fd73, 0d3FE0000000000000;
	sub.f64 	%fd74, %fd73, %fd8;
	cvt.rmi.f64.f64 	%fd75, %fd74;
	cvt.rzi.s64.f64 	%rd115, %fd75;
	neg.s64 	%rd189, %rd115;
$L__BB4_16:
	abs.s64 	%rd116, %rd189;
	max.u64 	%rd28, %rd116, %rd24;
	cvt.rn.f64.u64 	%fd76, %rd116;
	add.f64 	%fd9, %fd7, %fd76;
	ld.global.nc.u16 	%rs5, [%rd182];
	// begin inline asm
	{ cvt.f32.bf16 %f6, %rs5;}

	// end inline asm
	cvt.f64.f32 	%fd77, %f6;
	mul.f64 	%fd10, %fd44, %fd77;
	setp.ltu.f64 	%p8, %fd10, 0d0000000000000000;
	@%p8 bra 	$L__BB4_18;
	add.f64 	%fd78, %fd10, 0d3FE0000000000000;
	cvt.rmi.f64.f64 	%fd79, %fd78;
	cvt.rzi.s64.f64 	%rd190, %fd79;
	bra.uni 	$L__BB4_19;
$L__BB4_18:
	mov.f64 	%fd80, 0d3FE0000000000000;
	sub.f64 	%fd81, %fd80, %fd10;
	cvt.rmi.f64.f64 	%fd82, %fd81;
	cvt.rzi.s64.f64 	%rd117, %fd82;
	neg.s64 	%rd190, %rd117;
$L__BB4_19:
	abs.s64 	%rd118, %rd190;
	max.u64 	%rd32, %rd118, %rd28;
	cvt.rn.f64.u64 	%fd83, %rd118;
	add.f64 	%fd11, %fd9, %fd83;
	ld.global.nc.u16 	%rs6, [%rd182+512];
	// begin inline asm
	{ cvt.f32.bf16 %f7, %rs6;}

	// end inline asm
	cvt.f64.f32 	%fd84, %f7;
	mul.f64 	%fd12, %fd44, %fd84;
	setp.ltu.f64 	%p9, %fd12, 0d0000000000000000;
	@%p9 bra 	$L__BB4_21;
	add.f64 	%fd85, %fd12, 0d3FE0000000000000;
	cvt.rmi.f64.f64 	%fd86, %fd85;
	cvt.rzi.s64.f64 	%rd191, %fd86;
	bra.uni 	$L__BB4_22;
$L__BB4_21:
	mov.f64 	%fd87, 0d3FE0000000000000;
	sub.f64 	%fd88, %fd87, %fd12;
	cvt.rmi.f64.f64 	%fd89, %fd88;
	cvt.rzi.s64.f64 	%rd119, %fd89;
	neg.s64 	%rd191, %rd119;
$L__BB4_22:
	abs.s64 	%rd120, %rd191;
	max.u64 	%rd36, %rd120, %rd32;
	cvt.rn.f64.u64 	%fd90, %rd120;
	add.f64 	%fd13, %fd11, %fd90;
	ld.global.nc.u16 	%rs7, [%rd182+1024];
	// begin inline asm
	{ cvt.f32.bf16 %f8, %rs7;}

	// end inline asm
	cvt.f64.f32 	%fd91, %f8;
	mul.f64 	%fd14, %fd44, %fd91;
	setp.ltu.f64 	%p10, %fd14, 0d0000000000000000;
	@%p10 bra 	$L__BB4_24;
	add.f64 	%fd92, %fd14, 0d3FE0000000000000;
	cvt.rmi.f64.f64 	%fd93, %fd92;
	cvt.rzi.s64.f64 	%rd192, %fd93;
	bra.uni 	$L__BB4_25;
$L__BB4_24:
	mov.f64 	%fd94, 0d3FE0000000000000;
	sub.f64 	%fd95, %fd94, %fd14;
	cvt.rmi.f64.f64 	%fd96, %fd95;
	cvt.rzi.s64.f64 	%rd121, %fd96;
	neg.s64 	%rd192, %rd121;
$L__BB4_25:
	abs.s64 	%rd122, %rd192;
	max.u64 	%rd40, %rd122, %rd36;
	cvt.rn.f64.u64 	%fd97, %rd122;
	add.f64 	%fd15, %fd13, %fd97;
	ld.global.nc.u16 	%rs8, [%rd182+1536];
	// begin inline asm
	{ cvt.f32.bf16 %f9, %rs8;}

	// end inline asm
	cvt.f64.f32 	%fd98, %f9;
	mul.f64 	%fd16, %fd44, %fd98;
	setp.ltu.f64 	%p11, %fd16, 0d0000000000000000;
	@%p11 bra 	$L__BB4_27;
	add.f64 	%fd99, %fd16, 0d3FE0000000000000;
	cvt.rmi.f64.f64 	%fd100, %fd99;
	cvt.rzi.s64.f64 	%rd193, %fd100;
	bra.uni 	$L__BB4_28;
$L__BB4_27:
	mov.f64 	%fd101, 0d3FE0000000000000;
	sub.f64 	%fd102, %fd101, %fd16;
	cvt.rmi.f64.f64 	%fd103, %fd102;
	cvt.rzi.s64.f64 	%rd123, %fd103;
	neg.s64 	%rd193, %rd123;
$L__BB4_28:
	abs.s64 	%rd124, %rd193;
	max.u64 	%rd210, %rd124, %rd40;
	cvt.rn.f64.u64 	%fd104, %rd124;
	add.f64 	%fd192, %fd15, %fd104;
	add.s64 	%rd195, %rd195, 2048;
	add.s64 	%rd183, %rd183, -8;
	add.s64 	%rd182, %rd182, 4096;
	setp.ne.s64 	%p12, %rd183, 0;
	@%p12 bra 	$L__BB4_4;
$L__BB4_29:
	and.b64  	%rd125, %rd6, 7;
	setp.eq.s64 	%p13, %rd125, 0;
	@%p13 bra 	$L__BB4_58;
	setp.lt.u64 	%p14, %rd125, 4;
	@%p14 bra 	$L__BB4_44;
	add.s64 	%rd128, %rd195, %rd3;
	shl.b64 	%rd129, %rd128, 1;
	add.s64 	%rd51, %rd1, %rd129;
	ld.global.nc.u16 	%rs9, [%rd51];
	// begin inline asm
	{ cvt.f32.bf16 %f10, %rs9;}

	// end inline asm
	cvt.f64.f32 	%fd106, %f10;
	mul.f64 	%fd20, %fd44, %fd106;
	setp.ltu.f64 	%p15, %fd20, 0d0000000000000000;
	@%p15 bra 	$L__BB4_33;
	add.f64 	%fd107, %fd20, 0d3FE0000000000000;
	cvt.rmi.f64.f64 	%fd108, %fd107;
	cvt.rzi.s64.f64 	%rd197, %fd108;
	bra.uni 	$L__BB4_34;
$L__BB4_33:
	mov.f64 	%fd109, 0d3FE0000000000000;
	sub.f64 	%fd110, %fd109, %fd20;
	cvt.rmi.f64.f64 	%fd111, %fd110;
	cvt.rzi.s64.f64 	%rd130, %fd111;
	neg.s64 	%rd197, %rd130;
$L__BB4_34:
	abs.s64 	%rd131, %rd197;
	max.u64 	%rd55, %rd131, %rd210;
	cvt.rn.f64.u64 	%fd112, %rd131;
	add.f64 	%fd21, %fd192, %fd112;
	ld.global.nc.u16 	%rs10, [%rd51+512];
	// begin inline asm
	{ cvt.f32.bf16 %f11, %rs10;}

	// end inline asm
	cvt.f64.f32 	%fd113, %f11;
	mul.f64 	%fd22, %fd44, %fd113;
	setp.ltu.f64 	%p16, %fd22, 0d0000000000000000;
	@%p16 bra 	$L__BB4_36;
	add.f64 	%fd114, %fd22, 0d3FE0000000000000;
	cvt.rmi.f64.f64 	%fd115, %fd114;
	cvt.rzi.s64.f64 	%rd198, %fd115;
	bra.uni 	$L__BB4_37;
$L__BB4_36:
	mov.f64 	%fd116, 0d3FE0000000000000;
	sub.f64 	%fd117, %fd116, %fd22;
	cvt.rmi.f64.f64 	%fd118, %fd117;
	cvt.rzi.s64.f64 	%rd132, %fd118;
	neg.s64 	%rd198, %rd132;
$L__BB4_37:
	abs.s64 	%rd133, %rd198;
	max.u64 	%rd59, %rd133, %rd55;
	cvt.rn.f64.u64 	%fd119, %rd133;
	add.f64 	%fd23, %fd21, %fd119;
	ld.global.nc.u16 	%rs11, [%rd51+1024];
	// begin inline asm
	{ cvt.f32.bf16 %f12, %rs11;}

	// end inline asm
	cvt.f64.f32 	%fd120, %f12;
	mul.f64 	%fd24, %fd44, %fd120;
	setp.ltu.f64 	%p17, %fd24, 0d0000000000000000;
	@%p17 bra 	$L__BB4_39;
	add.f64 	%fd121, %fd24, 0d3FE0000000000000;
	cvt.rmi.f64.f64 	%fd122, %fd121;
	cvt.rzi.s64.f64 	%rd199, %fd122;
	bra.uni 	$L__BB4_40;
$L__BB4_39:
	mov.f64 	%fd123, 0d3FE0000000000000;
	sub.f64 	%fd124, %fd123, %fd24;
	cvt.rmi.f64.f64 	%fd125, %fd124;
	cvt.rzi.s64.f64 	%rd134, %fd125;
	neg.s64 	%rd199, %rd134;
$L__BB4_40:
	abs.s64 	%rd135, %rd199;
	max.u64 	%rd63, %rd135, %rd59;
	cvt.rn.f64.u64 	%fd126, %rd135;
	add.f64 	%fd25, %fd23, %fd126;
	ld.global.nc.u16 	%rs12, [%rd51+1536];
	// begin inline asm
	{ cvt.f32.bf16 %f13, %rs12;}

	// end inline asm
	cvt.f64.f32 	%fd127, %f13;
	mul.f64 	%fd26, %fd44, %fd127;
	setp.ltu.f64 	%p18, %fd26, 0d0000000000000000;
	@%p18 bra 	$L__BB4_42;
	add.f64 	%fd128, %fd26, 0d3FE0000000000000;
	cvt.rmi.f64.f64 	%fd129, %fd128;
	cvt.rzi.s64.f64 	%rd200, %fd129;
	bra.uni 	$L__BB4_43;
$L__BB4_42:
	mov.f64 	%fd130, 0d3FE0000000000000;
	sub.f64 	%fd131, %fd130, %fd26;
	cvt.rmi.f64.f64 	%fd132, %fd131;
	cvt.rzi.s64.f64 	%rd136, %fd132;
	neg.s64 	%rd200, %rd136;
$L__BB4_43:
	abs.s64 	%rd137, %rd200;
	max.u64 	%rd210, %rd137, %rd63;
	cvt.rn.f64.u64 	%fd133, %rd137;
	add.f64 	%fd192, %fd25, %fd133;
	add.s64 	%rd195, %rd195, 1024;
$L__BB4_44:
	and.b64  	%rd139, %rd6, 3;
	setp.eq.s64 	%p19, %rd139, 0;
	@%p19 bra 	$L__BB4_58;
	setp.eq.s64 	%p20, %rd139, 1;
	@%p20 bra 	$L__BB4_53;
	add.s64 	%rd140, %rd195, %rd3;
	shl.b64 	%rd141, %rd140, 1;
	add.s64 	%rd72, %rd1, %rd141;
	ld.global.nc.u16 	%rs13, [%rd72];
	// begin inline asm
	{ cvt.f32.bf16 %f14, %rs13;}

	// end inline asm
	cvt.f64.f32 	%fd135, %f14;
	mul.f64 	%fd30, %fd44, %fd135;
	setp.ltu.f64 	%p21, %fd30, 0d0000000000000000;
	@%p21 bra 	$L__BB4_48;
	add.f64 	%fd136, %fd30, 0d3FE0000000000000;
	cvt.rmi.f64.f64 	%fd137, %fd136;
	cvt.rzi.s64.f64 	%rd204, %fd137;
	bra.uni 	$L__BB4_49;
$L__BB4_48:
	mov.f64 	%fd138, 0d3FE0000000000000;
	sub.f64 	%fd139, %fd138, %fd30;
	cvt.rmi.f64.f64 	%fd140, %fd139;
	cvt.rzi.s64.f64 	%rd142, %fd140;
	neg.s64 	%rd204, %rd142;
$L__BB4_49:
	abs.s64 	%rd143, %rd204;
	max.u64 	%rd76, %rd143, %rd210;
	cvt.rn.f64.u64 	%fd141, %rd143;
	add.f64 	%fd31, %fd192, %fd141;
	ld.global.nc.u16 	%rs14, [%rd72+512];
	// begin inline asm
	{ cvt.f32.bf16 %f15, %rs14;}

	// end inline asm
	cvt.f64.f32 	%fd142, %f15;
	mul.f64 	%fd32, %fd44, %fd142;
	setp.ltu.f64 	%p22, %fd32, 0d0000000000000000;
	@%p22 bra 	$L__BB4_51;
	add.f64 	%fd143, %fd32, 0d3FE0000000000000;
	cvt.rmi.f64.f64 	%fd144, %fd143;
	cvt.rzi.s64.f64 	%rd205, %fd144;
	bra.uni 	$L__BB4_52;
$L__BB4_51:
	mov.f64 	%fd145, 0d3FE0000000000000;
	sub.f64 	%fd146, %fd145, %fd32;
	cvt.rmi.f64.f64 	%fd147, %fd146;
	cvt.rzi.s64.f64 	%rd144, %fd147;
	neg.s64 	%rd205, %rd144;
$L__BB4_52:
	abs.s64 	%rd145, %rd205;
	max.u64 	%rd210, %rd145, %rd76;
	cvt.rn.f64.u64 	%fd148, %rd145;
	add.f64 	%fd192, %fd31, %fd148;
	add.s64 	%rd195, %rd195, 512;
$L__BB4_53:
	and.b64  	%rd146, %rd5, 256;
	setp.ne.s64 	%p23, %rd146, 0;
	@%p23 bra 	$L__BB4_58;
	add.s64 	%rd147, %rd195, %rd3;
	shl.b64 	%rd148, %rd147, 1;
	add.s64 	%rd149, %rd1, %rd148;
	ld.global.nc.u16 	%rs15, [%rd149];
	// begin inline asm
	{ cvt.f32.bf16 %f16, %rs15;}

	// end inline asm
	cvt.f64.f32 	%fd149, %f16;
	mul.f64 	%fd36, %fd44, %fd149;
	setp.ltu.f64 	%p24, %fd36, 0d0000000000000000;
	@%p24 bra 	$L__BB4_56;
	add.f64 	%fd150, %fd36, 0d3FE0000000000000;
	cvt.rmi.f64.f64 	%fd151, %fd150;
	cvt.rzi.s64.f64 	%rd209, %fd151;
	bra.uni 	$L__BB4_57;
$L__BB4_56:
	mov.f64 	%fd152, 0d3FE0000000000000;
	sub.f64 	%fd153, %fd152, %fd36;
	cvt.rmi.f64.f64 	%fd154, %fd153;
	cvt.rzi.s64.f64 	%rd150, %fd154;
	neg.s64 	%rd209, %rd150;
$L__BB4_57:
	abs.s64 	%rd151, %rd209;
	max.u64 	%rd210, %rd151, %rd210;
	cvt.rn.f64.u64 	%fd155, %rd151;
	add.f64 	%fd192, %fd192, %fd155;
$L__BB4_58:
	cvt.u32.u64 	%r51, %rd4;
	and.b32  	%r1, %r51, 31;
	// begin inline asm
	mov.b64 {%r11,%r12}, %rd210;
	// end inline asm
	shfl.sync.down.b32	%r14|%p25, %r12, 16, 31, -1;
	shfl.sync.down.b32	%r13|%p26, %r11, 16, 31, -1;
	// begin inline asm
	mov.b64 %rd153, {%r13,%r14};
	// end inline asm
	max.u64 	%rd154, %rd153, %rd210;
	// begin inline asm
	mov.b64 {%r15,%r16}, %rd154;
	// end inline asm
	shfl.sync.down.b32	%r18|%p27, %r16, 8, 31, -1;
	shfl.sync.down.b32	%r17|%p28, %r15, 8, 31, -1;
	// begin inline asm
	mov.b64 %rd155, {%r17,%r18};
	// end inline asm
	max.u64 	%rd156, %rd155, %rd154;
	// begin inline asm
	mov.b64 {%r19,%r20}, %rd156;
	// end inline asm
	shfl.sync.down.b32	%r22|%p29, %r20, 4, 31, -1;
	shfl.sync.down.b32	%r21|%p30, %r19, 4, 31, -1;
	// begin inline asm
	mov.b64 %rd157, {%r21,%r22};
	// end inline asm
	max.u64 	%rd158, %rd157, %rd156;
	// begin inline asm
	mov.b64 {%r23,%r24}, %rd158;
	// end inline asm
	shfl.sync.down.b32	%r26|%p31, %r24, 2, 31, -1;
	shfl.sync.down.b32	%r25|%p32, %r23, 2, 31, -1;
	// begin inline asm
	mov.b64 %rd159, {%r25,%r26};
	// end inline asm
	max.u64 	%rd160, %rd159, %rd158;
	// begin inline asm
	mov.b64 {%r27,%r28}, %rd160;
	// end inline asm
	shfl.sync.down.b32	%r30|%p33, %r28, 1, 31, -1;
	shfl.sync.down.b32	%r29|%p34, %r27, 1, 31, -1;
	// begin inline asm
	mov.b64 %rd161, {%r29,%r30};
	// end inline asm
	max.u64 	%rd90, %rd161, %rd160;
	// begin inline asm
	mov.b64 {%r31,%r32}, %fd192;
	// end inline asm
	shfl.sync.down.b32	%r34|%p35, %r32, 16, 31, -1;
	shfl.sync.down.b32	%r33|%p36, %r31, 16, 31, -1;
	// begin inline asm
	mov.b64 %fd157, {%r33,%r34};
	// end inline asm
	add.f64 	%fd158, %fd192, %fd157;
	// begin inline asm
	mov.b64 {%r35,%r36}, %fd158;
	// end inline asm
	shfl.sync.down.b32	%r38|%p37, %r36, 8, 31, -1;
	shfl.sync.down.b32	%r37|%p38, %r35, 8, 31, -1;
	// begin inline asm
	mov.b64 %fd159, {%r37,%r38};
	// end inline asm
	add.f64 	%fd160, %fd158, %fd159;
	// begin inline asm
	mov.b64 {%r39,%r40}, %fd160;
	// end inline asm
	shfl.sync.down.b32	%r42|%p39, %r40, 4, 31, -1;
	shfl.sync.down.b32	%r41|%p40, %r39, 4, 31, -1;
	// begin inline asm
	mov.b64 %fd161, {%r41,%r42};
	// end inline asm
	add.f64 	%fd162, %fd160, %fd161;
	// begin inline asm
	mov.b64 {%r43,%r44}, %fd162;
	// end inline asm
	shfl.sync.down.b32	%r46|%p41, %r44, 2, 31, -1;
	shfl.sync.down.b32	%r45|%p42, %r43, 2, 31, -1;
	// begin inline asm
	mov.b64 %fd163, {%r45,%r46};
	// end inline asm
	add.f64 	%fd164, %fd162, %fd163;
	// begin inline asm
	mov.b64 {%r47,%r48}, %fd164;
	// end inline asm
	shfl.sync.down.b32	%r50|%p43, %r48, 1, 31, -1;
	shfl.sync.down.b32	%r49|%p44, %r47, 1, 31, -1;
	// begin inline asm
	mov.b64 %fd165, {%r49,%r50};
	// end inline asm
	add.f64 	%fd39, %fd164, %fd165;
	setp.ne.s32 	%p45, %r1, 0;
	@%p45 bra 	$L__BB4_60;
	shr.u32 	%r53, %r51, 2;
	mov.u32 	%r54, _ZZ24bsi_block_reduce_max_sumILi256EEvydPyPdE4smax;
	add.s32 	%r55, %r54, %r53;
	st.shared.u64 	[%r55], %rd90;
	mov.u32 	%r56, _ZZ24bsi_block_reduce_max_sumILi256EEvydPyPdE4ssum;
	add.s32 	%r57, %r56, %r53;
	st.shared.f64 	[%r57], %fd39;
$L__BB4_60:
	bar.sync 	0;
	setp.gt.u32 	%p46, %r51, 31;
	@%p46 bra 	$L__BB4_65;
	setp.gt.u32 	%p47, %r1, 7;
	mov.f64 	%fd193, 0d0000000000000000;
	mov.b64 	%rd211, 0;
	@%p47 bra 	$L__BB4_63;
	shl.b32 	%r59, %r1, 3;
	mov.u32 	%r60, _ZZ24bsi_block_reduce_max_sumILi256EEvydPyPdE4smax;
	add.s32 	%r61, %r60, %r59;
	ld.shared.u64 	%rd211, [%r61];
	mov.u32 	%r62, _ZZ24bsi_block_reduce_max_sumILi256EEvydPyPdE4ssum;
	add.s32 	%r63, %r62, %r59;
	ld.shared.f64 	%fd193, [%r63];
$L__BB4_63:
	setp.ne.s32 	%p48, %r1, 0;
	// begin inline asm
	mov.b64 {%r64,%r65}, %rd211;
	// end inline asm
	shfl.sync.down.b32	%r67|%p49, %r65, 16, 31, -1;
	shfl.sync.down.b32	%r66|%p50, %r64, 16, 31, -1;
	// begin inline asm
	mov.b64 %rd164, {%r66,%r67};
	// end inline asm
	max.u64 	%rd165, %rd164, %rd211;
	// begin inline asm
	mov.b64 {%r68,%r69}, %rd165;
	// end inline asm
	shfl.sync.down.b32	%r71|%p51, %r69, 8, 31, -1;
	shfl.sync.down.b32	%r70|%p52, %r68, 8, 31, -1;
	// begin inline asm
	mov.b64 %rd166, {%r70,%r71};
	// end inline asm
	max.u64 	%rd167, %rd166, %rd165;
	// begin inline asm
	mov.b64 {%r72,%r73}, %rd167;
	// end inline asm
	shfl.sync.down.b32	%r75|%p53, %r73, 4, 31, -1;
	shfl.sync.down.b32	%r74|%p54, %r72, 4, 31, -1;
	// begin inline asm
	mov.b64 %rd168, {%r74,%r75};
	// end inline asm
	max.u64 	%rd169, %rd168, %rd167;
	// begin inline asm
	mov.b64 {%r76,%r77}, %rd169;
	// end inline asm
	shfl.sync.down.b32	%r79|%p55, %r77, 2, 31, -1;
	shfl.sync.down.b32	%r78|%p56, %r76, 2, 31, -1;
	// begin inline asm
	mov.b64 %rd170, {%r78,%r79};
	// end inline asm
	max.u64 	%rd171, %rd170, %rd169;
	// begin inline asm
	mov.b64 {%r80,%r81}, %rd171;
	// end inline asm
	shfl.sync.down.b32	%r83|%p57, %r81, 1, 31, -1;
	shfl.sync.down.b32	%r82|%p58, %r80, 1, 31, -1;
	// begin inline asm
	mov.b64 %rd172, {%r82,%r83};
	// end inline asm
	max.u64 	%rd93, %rd172, %rd171;
	// begin inline asm
	mov.b64 {%r84,%r85}, %fd193;
	// end inline asm
	shfl.sync.down.b32	%r87|%p59, %r85, 16, 31, -1;
	shfl.sync.down.b32	%r86|%p60, %r84, 16, 31, -1;
	// begin inline asm
	mov.b64 %fd168, {%r86,%r87};
	// end inline asm
	add.f64 	%fd169, %fd193, %fd168;
	// begin inline asm
	mov.b64 {%r88,%r89}, %fd169;
	// end inline asm
	shfl.sync.down.b32	%r91|%p61, %r89, 8, 31, -1;
	shfl.sync.down.b32	%r90|%p62, %r88, 8, 31, -1;
	// begin inline asm
	mov.b64 %fd170, {%r90,%r91};
	// end inline asm
	add.f64 	%fd171, %fd169, %fd170;
	// begin inline asm
	mov.b64 {%r92,%r93}, %fd171;
	// end inline asm
	shfl.sync.down.b32	%r95|%p63, %r93, 4, 31, -1;
	shfl.sync.down.b32	%r94|%p64, %r92, 4, 31, -1;
	// begin inline asm
	mov.b64 %fd172, {%r94,%r95};
	// end inline asm
	add.f64 	%fd173, %fd171, %fd172;
	// begin inline asm
	mov.b64 {%r96,%r97}, %fd173;
	// end inline asm
	shfl.sync.down.b32	%r99|%p65, %r97, 2, 31, -1;
	shfl.sync.down.b32	%r98|%p66, %r96, 2, 31, -1;
	// begin inline asm
	mov.b64 %fd174, {%r98,%r99};
	// end inline asm
	add.f64 	%fd175, %fd173, %fd174;
	// begin inline asm
	mov.b64 {%r100,%r101}, %fd175;
	// end inline asm
	shfl.sync.down.b32	%r103|%p67, %r101, 1, 31, -1;
	shfl.sync.down.b32	%r102|%p68, %r100, 1, 31, -1;
	// begin inline asm
	mov.b64 %fd176, {%r102,%r103};
	// end inline asm
	add.f64 	%fd42, %fd175, %fd176;
	@%p48 bra 	$L__BB4_65;
	st.shared.u64 	[_ZZ41compute_row_shift_scale_from_input_kernelI13__nv_bfloat16Li256EEvPKT_lldifPiPfE9block_max], %rd93;
	st.shared.f64 	[_ZZ41compute_row_shift_scale_from_input_kernelI13__nv_bfloat16Li256EEvPKT_lldifPiPfE9block_sum], %fd42;
$L__BB4_65:
	cvt.u32.u64 	%r104, %rd4;
	bar.sync 	0;
	setp.ne.s32 	%p69, %r104, 0;
	@%p69 bra 	$L__BB4_74;
	ld.shared.u64 	%rd94, [_ZZ41compute_row_shift_scale_from_input_kernelI13__nv_bfloat16Li256EEvPKT_lldifPiPfE9block_max];
	cvt.u32.u64 	%r2, %rd95;
	setp.lt.s32 	%p70, %r8, 1;
	mov.b32 	%r123, 0;
	@%p70 bra 	$L__BB4_73;
	setp.leu.f32 	%p71, %f1, 0f00000000;
	setp.lt.s32 	%p72, %r2, 1;
	or.pred  	%p73, %p72, %p71;
	@%p73 bra 	$L__BB4_70;
	ld.shared.f64 	%fd177, [_ZZ41compute_row_shift_scale_from_input_kernelI13__nv_bfloat16Li256EEvPKT_lldifPiPfE9block_sum];
	cvt.rn.f64.u64 	%fd178, %rd94;
	cvt.rn.f64.u32 	%fd179, %r2;
	div.rn.f64 	%fd180, %fd177, %fd179;
	cvt.f64.f32 	%fd181, %f1;
	mul.f64 	%fd182, %fd180, %fd181;
	setp.lt.f64 	%p75, %fd182, %fd178;
	selp.f64 	%fd43, %fd182, %fd178, %p75;
	setp.leu.f64 	%p76, %fd43, 0d0000000000000000;
	mov.b32 	%r122, 0;
	@%p76 bra 	$L__BB4_72;
	{
	.reg .b32 %temp; 
	mov.b64 	{%temp, %r109}, %fd43;
	}
	and.b32  	%r110, %r109, 2146435072;
	setp.eq.s32 	%p77, %r110, 0;
	mul.f64 	%fd183, %fd43, 0d4350000000000000;
	{
	.reg .b32 %temp; 
	mov.b64 	{%temp, %r111}, %fd183;
	}
	and.b32  	%r112, %r111, 2146435072;
	add.s32 	%r113, %r112, -56623104;
	selp.f64 	%fd184, %fd183, %fd43, %p77;
	selp.b32 	%r114, %r113, %r110, %p77;
	setp.eq.f64 	%p78, %fd184, 0d0000000000000000;
	setp.eq.s32 	%p79, %r114, 2146435072;
	add.s32 	%r116, %r114, -1071644672;
	shr.s32 	%r117, %r116, 20;
	selp.b32 	%r118, 0, %r117, %p79;
	selp.b32 	%r122, 0, %r118, %p78;
	bra.uni 	$L__BB4_72;
$L__BB4_70:
	setp.eq.s64 	%p74, %rd94, 0;
	mov.b32 	%r122, 0;
	@%p74 bra 	$L__BB4_72;
	clz.b64 	%r107, %rd94;
	sub.s32 	%r122, 64, %r107;
$L__BB4_72:
	sub.s32 	%r119, %r122, %r8;
	add.s32 	%r120, %r119, 1;
	max.s32 	%r121, %r120, 0;
	min.s32 	%r123, %r121, 62;
$L__BB4_73:
	ld.param.u64 	%rd181, [_Z41compute_row_shift_scale_from_input_kernelI13__nv_bfloat16Li256EEvPKT_lldifPiPf_param_7];
	ld.param.u64 	%rd180, [_Z41compute_row_shift_scale_from_input_kernelI13__nv_bfloat16Li256EEvPKT_lldifPiPf_param_6];
	cvta.to.global.u64 	%rd173, %rd180;
	shl.b64 	%rd174, %rd2, 2;
	add.s64 	%rd175, %rd173, %rd174;
	st.global.u32 	[%rd175], %r123;
	mov.b64 	%rd176, 1;
	shl.b64 	%rd177, %rd176, %r123;
	cvt.rn.f32.u64 	%f17, %rd177;
	cvta.to.global.u64 	%rd178, %rd181;
	add.s64 	%rd179, %rd178, %rd174;
	st.global.f32 	[%rd179], %f17;
$L__BB4_74:
	ret;

}
	// .globl	_Z43compute_chunk_shift_scale_from_input_kernelIfLi256EEvPKT_llidifPiPf
.visible .entry _Z43compute_chunk_shift_scale_from_input_kernelIfLi256EEvPKT_llidifPiPf(
	.param .u64 .ptr .align 1 _Z43compute_chunk_shift_scale_from_input_kernelIfLi256EEvPKT_llidifPiPf_param_0,
	.param .u64 _Z43compute_chunk_shift_scale_from_input_kernelIfLi256EEvPKT_llidifPiPf_param_1,
	.param .u64 _Z43compute_chunk_shift_scale_from_input_kernelIfLi256EEvPKT_llidifPiPf_param_2,
	.param .u32 _Z43compute_chunk_shift_scale_from_input_kernelIfLi256EEvPKT_llidifPiPf_param_3,
	.param .f64 _Z43compute_chunk_shift_scale_from_input_kernelIfLi256EEvPKT_llidifPiPf_param_4,
	.param .u32 _Z43compute_chunk_shift_scale_from_input_kernelIfLi256EEvPKT_llidifPiPf_param_5,
	.param .f32 _Z43compute_chunk_shift_scale_from_input_kernelIfLi256EEvPKT_llidifPiPf_param_6,
	.param .u64 .ptr .align 1 _Z43compute_chunk_shift_scale_from_input_kernelIfLi256EEvPKT_llidifPiPf_param_7,
	.param .u64 .ptr .align 1 _Z43compute_chunk_shift_scale_from_input_kernelIfLi256EEvPKT_llidifPiPf_param_8
)
{
	.reg .pred 	%p<61>;
	.reg .b32 	%r<133>;
	.reg .b32 	%f<4>;
	.reg .b64 	%rd<63>;
	.reg .b64 	%fd<48>;
	// demoted variable
	.shared .align 8 .u64 _ZZ43compute_chunk_shift_scale_from_input_kernelIfLi256EEvPKT_llidifPiPfE9block_max;
	// demoted variable
	.shared .align 8 .f64 _ZZ43compute_chunk_shift_scale_from_input_kernelIfLi256EEvPKT_llidifPiPfE9block_sum;
	ld.param.u64 	%rd18, [_Z43compute_chunk_shift_scale_from_input_kernelIfLi256EEvPKT_llidifPiPf_param_0];
	ld.param.u64 	%rd20, [_Z43compute_chunk_shift_scale_from_input_kernelIfLi256EEvPKT_llidifPiPf_param_1];
	ld.param.u64 	%rd19, [_Z43compute_chunk_shift_scale_from_input_kernelIfLi256EEvPKT_llidifPiPf_param_2];
	ld.param.u32 	%r9, [_Z43compute_chunk_shift_scale_from_input_kernelIfLi256EEvPKT_llidifPiPf_param_3];
	ld.param.f64 	%fd9, [_Z43compute_chunk_shift_scale_from_input_kernelIfLi256EEvPKT_llidifPiPf_param_4];
	ld.param.u32 	%r10, [_Z43compute_chunk_shift_scale_from_input_kernelIfLi256EEvPKT_llidifPiPf_param_5];
	ld.param.f32 	%f1, [_Z43compute_chunk_shift_scale_from_input_kernelIfLi256EEvPKT_llidifPiPf_param_6];
	ld.param.u64 	%rd21, [_Z43compute_chunk_shift_scale_from_input_kernelIfLi256EEvPKT_llidifPiPf_param_7];
	ld.param.u64 	%rd22, [_Z43compute_chunk_shift_scale_from_input_kernelIfLi256EEvPKT_llidifPiPf_param_8];
	cvta.to.global.u64 	%rd1, %rd22;
	cvta.to.global.u64 	%rd2, %rd21;
	mov.u32 	%r1, %ctaid.x;
	mov.u32 	%r11, %ctaid.y;
	cvt.u64.u32 	%rd3, %r11;
	setp.le.s64 	%p1, %rd20, %rd3;
	setp.ge.s32 	%p2, %r1, %r9;
	or.pred  	%p3, %p1, %p2;
	@%p3 bra 	$L__BB5_25;
	mul.wide.u32 	%rd4, %r1, 256;
	sub.s64 	%rd23, %rd19, %rd4;
	max.s64 	%rd24, %rd23, 0;
	min.s64 	%rd5, %rd24, 256;
	setp.gt.s64 	%p4, %rd23, 0;
	@%p4 bra 	$L__BB5_4;
	mov.u32 	%r126, %tid.x;
	setp.ne.s32 	%p60, %r126, 0;
	@%p60 bra 	$L__BB5_25;
	cvt.u32.u64 	%r127, %rd3;
	mad.lo.s32 	%r128, %r9, %r127, %r1;
	mul.wide.u32 	%rd57, %r128, 4;
	add.s64 	%rd58, %rd2, %rd57;
	mov.b32 	%r129, 0;
	st.global.u32 	[%rd58], %r129;
	add.s64 	%rd59, %rd1, %rd57;
	mov.b32 	%r130, 1065353216;
	st.global.u32 	[%rd59], %r130;
	bra.uni 	$L__BB5_25;
$L__BB5_4:
	mad.lo.s64 	%rd6, %rd19, %rd3, %rd4;
	mov.u32 	%r12, %tid.x;
	cvt.u64.u32 	%rd7, %r12;
	setp.le.u64 	%p5, %rd5, %rd7;
	mov.f64 	%fd46, 0d0000000000000000;
	mov.b64 	%rd61, 0;
	@%p5 bra 	$L__BB5_9;
	add.s64 	%rd26, %rd6, %rd7;
	cvta.to.global.u64 	%rd27, %rd18;
	shl.b64 	%rd28, %rd26, 2;
	add.s64 	%rd29, %rd27, %rd28;
	ld.global.nc.f32 	%f2, [%rd29];
	cvt.f64.f32 	%fd11, %f2;
	mul.f64 	%fd1, %fd9, %fd11;
	setp.ltu.f64 	%p6, %fd1, 0d0000000000000000;
	@%p6 bra 	$L__BB5_7;
	add.f64 	%fd12, %fd1, 0d3FE0000000000000;
	cvt.rmi.f64.f64 	%fd13, %fd12;
	cvt.rzi.s64.f64 	%rd60, %fd13;
	bra.uni 	$L__BB5_8;
$L__BB5_7:
	mov.f64 	%fd14, 0d3FE0000000000000;
	sub.f64 	%fd15, %fd14, %fd1;
	cvt.rmi.f64.f64 	%fd16, %fd15;
	cvt.rzi.s64.f64 	%rd30, %fd16;
	neg.s64 	%rd60, %rd30;
$L__BB5_8:
	abs.s64 	%rd61, %rd60;
	cvt.rn.f64.u64 	%fd46, %rd61;
$L__BB5_9:
	cvt.u32.u64 	%r53, %rd7;
	and.b32  	%r2, %r53, 31;
	// begin inline asm
	mov.b64 {%r13,%r14}, %rd61;
	// end inline asm
	shfl.sync.down.b32	%r16|%p7, %r14, 16, 31, -1;
	shfl.sync.down.b32	%r15|%p8, %r13, 16, 31, -1;
	// begin inline asm
	mov.b64 %rd32, {%r15,%r16};
	// end inline asm
	max.u64 	%rd33, %rd32, %rd61;
	// begin inline asm
	mov.b64 {%r17,%r18}, %rd33;
	// end inline asm
	shfl.sync.down.b32	%r20|%p9, %r18, 8, 31, -1;
	shfl.sync.down.b32	%r19|%p10, %r17, 8, 31, -1;
	// begin inline asm
	mov.b64 %rd34, {%r19,%r20};
	// end inline asm
	max.u64 	%rd35, %rd34, %rd33;
	// begin inline asm
	mov.b64 {%r21,%r22}, %rd35;
	// end inline asm
	shfl.sync.down.b32	%r24|%p11, %r22, 4, 31, -1;
	shfl.sync.down.b32	%r23|%p12, %r21, 4, 31, -1;
	// begin inline asm
	mov.b64 %rd36, {%r23,%r24};
	// end inline asm
	max.u64 	%rd37, %rd36, %rd35;
	// begin inline asm
	mov.b64 {%r25,%r26}, %rd37;
	// end inline asm
	shfl.sync.down.b32	%r28|%p13, %r26, 2, 31, -1;
	shfl.sync.down.b32	%r27|%p14, %r25, 2, 31, -1;
	// begin inline asm
	mov.b64 %rd38, {%r27,%r28};
	// end inline asm
	max.u64 	%rd39, %rd38, %rd37;
	// begin inline asm
	mov.b64 {%r29,%r30}, %rd39;
	// end inline asm
	shfl.sync.down.b32	%r32|%p15, %r30, 1, 31, -1;
	shfl.sync.down.b32	%r31|%p16, %r29, 1, 31, -1;
	// begin inline asm
	mov.b64 %rd40, {%r31,%r32};
	// end inline asm
	max.u64 	%rd13, %rd40, %rd39;
	// begin inline asm
	mov.b64 {%r33,%r34}, %fd46;
	// end inline asm
	shfl.sync.down.b32	%r36|%p17, %r34, 16, 31, -1;
	shfl.sync.down.b32	%r35|%p18, %r33, 16, 31, -1;
	// begin inline asm
	mov.b64 %fd18, {%r35,%r36};
	// end inline asm
	add.f64 	%fd19, %fd46, %fd18;
	// begin inline asm
	mov.b64 {%r37,%r38}, %fd19;
	// end inline asm
	shfl.sync.down.b32	%r40|%p19, %r38, 8, 31, -1;
	shfl.sync.down.b32	%r39|%p20, %r37, 8, 31, -1;
	// begin inline asm
	mov.b64 %fd20, {%r39,%r40};
	// end inline asm
	add.f64 	%fd21, %fd19, %fd20;
	// begin inline asm
	mov.b64 {%r41,%r42}, %fd21;
	// end inline asm
	shfl.sync.down.b32	%r44|%p21, %r42, 4, 31, -1;
	shfl.sync.down.b32	%r43|%p22, %r41, 4, 31, -1;
	// begin inline asm
	mov.b64 %fd22, {%r43,%r44};
	// end inline asm
	add.f64 	%fd23, %fd21, %fd22;
	// begin inline asm
	mov.b64 {%r45,%r46}, %fd23;
	// end inline asm
	shfl.sync.down.b32	%r48|%p23, %r46, 2, 31, -1;
	shfl.sync.down.b32	%r47|%p24, %r45, 2, 31, -1;
	// begin inline asm
	mov.b64 %fd24, {%r47,%r48};
	// end inline asm
	add.f64 	%fd25, %fd23, %fd24;
	// begin inline asm
	mov.b64 {%r49,%r50}, %fd25;
	// end inline asm
	shfl.sync.down.b32	%r52|%p25, %r50, 1, 31, -1;
	shfl.sync.down.b32	%r51|%p26, %r49, 1, 31, -1;
	// begin inline asm
	mov.b64 %fd26, {%r51,%r52};
	// end inline asm
	add.f64 	%fd4, %fd25, %fd26;
	setp.ne.s32 	%p27, %r2, 0;
	@%p27 bra 	$L__BB5_11;
	shr.u32 	%r55, %r53, 2;
	mov.u32 	%r56, _ZZ24bsi_block_reduce_max_sumILi256EEvydPyPdE4smax;
	add.s32 	%r57, %r56, %r55;
	st.shared.u64 	[%r57], %rd13;
	mov.u32 	%r58, _ZZ24bsi_block_reduce_max_sumILi256EEvydPyPdE4ssum;
	add.s32 	%r59, %r58, %r55;
	st.shared.f64 	[%r59], %fd4;
$L__BB5_11:
	bar.sync 	0;
	setp.gt.u32 	%p28, %r53, 31;
	@%p28 bra 	$L__BB5_16;
	setp.gt.u32 	%p29, %r2, 7;
	mov.f64 	%fd47, 0d0000000000000000;
	mov.b64 	%rd62, 0;
	@%p29 bra 	$L__BB5_14;
	shl.b32 	%r61, %r2, 3;
	mov.u32 	%r62, _ZZ24bsi_block_reduce_max_sumILi256EEvydPyPdE4smax;
	add.s32 	%r63, %r62, %r61;
	ld.shared.u64 	%rd62, [%r63];
	mov.u32 	%r64, _ZZ24bsi_block_reduce_max_sumILi256EEvydPyPdE4ssum;
	add.s32 	%r65, %r64, %r61;
	ld.shared.f64 	%fd47, [%r65];
$L__BB5_14:
	setp.ne.s32 	%p30, %r2, 0;
	// begin inline asm
	mov.b64 {%r66,%r67}, %rd62;
	// end inline asm
	shfl.sync.down.b32	%r69|%p31, %r67, 16, 31, -1;
	shfl.sync.down.b32	%r68|%p32, %r66, 16, 31, -1;
	// begin inline asm
	mov.b64 %rd43, {%r68,%r69};
	// end inline asm
	max.u64 	%rd44, %rd43, %rd62;
	// begin inline asm
	mov.b64 {%r70,%r71}, %rd44;
	// end inline asm
	shfl.sync.down.b32	%r73|%p33, %r71, 8, 31, -1;
	shfl.sync.down.b32	%r72|%p34, %r70, 8, 31, -1;
	// begin inline asm
	mov.b64 %rd45, {%r72,%r73};
	// end inline asm
	max.u64 	%rd46, %rd45, %rd44;
	// begin inline asm
	mov.b64 {%r74,%r75}, %rd46;
	// end inline asm
	shfl.sync.down.b32	%r77|%p35, %r75, 4, 31, -1;
	shfl.sync.down.b32	%r76|%p36, %r74, 4, 31, -1;
	// begin inline asm
	mov.b64 %rd47, {%r76,%r77};
	// end inline asm
	max.u64 	%rd48, %rd47, %rd46;
	// begin inline asm
	mov.b64 {%r78,%r79}, %rd48;
	// end inline asm
	shfl.sync.down.b32	%r81|%p37, %r79, 2, 31, -1;
	shfl.sync.down.b32	%r80|%p38, %r78, 2, 31, -1;
	// begin inline asm
	mov.b64 %rd49, {%r80,%r81};
	// end inline asm
	max.u64 	%rd50, %rd49, %rd48;
	// begin inline asm
	mov.b64 {%r82,%r83}, %rd50;
	// end inline asm
	shfl.sync.down.b32	%r85|%p39, %r83, 1, 31, -1;
	shfl.sync.down.b32	%r84|%p40, %r82, 1, 31, -1;
	// begin inline asm
	mov.b64 %rd51, {%r84,%r85};
	// end inline asm
	max.u64 	%rd16, %rd51, %rd50;
	// begin inline asm
	mov.b64 {%r86,%r87}, %fd47;
	// end inline asm
	shfl.sync.down.b32	%r89|%p41, %r87, 16, 31, -1;
	shfl.sync.down.b32	%r88|%p42, %r86, 16, 31, -1;
	// begin inline asm
	mov.b64 %fd29, {%r88,%r89};
	// end inline asm
	add.f64 	%fd30, %fd47, %fd29;
	// begin inline asm
	mov.b64 {%r90,%r91}, %fd30;
	// end inline asm
	shfl.sync.down.b32	%r93|%p43, %r91, 8, 31, -1;
	shfl.sync.down.b32	%r92|%p44, %r90, 8, 31, -1;
	// begin inline asm
	mov.b64 %fd31, {%r92,%r93};
	// end inline asm
	add.f64 	%fd32, %fd30, %fd31;
	// begin inline asm
	mov.b64 {%r94,%r95}, %fd32;
	// end inline asm
	shfl.sync.down.b32	%r97|%p45, %r95, 4, 31, -1;
	shfl.sync.down.b32	%r96|%p46, %r94, 4, 31, -1;
	// begin inline asm
	mov.b64 %fd33, {%r96,%r97};
	// end inline asm
	add.f64 	%fd34, %fd32, %fd33;
	// begin inline asm
	mov.b64 {%r98,%r99}, %fd34;
	// end inline asm
	shfl.sync.down.b32	%r101|%p47, %r99, 2, 31, -1;
	shfl.sync.down.b32	%r100|%p48, %r98, 2, 31, -1;
	// begin inline asm
	mov.b64 %fd35, {%r100,%r101};
	// end inline asm
	add.f64 	%fd36, %fd34, %fd35;
	// begin inline asm
	mov.b64 {%r102,%r103}, %fd36;
	// end inline asm
	shfl.sync.down.b32	%r105|%p49, %r103, 1, 31, -1;
	shfl.sync.down.b32	%r104|%p50, %r102, 1, 31, -1;
	// begin inline asm
	mov.b64 %fd37, {%r104,%r105};
	// end inline asm
	add.f64 	%fd7, %fd36, %fd37;
	@%p30 bra 	$L__BB5_16;
	st.shared.u64 	[_ZZ43compute_chunk_shift_scale_from_input_kernelIfLi256EEvPKT_llidifPiPfE9block_max], %rd16;
	st.shared.f64 	[_ZZ43compute_chunk_shift_scale_from_input_kernelIfLi256EEvPKT_llidifPiPfE9block_sum], %fd7;
$L__BB5_16:
	cvt.u32.u64 	%r106, %rd7;
	bar.sync 	0;
	setp.ne.s32 	%p51, %r106, 0;
	@%p51 bra 	$L__BB5_25;
	ld.shared.u64 	%rd17, [_ZZ43compute_chunk_shift_scale_from_input_kernelIfLi256EEvPKT_llidifPiPfE9block_max];
	cvt.u32.u64 	%r3, %rd5;
	setp.lt.s32 	%p52, %r10, 1;
	mov.b32 	%r132, 0;
	@%p52 bra 	$L__BB5_24;
	setp.leu.f32 	%p53, %f1, 0f00000000;
	@%p53 bra 	$L__BB5_21;
	ld.shared.f64 	%fd38, [_ZZ43compute_chunk_shift_scale_from_input_kernelIfLi256EEvPKT_llidifPiPfE9block_sum];
	cvt.rn.f64.u64 	%fd39, %rd17;
	cvt.rn.f64.u32 	%fd40, %r3;
	div.rn.f64 	%fd41, %fd38, %fd40;
	cvt.f64.f32 	%fd42, %f1;
	mul.f64 	%fd43, %fd41, %fd42;
	setp.lt.f64 	%p55, %fd43, %fd39;
	selp.f64 	%fd8, %fd43, %fd39, %p55;
	setp.leu.f64 	%p56, %fd8, 0d0000000000000000;
	mov.b32 	%r131, 0;
	@%p56 bra 	$L__BB5_23;
	{
	.reg .b32 %temp; 
	mov.b64 	{%temp, %r111}, %fd8;
	}
	and.b32  	%r112, %r111, 2146435072;
	setp.eq.s32 	%p57, %r112, 0;
	mul.f64 	%fd44, %fd8, 0d4350000000000000;
	{
	.reg .b32 %temp; 
	mov.b64 	{%temp, %r113}, %fd44;
	}
	and.b32  	%r114, %r113, 2146435072;
	add.s32 	%r115, %r114, -56623104;
	selp.f64 	%fd45, %fd44, %fd8, %p57;
	selp.b32 	%r116, %r115, %r112, %p57;
	setp.eq.f64 	%p58, %fd45, 0d0000000000000000;
	setp.eq.s32 	%p59, %r116, 2146435072;
	add.s32 	%r118, %r116, -1071644672;
	shr.s32 	%r119, %r118, 20;
	selp.b32 	%r120, 0, %r119, %p59;
	selp.b32 	%r131, 0, %r120, %p58;
	bra.uni 	$L__BB5_23;
$L__BB5_21:
	setp.eq.s64 	%p54, %rd17, 0;
	mov.b32 	%r131, 0;
	@%p54 bra 	$L__BB5_23;
	clz.b64 	%r109, %rd17;
	sub.s32 	%r131, 64, %r109;
$L__BB5_23:
	sub.s32 	%r121, %r131, %r10;
	add.s32 	%r122, %r121, 1;
	max.s32 	%r123, %r122, 0;
	min.s32 	%r132, %r123, 62;
$L__BB5_24:
	cvt.u32.u64 	%r124, %rd3;
	mad.lo.s32 	%r125, %r9, %r124, %r1;
	mul.wide.u32 	%rd52, %r125, 4;
	add.s64 	%rd53, %rd2, %rd52;
	st.global.u32 	[%rd53], %r132;
	mov.b64 	%rd54, 1;
	shl.b64 	%rd55, %rd54, %r132;
	cvt.rn.f32.u64 	%f3, %rd55;
	add.s64 	%rd56, %rd1, %rd52;
	st.global.f32 	[%rd56], %f3;
$L__BB5_25:
	ret;

}
	// .globl	_Z43compute_chunk_shift_scale_from_input_kernelI6__halfLi256EEvPKT_llidifPiPf
.visible .entry _Z43compute_chunk_shift_scale_from_input_kernelI6__halfLi256EEvPKT_llidifPiPf(
	.param .u64 .ptr .align 1 _Z43compute_chunk_shift_scale_from_input_kernelI6__halfLi256EEvPKT_llidifPiPf_param_0,
	.param .u64 _Z43compute_chunk_shift_scale_from_input_kernelI6__halfLi256EEvPKT_llidifPiPf_param_1,
	.param .u64 _Z43compute_chunk_shift_scale_from_input_kernelI6__halfLi256EEvPKT_llidifPiPf_param_2,
	.param .u32 _Z43compute_chunk_shift_scale_from_input_kernelI6__halfLi256EEvPKT_llidifPiPf_param_3,
	.param .f64 _Z43compute_chunk_shift_scale_from_input_kernelI6__halfLi256EEvPKT_llidifPiPf_param_4,
	.param .u32 _Z43compute_chunk_shift_scale_from_input_kernelI6__halfLi256EEvPKT_llidifPiPf_param_5,
	.param .f32 _Z43compute_chunk_shift_scale_from_input_kernelI6__halfLi256EEvPKT_llidifPiPf_param_6,
	.param .u64 .ptr .align 1 _Z43compute_chunk_shift_scale_from_input_kernelI6__halfLi256EEvPKT_llidifPiPf_param_7,
	.param .u64 .ptr .align 1 _Z43compute_chunk_shift_scale_from_input_kernelI6__halfLi256EEvPKT_llidifPiPf_param_8
)
{
	.reg .pred 	%p<61>;
	.reg .b16 	%rs<2>;
	.reg .b32 	%r<133>;
	.reg .b32 	%f<4>;
	.reg .b64 	%rd<63>;
	.reg .b64 	%fd<48>;
	// demoted variable
	.shared .align 8 .u64 _ZZ43compute_chunk_shift_scale_from_input_kernelI6__halfLi256EEvPKT_llidifPiPfE9block_max;
	// demoted variable
	.shared .align 8 .f64 _ZZ43compute_chunk_shift_scale_from_input_kernelI6__halfLi256EEvPKT_llidifPiPfE9block_sum;
	ld.param.u64 	%rd18, [_Z43compute_chunk_shift_scale_from_input_kernelI6__halfLi256EEvPKT_llidifPiPf_param_0];
	ld.param.u64 	%rd20, [_Z43compute_chunk_shift_scale_from_input_kernelI6__halfLi256EEvPKT_llidifPiPf_param_1];
	ld.param.u64 	%rd19, [_Z43compute_chunk_shift_scale_from_input_kernelI6__halfLi256EEvPKT_llidifPiPf_param_2];
	ld.param.u32 	%r9, [_Z43compute_chunk_shift_scale_from_input_kernelI6__halfLi256EEvPKT_llidifPiPf_param_3];
	ld.param.f64 	%fd9, [_Z43compute_chunk_shift_scale_from_input_kernelI6__halfLi256EEvPKT_llidifPiPf_param_4];
	ld.param.u32 	%r10, [_Z43compute_chunk_shift_scale_from_input_kernelI6__halfLi256EEvPKT_llidifPiPf_param_5];
	ld.param.f32 	%f1, [_Z43compute_chunk_shift_scale_from_input_kernelI6__halfLi256EEvPKT_llidifPiPf_param_6];
	ld.param.u64 	%rd21, [_Z43compute_chunk_shift_scale_from_input_kernelI6__halfLi256EEvPKT_llidifPiPf_param_7];
	ld.param.u64 	%rd22, [_Z43compute_chunk_shift_scale_from_input_kernelI6__halfLi256EEvPKT_llidifPiPf_param_8];
	cvta.to.global.u64 	%rd1, %rd22;
	cvta.to.global.u64 	%rd2, %rd21;
	mov.u32 	%r1, %ctaid.x;
	mov.u32 	%r11, %ctaid.y;
	cvt.u64.u32 	%rd3, %r11;
	setp.le.s64 	%p1, %rd20, %rd3;
	setp.ge.s32 	%p2, %r1, %r9;
	or.pred  	%p3, %p1, %p2;
	@%p3 bra 	$L__BB6_25;
	mul.wide.u32 	%rd4, %r1, 256;
	sub.s64 	%rd23, %rd19, %rd4;
	max.s64 	%rd24, %rd23, 0;
	min.s64 	%rd5, %rd24, 256;
	setp.gt.s64 	%p4, %rd23, 0;
	@%p4 bra 	$L__BB6_4;
	mov.u32 	%r126, %tid.x;
	setp.ne.s32 	%p60, %r126, 0;
	@%p60 bra 	$L__BB6_25;
	cvt.u32.u64 	%r127, %rd3;
	mad.lo.s32 	%r128, %r9, %r127, %r1;
	mul.wide.u32 	%rd57, %r128, 4;
	add.s64 	%rd58, %rd2, %rd57;
	mov.b32 	%r129, 0;
	st.global.u32 	[%rd58], %r129;
	add.s64 	%rd59, %rd1, %rd57;
	mov.b32 	%r130, 1065353216;
	st.global.u32 	[%rd59], %r130;
	bra.uni 	$L__BB6_25;
$L__BB6_4:
	mad.lo.s64 	%rd6, %rd19, %rd3, %rd4;
	mov.u32 	%r12, %tid.x;
	cvt.u64.u32 	%rd7, %r12;
	setp.le.u64 	%p5, %rd5, %rd7;
	mov.f64 	%fd46, 0d0000000000000000;
	mov.b64 	%rd61, 0;
	@%p5 bra 	$L__BB6_9;
	add.s64 	%rd26, %rd6, %rd7;
	cvta.to.global.u64 	%rd27, %rd18;
	shl.b64 	%rd28, %rd26, 1;
	add.s64 	%rd29, %rd27, %rd28;
	ld.global.nc.u16 	%rs1, [%rd29];
	// begin inline asm
	{  cvt.f32.f16 %f2, %rs1;}

	// end inline asm
	cvt.f64.f32 	%fd11, %f2;
	mul.f64 	%fd1, %fd9, %fd11;
	setp.ltu.f64 	%p6, %fd1, 0d0000000000000000;
	@%p6 bra 	$L__BB6_7;
	add.f64 	%fd12, %fd1, 0d3FE0000000000000;
	cvt.rmi.f64.f64 	%fd13, %fd12;
	cvt.rzi.s64.f64 	%rd60, %fd13;
	bra.uni 	$L__BB6_8;
$L__BB6_7:
	mov.f64 	%fd14, 0d3FE0000000000000;
	sub.f64 	%fd15, %fd14, %fd1;
	cvt.rmi.f64.f64 	%fd16, %fd15;
	cvt.rzi.s64.f64 	%rd30, %fd16;
	neg.s64 	%rd60, %rd30;
$L__BB6_8:
	abs.s64 	%rd61, %rd60;
	cvt.rn.f64.u64 	%fd46, %rd61;
$L__BB6_9:
	cvt.u32.u64 	%r53, %rd7;
	and.b32  	%r2, %r53, 31;
	// begin inline asm
	mov.b64 {%r13,%r14}, %rd61;
	// end inline asm
	shfl.sync.down.b32	%r16|%p7, %r14, 16, 31, -1;
	shfl.sync.down.b32	%r15|%p8, %r13, 16, 31, -1;
	// begin inline asm
	mov.b64 %rd32, {%r15,%r16};
	// end inline asm
	max.u64 	%rd33, %rd32, %rd61;
	// begin inline asm
	mov.b64 {%r17,%r18}, %rd33;
	// end inline asm
	shfl.sync.down.b32	%r20|%p9, %r18, 8, 31, -1;
	shfl.sync.down.b32	%r19|%p10, %r17, 8, 31, -1;
	// begin inline asm
	mov.b64 %rd34, {%r19,%r20};
	// end inline asm
	max.u64 	%rd35, %rd34, %rd33;
	// begin inline asm
	mov.b64 {%r21,%r22}, %rd35;
	// end inline asm
	shfl.sync.down.b32	%r24|%p11, %r22, 4, 31, -1;
	shfl.sync.down.b32	%r23|%p12, %r21, 4, 31, -1;
	// begin inline asm
	mov.b64 %rd36, {%r23,%r24};
	// end inline asm
	max.u64 	%rd37, %rd36, %rd35;
	// begin inline asm
	mov.b64 {%r25,%r26}, %rd37;
	// end inline asm
	shfl.sync.down.b32	%r28|%p13, %r26, 2, 31, -1;
	shfl.sync.down.b32	%r27|%p14, %r25, 2, 31, -1;
	// begin inline asm
	mov.b64 %rd38, {%r27,%r28};
	// end inline asm
	max.u64 	%rd39, %rd38, %rd37;
	// begin inline asm
	mov.b64 {%r29,%r30}, %rd39;
	// end inline asm
	shfl.sync.down.b32	%r32|%p15, %r30, 1, 31, -1;
	shfl.sync.down.b32	%r31|%p16, %r29, 1, 31, -1;
	// begin inline asm
	mov.b64 %rd40, {%r31,%r32};
	// end inline asm
	max.u64 	%rd13, %rd40, %rd39;
	// begin inline asm
	mov.b64 {%r33,%r34}, %fd46;
	// end inline asm
	shfl.sync.down.b32	%r36|%p17, %r34, 16, 31, -1;
	shfl.sync.down.b32	%r35|%p18, %r33, 16, 31, -1;
	// begin inline asm
	mov.b64 %fd18, {%r35,%r36};
	// end inline asm
	add.f64 	%fd19, %fd46, %fd18;
	// begin inline asm
	mov.b64 {%r37,%r38}, %fd19;
	// end inline asm
	shfl.sync.down.b32	%r40|%p19, %r38, 8, 31, -1;
	shfl.sync.down.b32	%r39|%p20, %r37, 8, 31, -1;
	// begin inline asm
	mov.b64 %fd20, {%r39,%r40};
	// end inline asm
	add.f64 	%fd21, %fd19, %fd20;
	// begin inline asm
	mov.b64 {%r41,%r42}, %fd21;
	// end inline asm
	shfl.sync.down.b32	%r44|%p21, %r42, 4, 31, -1;
	shfl.sync.down.b32	%r43|%p22, %r41, 4, 31, -1;
	// begin inline asm
	mov.b64 %fd22, {%r43,%r44};
	// end inline asm
	add.f64 	%fd23, %fd21, %fd22;
	// begin inline asm
	mov.b64 {%r45,%r46}, %fd23;
	// end inline asm
	shfl.sync.down.b32	%r48|%p23, %r46, 2, 31, -1;
	shfl.sync.down.b32	%r47|%p24, %r45, 2, 31, -1;
	// begin inline asm
	mov.b64 %fd24, {%r47,%r48};
	// end inline asm
	add.f64 	%fd25, %fd23, %fd24;
	// begin inline asm
	mov.b64 {%r49,%r50}, %fd25;
	// end inline asm
	shfl.sync.down.b32	%r52|%p25, %r50, 1, 31, -1;
	shfl.sync.down.b32	%r51|%p26, %r49, 1, 31, -1;
	// begin inline asm
	mov.b64 %fd26, {%r51,%r52};
	// end inline asm
	add.f64 	%fd4, %fd25, %fd26;
	setp.ne.s32 	%p27, %r2, 0;
	@%p27 bra 	$L__BB6_11;
	shr.u32 	%r55, %r53, 2;
	mov.u32 	%r56, _ZZ24bsi_block_reduce_max_sumILi256EEvydPyPdE4smax;
	add.s32 	%r57, %r56, %r55;
	st.shared.u64 	[%r57], %rd13;
	mov.u32 	%r58, _ZZ24bsi_block_reduce_max_sumILi256EEvydPyPdE4ssum;
	add.s32 	%r59, %r58, %r55;
	st.shared.f64 	[%r59], %fd4;
$L__BB6_11:
	bar.sync 	0;
	setp.gt.u32 	%p28, %r53, 31;
	@%p28 bra 	$L__BB6_16;
	setp.gt.u32 	%p29, %r2, 7;
	mov.f64 	%fd47, 0d0000000000000000;
	mov.b64 	%rd62, 0;
	@%p29 bra 	$L__BB6_14;
	shl.b32 	%r61, %r2, 3;
	mov.u32 	%r62, _ZZ24bsi_block_reduce_max_sumILi256EEvydPyPdE4smax;
	add.s32 	%r63, %r62, %r61;
	ld.shared.u64 	%rd62, [%r63];
	mov.u32 	%r64, _ZZ24bsi_block_reduce_max_sumILi256EEvydPyPdE4ssum;
	add.s32 	%r65, %r64, %r61;
	ld.shared.f64 	%fd47, [%r65];
$L__BB6_14:
	setp.ne.s32 	%p30, %r2, 0;
	// begin inline asm
	mov.b64 {%r66,%r67}, %rd62;
	// end inline asm
	shfl.sync.down.b32	%r69|%p31, %r67, 16, 31, -1;
	shfl.sync.down.b32	%r68|%p32, %r66, 16, 31, -1;
	// begin inline asm
	mov.b64 %rd43, {%r68,%r69};
	// end inline asm
	max.u64 	%rd44, %rd43, %rd62;
	// begin inline asm
	mov.b64 {%r70,%r71}, %rd44;
	// end inline asm
	shfl.sync.down.b32	%r73|%p33, %r71, 8, 31, -1;
	shfl.sync.down.b32	%r72|%p34, %r70, 8, 31, -1;
	// begin inline asm
	mov.b64 %rd45, {%r72,%r73};
	// end inline asm
	max.u64 	%rd46, %rd45, %rd44;
	// begin inline asm
	mov.b64 {%r74,%r75}, %rd46;
	// end inline asm
	shfl.sync.down.b32	%r77|%p35, %r75, 4, 31, -1;
	shfl.sync.down.b32	%r76|%p36, %r74, 4, 31, -1;
	// begin inline asm
	mov.b64 %rd47, {%r76,%r77};
	// end inline asm
	max.u64 	%rd48, %rd47, %rd46;
	// begin inline asm
	mov.b64 {%r78,%r79}, %rd48;
	// end inline asm
	shfl.sync.down.b32	%r81|%p37, %r79, 2, 31, -1;
	shfl.sync.down.b32	%r80|%p38, %r78, 2, 31, -1;
	// begin inline asm
	mov.b64 %rd49, {%r80,%r81};
	// end inline asm
	max.u64 	%rd50, %rd49, %rd48;
	// begin inline asm
	mov.b64 {%r82,%r83}, %rd50;
	// end inline asm
	shfl.sync.down.b32	%r85|%p39, %r83, 1, 31, -1;
	shfl.sync.down.b32	%r84|%p40, %r82, 1, 31, -1;
	// begin inline asm
	mov.b64 %rd51, {%r84,%r85};
	// end inline asm
	max.u64 	%rd16, %rd51, %rd50;
	// begin inline asm
	mov.b64 {%r86,%r87}, %fd47;
	// end inline asm
	shfl.sync.down.b32	%r89|%p41, %r87, 16, 31, -1;
	shfl.sync.down.b32	%r88|%p42, %r86, 16, 31, -1;
	// begin inline asm
	mov.b64 %fd29, {%r88,%r89};
	// end inline asm
	add.f64 	%fd30, %fd47, %fd29;
	// begin inline asm
	mov.b64 {%r90,%r91}, %fd30;
	// end inline asm
	shfl.sync.down.b32	%r93|%p43, %r91, 8, 31, -1;
	shfl.sync.down.b32	%r92|%p44, %r90, 8, 31, -1;
	// begin inline asm
	mov.b64 %fd31, {%r92,%r93};
	// end inline asm
	add.f64 	%fd32, %fd30, %fd31;
	// begin inline asm
	mov.b64 {%r94,%r95}, %fd32;
	// end inline asm
	shfl.sync.down.b32	%r97|%p45, %r95, 4, 31, -1;
	shfl.sync.down.b32	%r96|%p46, %r94, 4, 31, -1;
	// begin inline asm
	mov.b64 %fd33, {%r96,%r97};
	// end inline asm
	add.f64 	%fd34, %fd32, %fd33;
	// begin inline asm
	mov.b64 {%r98,%r99}, %fd34;
	// end inline asm
	shfl.sync.down.b32	%r101|%p47, %r99, 2, 31, -1;
	shfl.sync.down.b32	%r100|%p48, %r98, 2, 31, -1;
	// begin inline asm
	mov.b64 %fd35, {%r100,%r101};
	// end inline asm
	add.f64 	%fd36, %fd34, %fd35;
	// begin inline asm
	mov.b64 {%r102,%r103}, %fd36;
	// end inline asm
	shfl.sync.down.b32	%r105|%p49, %r103, 1, 31, -1;
	shfl.sync.down.b32	%r104|%p50, %r102, 1, 31, -1;
	// begin inline asm
	mov.b64 %fd37, {%r104,%r105};
	// end inline asm
	add.f64 	%fd7, %fd36, %fd37;
	@%p30 bra 	$L__BB6_16;
	st.shared.u64 	[_ZZ43compute_chunk_shift_scale_from_input_kernelI6__halfLi256EEvPKT_llidifPiPfE9block_max], %rd16;
	st.shared.f64 	[_ZZ43compute_chunk_shift_scale_from_input_kernelI6__halfLi256EEvPKT_llidifPiPfE9block_sum], %fd7;
$L__BB6_16:
	cvt.u32.u64 	%r106, %rd7;
	bar.sync 	0;
	setp.ne.s32 	%p51, %r106, 0;
	@%p51 bra 	$L__BB6_25;
	ld.shared.u64 	%rd17, [_ZZ43compute_chunk_shift_scale_from_input_kernelI6__halfLi256EEvPKT_llidifPiPfE9block_max];
	cvt.u32.u64 	%r3, %rd5;
	setp.lt.s32 	%p52, %r10, 1;
	mov.b32 	%r132, 0;
	@%p52 bra 	$L__BB6_24;
	setp.leu.f32 	%p53, %f1, 0f00000000;
	@%p53 bra 	$L__BB6_21;
	ld.shared.f64 	%fd38, [_ZZ43compute_chunk_shift_scale_from_input_kernelI6__halfLi256EEvPKT_llidifPiPfE9block_sum];
	cvt.rn.f64.u64 	%fd39, %rd17;
	cvt.rn.f64.u32 	%fd40, %r3;
	div.rn.f64 	%fd41, %fd38, %fd40;
	cvt.f64.f32 	%fd42, %f1;
	mul.f64 	%fd43, %fd41, %fd42;
	setp.lt.f64 	%p55, %fd43, %fd39;
	selp.f64 	%fd8, %fd43, %fd39, %p55;
	setp.leu.f64 	%p56, %fd8, 0d0000000000000000;
	mov.b32 	%r131, 0;
	@%p56 bra 	$L__BB6_23;
	{
	.reg .b32 %temp; 
	mov.b64 	{%temp, %r111}, %fd8;
	}
	and.b32  	%r112, %r111, 2146435072;
	setp.eq.s32 	%p57, %r112, 0;
	mul.f64 	%fd44, %fd8, 0d4350000000000000;
	{
	.reg .b32 %temp; 
	mov.b64 	{%temp, %r113}, %fd44;
	}
	and.b32  	%r114, %r113, 2146435072;
	add.s32 	%r115, %r114, -56623104;
	selp.f64 	%fd45, %fd44, %fd8, %p57;
	selp.b32 	%r116, %r115, %r112, %p57;
	setp.eq.f64 	%p58, %fd45, 0d0000000000000000;
	setp.eq.s32 	%p59, %r116, 2146435072;
	add.s32 	%r118, %r116, -1071644672;
	shr.s32 	%r119, %r118, 20;
	selp.b32 	%r120, 0, %r119, %p59;
	selp.b32 	%r131, 0, %r120, %p58;
	bra.uni 	$L__BB6_23;
$L__BB6_21:
	setp.eq.s64 	%p54, %rd17, 0;
	mov.b32 	%r131, 0;
	@%p54 bra 	$L__BB6_23;
	clz.b64 	%r109, %rd17;
	sub.s32 	%r131, 64, %r109;
$L__BB6_23:
	sub.s32 	%r121, %r131, %r10;
	add.s32 	%r122, %r121, 1;
	max.s32 	%r123, %r122, 0;
	min.s32 	%r132, %r123, 62;
$L__BB6_24:
	cvt.u32.u64 	%r124, %rd3;
	mad.lo.s32 	%r125, %r9, %r124, %r1;
	mul.wide.u32 	%rd52, %r125, 4;
	add.s64 	%rd53, %rd2, %rd52;
	st.global.u32 	[%rd53], %r132;
	mov.b64 	%rd54, 1;
	shl.b64 	%rd55, %rd54, %r132;
	cvt.rn.f32.u64 	%f3, %rd55;
	add.s64 	%rd56, %rd1, %rd52;
	st.global.f32 	[%rd56], %f3;
$L__BB6_25:
	ret;

}
	// .globl	_Z43compute_chunk_shift_scale_from_input_kernelI13__nv_bfloat16Li256EEvPKT_llidifPiPf
.visible .entry _Z43compute_chunk_shift_scale_from_input_kernelI13__nv_bfloat16Li256EEvPKT_llidifPiPf(
	.param .u64 .ptr .align 1 _Z43compute_chunk_shift_scale_from_input_kernelI13__nv_bfloat16Li256EEvPKT_llidifPiPf_param_0,
	.param .u64 _Z43compute_chunk_shift_scale_from_input_kernelI13__nv_bfloat16Li256EEvPKT_llidifPiPf_param_1,
	.param .u64 _Z43compute_chunk_shift_scale_from_input_kernelI13__nv_bfloat16Li256EEvPKT_llidifPiPf_param_2,
	.param .u32 _Z43compute_chunk_shift_scale_from_input_kernelI13__nv_bfloat16Li256EEvPKT_llidifPiPf_param_3,
	.param .f64 _Z43compute_chunk_shift_scale_from_input_kernelI13__nv_bfloat16Li256EEvPKT_llidifPiPf_param_4,
	.param .u32 _Z43compute_chunk_shift_scale_from_input_kernelI13__nv_bfloat16Li256EEvPKT_llidifPiPf_param_5,
	.param .f32 _Z43compute_chunk_shift_scale_from_input_kernelI13__nv_bfloat16Li256EEvPKT_llidifPiPf_param_6,
	.param .u64 .ptr .align 1 _Z43compute_chunk_shift_scale_from_input_kernelI13__nv_bfloat16Li256EEvPKT_llidifPiPf_param_7,
	.param .u64 .ptr .align 1 _Z43compute_chunk_shift_scale_from_input_kernelI13__nv_bfloat16Li256EEvPKT_llidifPiPf_param_8
)
{
	.reg .pred 	%p<61>;
	.reg .b16 	%rs<2>;
	.reg .b32 	%r<133>;
	.reg .b32 	%f<4>;
	.reg .b64 	%rd<63>;
	.reg .b64 	%fd<48>;
	// demoted variable
	.shared .align 8 .u64 _ZZ43compute_chunk_shift_scale_from_input_kernelI13__nv_bfloat16Li256EEvPKT_llidifPiPfE9block_max;
	// demoted variable
	.shared .align 8 .f64 _ZZ43compute_chunk_shift_scale_from_input_kernelI13__nv_bfloat16Li256EEvPKT_llidifPiPfE9block_sum;
	ld.param.u64 	%rd18, [_Z43compute_chunk_shift_scale_from_input_kernelI13__nv_bfloat16Li256EEvPKT_llidifPiPf_param_0];
	ld.param.u64 	%rd20, [_Z43compute_chunk_shift_scale_from_input_kernelI13__nv_bfloat16Li256EEvPKT_llidifPiPf_param_1];
	ld.param.u64 	%rd19, [_Z43compute_chunk_shift_scale_from_input_kernelI13__nv_bfloat16Li256EEvPKT_llidifPiPf_param_2];
	ld.param.u32 	%r9, [_Z43compute_chunk_shift_scale_from_input_kernelI13__nv_bfloat16Li256EEvPKT_llidifPiPf_param_3];
	ld.param.f64 	%fd9, [_Z43compute_chunk_shift_scale_from_input_kernelI13__nv_bfloat16Li256EEvPKT_llidifPiPf_param_4];
	ld.param.u32 	%r10, [_Z43compute_chunk_shift_scale_from_input_kernelI13__nv_bfloat16Li256EEvPKT_llidifPiPf_param_5];
	ld.param.f32 	%f1, [_Z43compute_chunk_shift_scale_from_input_kernelI13__nv_bfloat16Li256EEvPKT_llidifPiPf_param_6];
	ld.param.u64 	%rd21, [_Z43compute_chunk_shift_scale_from_input_kernelI13__nv_bfloat16Li256EEvPKT_llidifPiPf_param_7];
	ld.param.u64 	%rd22, [_Z43compute_chunk_shift_scale_from_input_kernelI13__nv_bfloat16Li256EEvPKT_llidifPiPf_param_8];
	cvta.to.global.u64 	%rd1, %rd22;
	cvta.to.global.u64 	%rd2, %rd21;
	mov.u32 	%r1, %ctaid.x;
	mov.u32 	%r11, %ctaid.y;
	cvt.u64.u32 	%rd3, %r11;
	setp.le.s64 	%p1, %rd20, %rd3;
	setp.ge.s32 	%p2, %r1, %r9;
	or.pred  	%p3, %p1, %p2;
	@%p3 bra 	$L__BB7_25;
	mul.wide.u32 	%rd4, %r1, 256;
	sub.s64 	%rd23, %rd19, %rd4;
	max.s64 	%rd24, %rd23, 0;
	min.s64 	%rd5, %rd24, 256;
	setp.gt.s64 	%p4, %rd23, 0;
	@%p4 bra 	$L__BB7_4;
	mov.u32 	%r126, %tid.x;
	setp.ne.s32 	%p60, %r126, 0;
	@%p60 bra 	$L__BB7_25;
	cvt.u32.u64 	%r127, %rd3;
	mad.lo.s32 	%r128, %r9, %r127, %r1;
	mul.wide.u32 	%rd57, %r128, 4;
	add.s64 	%rd58, %rd2, %rd57;
	mov.b32 	%r129, 0;
	st.global.u32 	[%rd58], %r129;
	add.s64 	%rd59, %rd1, %rd57;
	mov.b32 	%r130, 1065353216;
	st.global.u32 	[%rd59], %r130;
	bra.uni 	$L__BB7_25;
$L__BB7_4:
	mad.lo.s64 	%rd6, %rd19, %rd3, %rd4;
	mov.u32 	%r12, %tid.x;
	cvt.u64.u32 	%rd7, %r12;
	setp.le.u64 	%p5, %rd5, %rd7;
	mov.f64 	%fd46, 0d0000000000000000;
	mov.b64 	%rd61, 0;
	@%p5 bra 	$L__BB7_9;
	add.s64 	%rd26, %rd6, %rd7;
	cvta.to.global.u64 	%rd27, %rd18;
	shl.b64 	%rd28, %rd26, 1;
	add.s64 	%rd29, %rd27, %rd28;
	ld.global.nc.u16 	%rs1, [%rd29];
	// begin inline asm
	{ cvt.f32.bf16 %f2, %rs1;}

	// end inline asm
	cvt.f64.f32 	%fd11, %f2;
	mul.f64 	%fd1, %fd9, %fd11;
	setp.ltu.f64 	%p6, %fd1, 0d0000000000000000;
	@%p6 bra 	$L__BB7_7;
	add.f64 	%fd12, %fd1, 0d3FE0000000000000;
	cvt.rmi.f64.f64 	%fd13, %fd12;
	cvt.rzi.s64.f64 	%rd60, %fd13;
	bra.uni 	$L__BB7_8;
$L__BB7_7:
	mov.f64 	%fd14, 0d3FE0000000000000;
	sub.f64 	%fd15, %fd14, %fd1;
	cvt.rmi.f64.f64 	%fd16, %fd15;
	cvt.rzi.s64.f64 	%rd30, %fd16;
	neg.s64 	%rd60, %rd30;
$L__BB7_8:
	abs.s64 	%rd61, %rd60;
	cvt.rn.f64.u64 	%fd46, %rd61;
$L__BB7_9:
	cvt.u32.u64 	%r53, %rd7;
	and.b32  	%r2, %r53, 31;
	// begin inline asm
	mov.b64 {%r13,%r14}, %rd61;
	// end inline asm
	shfl.sync.down.b32	%r16|%p7, %r14, 16, 31, -1;
	shfl.sync.down.b32	%r15|%p8, %r13, 16, 31, -1;
	// begin inline asm
	mov.b64 %rd32, {%r15,%r16};
	// end inline asm
	max.u64 	%rd33, %rd32, %rd61;
	// begin inline asm
	mov.b64 {%r17,%r18}, %rd33;
	// end inline asm
	shfl.sync.down.b32	%r20|%p9, %r18, 8, 31, -1;
	shfl.sync.down.b32	%r19|%p10, %r17, 8, 31, -1;
	// begin inline asm
	mov.b64 %rd34, {%r19,%r20};
	// end inline asm
	max.u64 	%rd35, %rd34, %rd33;
	// begin inline asm
	mov.b64 {%r21,%r22}, %rd35;
	// end inline asm
	shfl.sync.down.b32	%r24|%p11, %r22, 4, 31, -1;
	shfl.sync.down.b32	%r23|%p12, %r21, 4, 31, -1;
	// begin inline asm
	mov.b64 %rd36, {%r23,%r24};
	// end inline asm
	max.u64 	%rd37, %rd36, %rd35;
	// begin inline asm
	mov.b64 {%r25,%r26}, %rd37;
	// end inline asm
	shfl.sync.down.b32	%r28|%p13, %r26, 2, 31, -1;
	shfl.sync.down.b32	%r27|%p14, %r25, 2, 31, -1;
	// begin inline asm
	mov.b64 %rd38, {%r27,%r28};
	// end inline asm
	max.u64 	%rd39, %rd38, %rd37;
	// begin inline asm
	mov.b64 {%r29,%r30}, %rd39;
	// end inline asm
	shfl.sync.down.b32	%r32|%p15, %r30, 1, 31, -1;
	shfl.sync.down.b32	%r31|%p16, %r29, 1, 31, -1;
	// begin inline asm
	mov.b64 %rd40, {%r31,%r32};
	// end inline asm
	max.u64 	%rd13, %rd40, %rd39;
	// begin inline asm
	mov.b64 {%r33,%r34}, %fd46;
	// end inline asm
	shfl.sync.down.b32	%r36|%p17, %r34, 16, 31, -1;
	shfl.sync.down.b32	%r35|%p18, %r33, 16, 31, -1;
	// begin inline asm
	mov.b64 %fd18, {%r35,%r36};
	// end inline asm
	add.f64 	%fd19, %fd46, %fd18;
	// begin inline asm
	mov.b64 {%r37,%r38}, %fd19;
	// end inline asm
	shfl.sync.down.b32	%r40|%p19, %r38, 8, 31, -1;
	shfl.sync.down.b32	%r39|%p20, %r37, 8, 31, -1;
	// begin inline asm
	mov.b64 %fd20, {%r39,%r40};
	// end inline asm
	add.f64 	%fd21, %fd19, %fd20;
	// begin inline asm
	mov.b64 {%r41,%r42}, %fd21;
	// end inline asm
	shfl.sync.down.b32	%r44|%p21, %r42, 4, 31, -1;
	shfl.sync.down.b32	%r43|%p22, %r41, 4, 31, -1;
	// begin inline asm
	mov.b64 %fd22, {%r43,%r44};
	// end inline asm
	add.f64 	%fd23, %fd21, %fd22;
	// begin inline asm
	mov.b64 {%r45,%r46}, %fd23;
	// end inline asm
	shfl.sync.down.b32	%r48|%p23, %r46, 2, 31, -1;
	shfl.sync.down.b32	%r47|%p24, %r45, 2, 31, -1;
	// begin inline asm
	mov.b64 %fd24, {%r47,%r48};
	// end inline asm
	add.f64 	%fd25, %fd23, %fd24;
	// begin inline asm
	mov.b64 {%r49,%r50}, %fd25;
	// end inline asm
	shfl.sync.down.b32	%r52|%p25, %r50, 1, 31, -1;
	shfl.sync.down.b32	%r51|%p26, %r49, 1, 31, -1;
	// begin inline asm
	mov.b64 %fd26, {%r51,%r52};
	// end inline asm
	add.f64 	%fd4, %fd25, %fd26;
	setp.ne.s32 	%p27, %r2, 0;
	@%p27 bra 	$L__BB7_11;
	shr.u32 	%r55, %r53, 2;
	mov.u32 	%r56, _ZZ24bsi_block_reduce_max_sumILi256EEvydPyPdE4smax;
	add.s32 	%r57, %r56, %r55;
	st.shared.u64 	[%r57], %rd13;
	mov.u32 	%r58, _ZZ24bsi_block_reduce_max_sumILi256EEvydPyPdE4ssum;
	add.s32 	%r59, %r58, %r55;
	st.shared.f64 	[%r59], %fd4;
$L__BB7_11:
	bar.sync 	0;
	setp.gt.u32 	%p28, %r53, 31;
	@%p28 bra 	$L__BB7_16;
	setp.gt.u32 	%p29, %r2, 7;
	mov.f64 	%fd47, 0d0000000000000000;
	mov.b64 	%rd62, 0;
	@%p29 bra 	$L__BB7_14;
	shl.b32 	%r61, %r2, 3;
	mov.u32 	%r62, _ZZ24bsi_block_reduce_max_sumILi256EEvydPyPdE4smax;
	add.s32 	%r63, %r62, %r61;
	ld.shared.u64 	%rd62, [%r63];
	mov.u32 	%r64, _ZZ24bsi_block_reduce_max_sumILi256EEvydPyPdE4ssum;
	add.s32 	%r65, %r64, %r61;
	ld.shared.f64 	%fd47, [%r65];
$L__BB7_14:
	setp.ne.s32 	%p30, %r2, 0;
	// begin inline asm
	mov.b64 {%r66,%r67}, %rd62;
	// end inline asm
	shfl.sync.down.b32	%r69|%p31, %r67, 16, 31, -1;
	shfl.sync.down.b32	%r68|%p32, %r66, 16, 31, -1;
	// begin inline asm
	mov.b64 %rd43, {%r68,%r69};
	// end inline asm
	max.u64 	%rd44, %rd43, %rd62;
	// begin inline asm
	mov.b64 {%r70,%r71}, %rd44;
	// end inline asm
	shfl.sync.down.b32	%r73|%p33, %r71, 8, 31, -1;
	shfl.sync.down.b32	%r72|%p34, %r70, 8, 31, -1;
	// begin inline asm
	mov.b64 %rd45, {%r72,%r73};
	// end inline asm
	max.u64 	%rd46, %rd45, %rd44;
	// begin inline asm
	mov.b64 {%r74,%r75}, %rd46;
	// end inline asm
	shfl.sync.down.b32	%r77|%p35, %r75, 4, 31, -1;
	shfl.sync.down.b32	%r76|%p36, %r74, 4, 31, -1;
	// begin inline asm
	mov.b64 %rd47, {%r76,%r77};
	// end inline asm
	max.u64 	%rd48, %rd47, %rd46;
	// begin inline asm
	mov.b64 {%r78,%r79}, %rd48;
	// end inline asm
	shfl.sync.down.b32	%r81|%p37, %r79, 2, 31, -1;
	shfl.sync.down.b32	%r80|%p38, %r78, 2, 31, -1;
	// begin inline asm
	mov.b64 %rd49, {%r80,%r81};
	// end inline asm
	max.u64 	%rd50, %rd49, %rd48;
	// begin inline asm
	mov.b64 {%r82,%r83}, %rd50;
	// end inline asm
	shfl.sync.down.b32	%r85|%p39, %r83, 1, 31, -1;
	shfl.sync.down.b32	%r84|%p40, %r82, 1, 31, -1;
	// begin inline asm
	mov.b64 %rd51, {%r84,%r85};
	// end inline asm
	max.u64 	%rd16, %rd51, %rd50;
	// begin inline asm
	mov.b64 {%r86,%r87}, %fd47;
	// end inline asm
	shfl.sync.down.b32	%r89|%p41, %r87, 16, 31, -1;
	shfl.sync.down.b32	%r88|%p42, %r86, 16, 31, -1;
	// begin inline asm
	mov.b64 %fd29, {%r88,%r89};
	// end inline asm
	add.f64 	%fd30, %fd47, %fd29;
	// begin inline asm
	mov.b64 {%r90,%r91}, %fd30;
	// end inline asm
	shfl.sync.down.b32	%r93|%p43, %r91, 8, 31, -1;
	shfl.sync.down.b32	%r92|%p44, %r90, 8, 31, -1;
	// begin inline asm
	mov.b64 %fd31, {%r92,%r93};
	// end inline asm
	add.f64 	%fd32, %fd30, %fd31;
	// begin inline asm
	mov.b64 {%r94,%r95}, %fd32;
	// end inline asm
	shfl.sync.down.b32	%r97|%p45, %r95, 4, 31, -1;
	shfl.sync.down.b32	%r96|%p46, %r94, 4, 31, -1;
	// begin inline asm
	mov.b64 %fd33, {%r96,%r97};
	// end inline asm
	add.f64 	%fd34, %fd32, %fd33;
	// begin inline asm
	mov.b64 {%r98,%r99}, %fd34;
	// end inline asm
	shfl.sync.down.b32	%r101|%p47, %r99, 2, 31, -1;
	shfl.sync.down.b32	%r100|%p48, %r98, 2, 31, -1;
	// begin inline asm
	mov.b64 %fd35, {%r100,%r101};
	// end inline asm
	add.f64 	%fd36, %fd34, %fd35;
	// begin inline asm
	mov.b64 {%r102,%r103}, %fd36;
	// end inline asm
	shfl.sync.down.b32	%r105|%p49, %r103, 1, 31, -1;
	shfl.sync.down.b32	%r104|%p50, %r102, 1, 31, -1;
	// begin inline asm
	mov.b64 %fd37, {%r104,%r105};
	// end inline asm
	add.f64 	%fd7, %fd36, %fd37;
	@%p30 bra 	$L__BB7_16;
	st.shared.u64 	[_ZZ43compute_chunk_shift_scale_from_input_kernelI13__nv_bfloat16Li256EEvPKT_llidifPiPfE9block_max], %rd16;
	st.shared.f64 	[_ZZ43compute_chunk_shift_scale_from_input_kernelI13__nv_bfloat16Li256EEvPKT_llidifPiPfE9block_sum], %fd7;
$L__BB7_16:
	cvt.u32.u64 	%r106, %rd7;
	bar.sync 	0;
	setp.ne.s32 	%p51, %r106, 0;
	@%p51 bra 	$L__BB7_25;
	ld.shared.u64 	%rd17, [_ZZ43compute_chunk_shift_scale_from_input_kernelI13__nv_bfloat16Li256EEvPKT_llidifPiPfE9block_max];
	cvt.u32.u64 	%r3, %rd5;
	setp.lt.s32 	%p52, %r10, 1;
	mov.b32 	%r132, 0;
	@%p52 bra 	$L__BB7_24;
	setp.leu.f32 	%p53, %f1, 0f00000000;
	@%p53 bra 	$L__BB7_21;
	ld.shared.f64 	%fd38, [_ZZ43compute_chunk_shift_scale_from_input_kernelI13__nv_bfloat16Li256EEvPKT_llidifPiPfE9block_sum];
	cvt.rn.f64.u64 	%fd39, %rd17;
	cvt.rn.f64.u32 	%fd40, %r3;
	div.rn.f64 	%fd41, %fd38, %fd40;
	cvt.f64.f32 	%fd42, %f1;
	mul.f64 	%fd43, %fd41, %fd42;
	setp.lt.f64 	%p55, %fd43, %fd39;
	selp.f64 	%fd8, %fd43, %fd39, %p55;
	setp.leu.f64 	%p56, %fd8, 0d0000000000000000;
	mov.b32 	%r131, 0;
	@%p56 bra 	$L__BB7_23;
	{
	.reg .b32 %temp; 
	mov.b64 	{%temp, %r111}, %fd8;
	}
	and.b32  	%r112, %r111, 2146435072;
	setp.eq.s32 	%p57, %r112, 0;
	mul.f64 	%fd44, %fd8, 0d4350000000000000;
	{
	.reg .b32 %temp; 
	mov.b64 	{%temp, %r113}, %fd44;
	}
	and.b32  	%r114, %r113, 2146435072;
	add.s32 	%r115, %r114, -56623104;
	selp.f64 	%fd45, %fd44, %fd8, %p57;
	selp.b32 	%r116, %r115, %r112, %p57;
	setp.eq.f64 	%p58, %fd45, 0d0000000000000000;
	setp.eq.s32 	%p59, %r116, 2146435072;
	add.s32 	%r118, %r116, -1071644672;
	shr.s32 	%r119, %r118, 20;
	selp.b32 	%r120, 0, %r119, %p59;
	selp.b32 	%r131, 0, %r120, %p58;
	bra.uni 	$L__BB7_23;
$L__BB7_21:
	setp.eq.s64 	%p54, %rd17, 0;
	mov.b32 	%r131, 0;
	@%p54 bra 	$L__BB7_23;
	clz.b64 	%r109, %rd17;
	sub.s32 	%r131, 64, %r109;
$L__BB7_23:
	sub.s32 	%r121, %r131, %r10;
	add.s32 	%r122, %r121, 1;
	max.s32 	%r123, %r122, 0;
	min.s32 	%r132, %r123, 62;
$L__BB7_24:
	cvt.u32.u64 	%r124, %rd3;
	mad.lo.s32 	%r125, %r9, %r124, %r1;
	mul.wide.u32 	%rd52, %r125, 4;
	add.s64 	%rd53, %rd2, %rd52;
	st.global.u32 	[%rd53], %r132;
	mov.b64 	%rd54, 1;
	shl.b64 	%rd55, %rd54, %r132;
	cvt.rn.f32.u64 	%f3, %rd55;
	add.s64 	%rd56, %rd1, %rd52;
	st.global.f32 	[%rd56], %f3;
$L__BB7_25:
	ret;

}
	// .globl	_Z44quantize_shift_pack_row_batch_oneshot_kernelIfEvPKT_lliiydiPKiPy
.visible .entry _Z44quantize_shift_pack_row_batch_oneshot_kernelIfEvPKT_lliiydiPKiPy(
	.param .u64 .ptr .align 1 _Z44quantize_shift_pack_row_batch_oneshot_kernelIfEvPKT_lliiydiPKiPy_param_0,
	.param .u64 _Z44quantize_shift_pack_row_batch_oneshot_kernelIfEvPKT_lliiydiPKiPy_param_1,
	.param .u64 _Z44quantize_shift_pack_row_batch_oneshot_kernelIfEvPKT_lliiydiPKiPy_param_2,
	.param .u32 _Z44quantize_shift_pack_row_batch_oneshot_kernelIfEvPKT_lliiydiPKiPy_param_3,
	.param .u32 _Z44quantize_shift_pack_row_batch_oneshot_kernelIfEvPKT_lliiydiPKiPy_param_4,
	.param .u64 _Z44quantize_shift_pack_row_batch_oneshot_kernelIfEvPKT_lliiydiPKiPy_param_5,
	.param .f64 _Z44quantize_shift_pack_row_batch_oneshot_kernelIfEvPKT_lliiydiPKiPy_param_6,
	.param .u32 _Z44quantize_shift_pack_row_batch_oneshot_kernelIfEvPKT_lliiydiPKiPy_param_7,
	.param .u64 .ptr .align 1 _Z44quantize_shift_pack_row_batch_oneshot_kernelIfEvPKT_lliiydiPKiPy_param_8,
	.param .u64 .ptr .align 1 _Z44quantize_shift_pack_row_batch_oneshot_kernelIfEvPKT_lliiydiPKiPy_param_9
)
{
	.reg .pred 	%p<41>;
	.reg .b32 	%r<59>;
	.reg .b32 	%f<3>;
	.reg .b64 	%rd<179>;
	.reg .b64 	%fd<18>;

	ld.param.u64 	%rd35, [_Z44quantize_shift_pack_row_batch_oneshot_kernelIfEvPKT_lliiydiPKiPy_param_1];
	ld.param.u32 	%r27, [_Z44quantize_shift_pack_row_batch_oneshot_kernelIfEvPKT_lliiydiPKiPy_param_4];
	mov.u32 	%r29, %ctaid.z;
	cvt.u64.u32 	%rd1, %r29;
	setp.le.s64 	%p1, %rd35, %rd1;
	@%p1 bra 	$L__BB8_29;
	mov.u32 	%r1, %ntid.x;
	shr.u32 	%r30, %r1, 5;
	mov.u32 	%r2, %tid.x;
	shr.u32 	%r31, %r2, 5;
	and.b32  	%r3, %r2, 31;
	mov.u32 	%r4, %ctaid.x;
	mad.lo.s32 	%r5, %r30, %r4, %r31;
	setp.ge.s32 	%p2, %r5, %r27;
	@%p2 bra 	$L__BB8_29;
	ld.param.u64 	%rd168, [_Z44quantize_shift_pack_row_batch_oneshot_kernelIfEvPKT_lliiydiPKiPy_param_8];
	ld.param.u32 	%r55, [_Z44quantize_shift_pack_row_batch_oneshot_kernelIfEvPKT_lliiydiPKiPy_param_7];
	ld.param.u32 	%r50, [_Z44quantize_shift_pack_row_batch_oneshot_kernelIfEvPKT_lliiydiPKiPy_param_3];
	ld.param.u64 	%rd164, [_Z44quantize_shift_pack_row_batch_oneshot_kernelIfEvPKT_lliiydiPKiPy_param_2];
	ld.param.u64 	%rd163, [_Z44quantize_shift_pack_row_batch_oneshot_kernelIfEvPKT_lliiydiPKiPy_param_0];
	cvt.s64.s32 	%rd37, %r50;
	cvt.u64.u32 	%rd2, %r27;
	mul.lo.s64 	%rd3, %rd37, %rd1;
	cvta.to.global.u64 	%rd38, %rd168;
	shl.b64 	%rd39, %rd1, 2;
	add.s64 	%rd40, %rd38, %rd39;
	ld.global.nc.u32 	%r6, [%rd40];
	add.s32 	%r32, %r55, -1;
	mov.b64 	%rd41, -1;
	shl.b64 	%rd4, %rd41, %r32;
	mul.wide.u32 	%rd42, %r5, 64;
	cvt.u64.u32 	%rd43, %r3;
	or.b64  	%rd5, %rd42, %rd43;
	setp.ge.s64 	%p3, %rd5, %rd164;
	mad.lo.s64 	%rd44, %rd164, %rd1, %rd5;
	cvta.to.global.u64 	%rd45, %rd163;
	shl.b64 	%rd46, %rd44, 2;
	add.s64 	%rd6, %rd45, %rd46;
	mov.b64 	%rd172, 0;
	@%p3 bra 	$L__BB8_7;
	ld.param.f64 	%fd16, [_Z44quantize_shift_pack_row_batch_oneshot_kernelIfEvPKT_lliiydiPKiPy_param_6];
	ld.global.nc.f32 	%f1, [%rd6];
	cvt.f64.f32 	%fd4, %f1;
	mul.f64 	%fd1, %fd16, %fd4;
	setp.ltu.f64 	%p4, %fd1, 0d0000000000000000;
	@%p4 bra 	$L__BB8_5;
	add.f64 	%fd5, %fd1, 0d3FE0000000000000;
	cvt.rmi.f64.f64 	%fd6, %fd5;
	cvt.rzi.s64.f64 	%rd171, %fd6;
	bra.uni 	$L__BB8_6;
$L__BB8_5:
	mov.f64 	%fd7, 0d3FE0000000000000;
	sub.f64 	%fd8, %fd7, %fd1;
	cvt.rmi.f64.f64 	%fd9, %fd8;
	cvt.rzi.s64.f64 	%rd47, %fd9;
	neg.s64 	%rd171, %rd47;
$L__BB8_6:
	ld.param.u64 	%rd166, [_Z44quantize_shift_pack_row_batch_oneshot_kernelIfEvPKT_lliiydiPKiPy_param_5];
	abs.s64 	%rd48, %rd171;
	setp.gt.s32 	%p5, %r6, 0;
	add.s32 	%r33, %r6, -1;
	mov.b64 	%rd49, 1;
	shl.b64 	%rd50, %rd49, %r33;
	selp.b64 	%rd51, %rd50, 0, %p5;
	add.s64 	%rd52, %rd48, %rd51;
	shr.u64 	%rd53, %rd52, %r6;
	setp.lt.s64 	%p6, %rd171, 0;
	neg.s64 	%rd54, %rd53;
	selp.b64 	%rd55, %rd54, %rd53, %p6;
	max.s64 	%rd56, %rd55, %rd4;
	not.b64 	%rd57, %rd4;
	min.s64 	%rd58, %rd56, %rd57;
	and.b64  	%rd172, %rd58, %rd166;
$L__BB8_7:
	ld.param.u64 	%rd165, [_Z44quantize_shift_pack_row_batch_oneshot_kernelIfEvPKT_lliiydiPKiPy_param_2];
	add.s64 	%rd60, %rd5, 32;
	setp.ge.s64 	%p7, %rd60, %rd165;
	mov.b64 	%rd174, 0;
	@%p7 bra 	$L__BB8_12;
	ld.param.f64 	%fd17, [_Z44quantize_shift_pack_row_batch_oneshot_kernelIfEvPKT_lliiydiPKiPy_param_6];
	ld.global.nc.f32 	%f2, [%rd6+128];
	cvt.f64.f32 	%fd10, %f2;
	mul.f64 	%fd2, %fd17, %fd10;
	setp.ltu.f64 	%p8, %fd2, 0d0000000000000000;
	@%p8 bra 	$L__BB8_10;
	add.f64 	%fd11, %fd2, 0d3FE0000000000000;
	cvt.rmi.f64.f64 	%fd12, %fd11;
	cvt.rzi.s64.f64 	%rd173, %fd12;
	bra.uni 	$L__BB8_11;
$L__BB8_10:
	mov.f64 	%fd13, 0d3FE0000000000000;
	sub.f64 	%fd14, %fd13, %fd2;
	cvt.rmi.f64.f64 	%fd15, %fd14;
	cvt.rzi.s64.f64 	%rd61, %fd15;
	neg.s64 	%rd173, %rd61;
$L__BB8_11:
	ld.param.u64 	%rd167, [_Z44quantize_shift_pack_row_batch_oneshot_kernelIfEvPKT_lliiydiPKiPy_param_5];
	abs.s64 	%rd62, %rd173;
	setp.gt.s32 	%p9, %r6, 0;
	add.s32 	%r34, %r6, -1;
	mov.b64 	%rd63, 1;
	shl.b64 	%rd64, %rd63, %r34;
	selp.b64 	%rd65, %rd64, 0, %p9;
	add.s64 	%rd66, %rd62, %rd65;
	shr.u64 	%rd67, %rd66, %r6;
	setp.lt.s64 	%p10, %rd173, 0;
	neg.s64 	%rd68, %rd67;
	selp.b64 	%rd69, %rd68, %rd67, %p10;
	max.s64 	%rd70, %rd69, %rd4;
	not.b64 	%rd71, %rd4;
	min.s64 	%rd72, %rd70, %rd71;
	and.b64  	%rd174, %rd72, %rd167;
$L__BB8_12:
	ld.param.u32 	%r51, [_Z44quantize_shift_pack_row_batch_oneshot_kernelIfEvPKT_lliiydiPKiPy_param_3];
	setp.lt.s32 	%p11, %r51, 1;
	@%p11 bra 	$L__BB8_29;
	ld.param.u32 	%r52, [_Z44quantize_shift_pack_row_batch_oneshot_kernelIfEvPKT_lliiydiPKiPy_param_3];
	and.b32  	%r7, %r52, 3;
	setp.lt.u32 	%p12, %r52, 4;
	mov.b32 	%r57, 0;
	@%p12 bra 	$L__BB8_24;
	ld.param.u64 	%rd169, [_Z44quantize_shift_pack_row_batch_oneshot_kernelIfEvPKT_lliiydiPKiPy_param_9];
	ld.param.u32 	%r53, [_Z44quantize_shift_pack_row_batch_oneshot_kernelIfEvPKT_lliiydiPKiPy_param_3];
	cvta.to.global.u64 	%rd176, %rd169;
	and.b32  	%r36, %r53, 2147483644;
	neg.s32 	%r56, %r36;
	cvt.u64.u32 	%rd74, %r2;
	shr.u64 	%rd75, %rd74, 5;
	cvt.u64.u32 	%rd76, %r1;
	shr.u64 	%rd77, %rd76, 5;
	cvt.u64.u32 	%rd78, %r4;
	mad.lo.s64 	%rd79, %rd77, %rd78, %rd75;
	mad.lo.s64 	%rd80, %rd2, %rd3, %rd2;
	add.s64 	%rd81, %rd79, %rd80;
	shl.b64 	%rd18, %rd81, 3;
	mov.b64 	%rd175, 3;
$L__BB8_15:
	setp.ne.s32 	%p13, %r3, 0;
	cvt.u32.u64 	%r37, %rd175;
	add.s32 	%r38, %r37, -3;
	mov.b64 	%rd82, 1;
	shl.b64 	%rd83, %rd82, %r38;
	and.b64  	%rd84, %rd83, %rd172;
	setp.ne.s64 	%p14, %rd84, 0;
	mov.b32 	%r39, -1;
	vote.sync.ballot.b32 	%r10, %p14, %r39;
	and.b64  	%rd85, %rd83, %rd174;
	setp.ne.s64 	%p16, %rd85, 0;
	vote.sync.ballot.b32 	%r11, %p16, %r39;
	@%p13 bra 	$L__BB8_17;
	cvt.u64.u32 	%rd86, %r10;
	cvt.u64.u32 	%rd87, %r11;
	shl.b64 	%rd88, %rd87, 32;
	or.b64  	%rd89, %rd88, %rd86;
	cvt.u64.u32 	%rd90, %r2;
	shr.u64 	%rd91, %rd90, 5;
	mad.lo.s64 	%rd92, %rd3, %rd2, %rd91;
	cvt.u64.u32 	%rd93, %r1;
	shr.u64 	%rd94, %rd93, 5;
	cvt.u64.u32 	%rd95, %r4;
	mad.lo.s64 	%rd96, %rd94, %rd95, %rd92;
	shl.b64 	%rd97, %rd96, 3;
	add.s64 	%rd98, %rd176, %rd97;
	st.global.u64 	[%rd98], %rd89;
$L__BB8_17:
	add.s32 	%r41, %r37, -2;
	mov.b64 	%rd99, 1;
	shl.b64 	%rd100, %rd99, %r41;
	and.b64  	%rd101, %rd100, %rd172;
	setp.ne.s64 	%p19, %rd101, 0;
	mov.b32 	%r42, -1;
	vote.sync.ballot.b32 	%r12, %p19, %r42;
	and.b64  	%rd102, %rd100, %rd174;
	setp.ne.s64 	%p21, %rd102, 0;
	vote.sync.ballot.b32 	%r13, %p21, %r42;
	@%p13 bra 	$L__BB8_19;
	cvt.u64.u32 	%rd103, %r12;
	cvt.u64.u32 	%rd104, %r13;
	shl.b64 	%rd105, %rd104, 32;
	or.b64  	%rd106, %rd105, %rd103;
	add.s64 	%rd107, %rd176, %rd18;
	st.global.u64 	[%rd107], %rd106;
$L__BB8_19:
	add.s32 	%r44, %r37, -1;
	mov.b64 	%rd108, 1;
	shl.b64 	%rd109, %rd108, %r44;
	and.b64  	%rd110, %rd109, %rd172;
	setp.ne.s64 	%p24, %rd110, 0;
	mov.b32 	%r45, -1;
	vote.sync.ballot.b32 	%r14, %p24, %r45;
	and.b64  	%rd111, %rd109, %rd174;
	setp.ne.s64 	%p26, %rd111, 0;
	vote.sync.ballot.b32 	%r15, %p26, %r45;
	@%p13 bra 	$L__BB8_21;
	cvt.u64.u32 	%rd112, %r14;
	cvt.u64.u32 	%rd113, %r15;
	shl.b64 	%rd114, %rd113, 32;
	or.b64  	%rd115, %rd114, %rd112;
	cvt.u64.u32 	%rd116, %r2;
	shr.u64 	%rd117, %rd116, 5;
	cvt.u64.u32 	%rd118, %r1;
	shr.u64 	%rd119, %rd118, 5;
	cvt.u64.u32 	%rd120, %r4;
	mad.lo.s64 	%rd121, %rd119, %rd120, %rd117;
	add.s64 	%rd122, %rd3, 2;
	mad.lo.s64 	%rd123, %rd122, %rd2, %rd121;
	shl.b64 	%rd124, %rd123, 3;
	add.s64 	%rd125, %rd176, %rd124;
	st.global.u64 	[%rd125], %rd115;
$L__BB8_21:
	mov.b64 	%rd126, 1;
	shl.b64 	%rd127, %rd126, %r37;
	and.b64  	%rd128, %rd127, %rd172;
	setp.ne.s64 	%p29, %rd128, 0;
	mov.b32 	%r47, -1;
	vote.sync.ballot.b32 	%r16, %p29, %r47;
	and.b64  	%rd129, %rd127, %rd174;
	setp.ne.s64 	%p31, %rd129, 0;
	vote.sync.ballot.b32 	%r17, %p31, %r47;
	@%p13 bra 	$L__BB8_23;
	cvt.u64.u32 	%rd130, %r16;
	cvt.u64.u32 	%rd131, %r17;
	shl.b64 	%rd132, %rd131, 32;
	or.b64  	%rd133, %rd132, %rd130;
	cvt.u64.u32 	%rd134, %r2;
	shr.u64 	%rd135, %rd134, 5;
	cvt.u64.u32 	%rd136, %r1;
	shr.u64 	%rd137, %rd136, 5;
	cvt.u64.u32 	%rd138, %r4;
	mad.lo.s64 	%rd139, %rd137, %rd138, %rd135;
	add.s64 	%rd140, %rd3, 3;
	mad.lo.s64 	%rd141, %rd140, %rd2, %rd139;
	shl.b64 	%rd142, %rd141, 3;
	add.s64 	%rd143, %rd176, %rd142;
	st.global.u64 	[%rd143], %rd133;
$L__BB8_23:
	ld.param.u32 	%r54, [_Z44quantize_shift_pack_row_batch_oneshot_kernelIfEvPKT_lliiydiPKiPy_param_3];
	and.b32  	%r57, %r54, 2147483644;
	add.s32 	%r56, %r56, 4;
	shl.b64 	%rd144, %rd2, 5;
	add.s64 	%rd176, %rd176, %rd144;
	add.s64 	%rd175, %rd175, 4;
	setp.ne.s32 	%p33, %r56, 0;
	@%p33 bra 	$L__BB8_15;
$L__BB8_24:
	setp.eq.s32 	%p34, %r7, 0;
	@%p34 bra 	$L__BB8_29;
	ld.param.u64 	%rd170, [_Z44quantize_shift_pack_row_batch_oneshot_kernelIfEvPKT_lliiydiPKiPy_param_9];
	cvt.u64.u32 	%rd145, %r2;
	shr.u64 	%rd146, %rd145, 5;
	cvt.u64.u32 	%rd147, %r1;
	shr.u64 	%rd148, %rd147, 5;
	cvt.u64.u32 	%rd149, %r4;
	mad.lo.s64 	%rd150, %rd148, %rd149, %rd146;
	cvt.u64.u32 	%rd177, %r57;
	add.s64 	%rd151, %rd3, %rd177;
	mad.lo.s64 	%rd152, %rd151, %rd2, %rd150;
	shl.b64 	%rd153, %rd152, 3;
	cvta.to.global.u64 	%rd154, %rd170;
	add.s64 	%rd178, %rd154, %rd153;
	shl.b64 	%rd25, %rd2, 3;
	neg.s32 	%r58, %r7;
$L__BB8_26:
	.pragma "nounroll";
	setp.ne.s32 	%p35, %r3, 0;
	cvt.u32.u64 	%r48, %rd177;
	mov.b64 	%rd155, 1;
	shl.b64 	%rd156, %rd155, %r48;
	and.b64  	%rd157, %rd156, %rd172;
	setp.ne.s64 	%p36, %rd157, 0;
	mov.b32 	%r49, -1;
	vote.sync.ballot.b32 	%r23, %p36, %r49;
	and.b64  	%rd158, %rd156, %rd174;
	setp.ne.s64 	%p38, %rd158, 0;
	vote.sync.ballot.b32 	%r24, %p38, %r49;
	@%p35 bra 	$L__BB8_28;
	cvt.u64.u32 	%rd159, %r23;
	cvt.u64.u32 	%rd160, %r24;
	shl.b64 	%rd161, %rd160, 32;
	or.b64  	%rd162, %rd161, %rd159;
	st.global.u64 	[%rd178], %rd162;
$L__BB8_28:
	add.s64 	%rd178, %rd178, %rd25;
	add.s64 	%rd177, %rd177, 1;
	add.s32 	%r58, %r58, 1;
	setp.ne.s32 	%p40, %r58, 0;
	@%p40 bra 	$L__BB8_26;
$L__BB8_29:
	ret;

}
	// .globl	_Z44quantize_shift_pack_row_batch_oneshot_kernelI6__halfEvPKT_lliiydiPKiPy
.visible .entry _Z44quantize_shift_pack_row_batch_oneshot_kernelI6__halfEvPKT_lliiydiPKiPy(
	.param .u64 .ptr .align 1 _Z44quantize_shift_pack_row_batch_oneshot_kernelI6__halfEvPKT_lliiydiPKiPy_param_0,
	.param .u64 _Z44quantize_shift_pack_row_batch_oneshot_kernelI6__halfEvPKT_lliiydiPKiPy_param_1,
	.param .u64 _Z44quantize_shift_pack_row_batch_oneshot_kernelI6__halfEvPKT_lliiydiPKiPy_param_2,
	.param .u32 _Z44quantize_shift_pack_row_batch_oneshot_kernelI6__halfEvPKT_lliiydiPKiPy_param_3,
	.param .u32 _Z44quantize_shift_pack_row_batch_oneshot_kernelI6__halfEvPKT_lliiydiPKiPy_param_4,
	.param .u64 _Z44quantize_shift_pack_row_batch_oneshot_kernelI6__halfEvPKT_lliiydiPKiPy_param_5,
	.param .f64 _Z44quantize_shift_pack_row_batch_oneshot_kernelI6__halfEvPKT_lliiydiPKiPy_param_6,
	.param .u32 _Z44quantize_shift_pack_row_batch_oneshot_kernelI6__halfEvPKT_lliiydiPKiPy_param_7,
	.param .u64 .ptr .align 1 _Z44quantize_shift_pack_row_batch_oneshot_kernelI6__halfEvPKT_lliiydiPKiPy_param_8,
	.param .u64 .ptr .align 1 _Z44quantize_shift_pack_row_batch_oneshot_kernelI6__halfEvPKT_lliiydiPKiPy_param_9
)
{
	.reg .pred 	%p<41>;
	.reg .b16 	%rs<3>;
	.reg .b32 	%r<59>;
	.reg .b32 	%f<3>;
	.reg .b64 	%rd<179>;
	.reg .b64 	%fd<18>;

	ld.param.u64 	%rd35, [_Z44quantize_shift_pack_row_batch_oneshot_kernelI6__halfEvPKT_lliiydiPKiPy_param_1];
	ld.param.u32 	%r27, [_Z44quantize_shift_pack_row_batch_oneshot_kernelI6__halfEvPKT_lliiydiPKiPy_param_4];
	mov.u32 	%r29, %ctaid.z;
	cvt.u64.u32 	%rd1, %r29;
	setp.le.s64 	%p1, %rd35, %rd1;
	@%p1 bra 	$L__BB9_29;
	mov.u32 	%r1, %ntid.x;
	shr.u32 	%r30, %r1, 5;
	mov.u32 	%r2, %tid.x;
	shr.u32 	%r31, %r2, 5;
	and.b32  	%r3, %r2, 31;
	mov.u32 	%r4, %ctaid.x;
	mad.lo.s32 	%r5, %r30, %r4, %r31;
	setp.ge.s32 	%p2, %r5, %r27;
	@%p2 bra 	$L__BB9_29;
	ld.param.u64 	%rd168, [_Z44quantize_shift_pack_row_batch_oneshot_kernelI6__halfEvPKT_lliiydiPKiPy_param_8];
	ld.param.u32 	%r55, [_Z44quantize_shift_pack_row_batch_oneshot_kernelI6__halfEvPKT_lliiydiPKiPy_param_7];
	ld.param.u32 	%r50, [_Z44quantize_shift_pack_row_batch_oneshot_kernelI6__halfEvPKT_lliiydiPKiPy_param_3];
	ld.param.u64 	%rd164, [_Z44quantize_shift_pack_row_batch_oneshot_kernelI6__halfEvPKT_lliiydiPKiPy_param_2];
	ld.param.u64 	%rd163, [_Z44quantize_shift_pack_row_batch_oneshot_kernelI6__halfEvPKT_lliiydiPKiPy_param_0];
	cvt.s64.s32 	%rd37, %r50;
	cvt.u64.u32 	%rd2, %r27;
	mul.lo.s64 	%rd3, %rd37, %rd1;
	cvta.to.global.u64 	%rd38, %rd168;
	shl.b64 	%rd39, %rd1, 2;
	add.s64 	%rd40, %rd38, %rd39;
	ld.global.nc.u32 	%r6, [%rd40];
	add.s32 	%r32, %r55, -1;
	mov.b64 	%rd41, -1;
	shl.b64 	%rd4, %rd41, %r32;
	mul.wide.u32 	%rd42, %r5, 64;
	cvt.u64.u32 	%rd43, %r3;
	or.b64  	%rd5, %rd42, %rd43;
	setp.ge.s64 	%p3, %rd5, %rd164;
	mad.lo.s64 	%rd44, %rd164, %rd1, %rd5;
	cvta.to.global.u64 	%rd45, %rd163;
	shl.b64 	%rd46, %rd44, 1;
	add.s64 	%rd6, %rd45, %rd46;
	mov.b64 	%rd172, 0;
	@%p3 bra 	$L__BB9_7;
	ld.param.f64 	%fd16, [_Z44quantize_shift_pack_row_batch_oneshot_kernelI6__halfEvPKT_lliiydiPKiPy_param_6];
	ld.global.nc.u16 	%rs1, [%rd6];
	// begin inline asm
	{  cvt.f32.f16 %f1, %rs1;}

	// end inline asm
	cvt.f64.f32 	%fd4, %f1;
	mul.f64 	%fd1, %fd16, %fd4;
	setp.ltu.f64 	%p4, %fd1, 0d0000000000000000;
	@%p4 bra 	$L__BB9_5;
	add.f64 	%fd5, %fd1, 0d3FE0000000000000;
	cvt.rmi.f64.f64 	%fd6, %fd5;
	cvt.rzi.s64.f64 	%rd171, %fd6;
	bra.uni 	$L__BB9_6;
$L__BB9_5:
	mov.f64 	%fd7, 0d3FE0000000000000;
	sub.f64 	%fd8, %fd7, %fd1;
	cvt.rmi.f64.f64 	%fd9, %fd8;
	cvt.rzi.s64.f64 	%rd47, %fd9;
	neg.s64 	%rd171, %rd47;
$L__BB9_6:
	ld.param.u64 	%rd166, [_Z44quantize_shift_pack_row_batch_oneshot_kernelI6__halfEvPKT_lliiydiPKiPy_param_5];
	abs.s64 	%rd48, %rd171;
	setp.gt.s32 	%p5, %r6, 0;
	add.s32 	%r33, %r6, -1;
	mov.b64 	%rd49, 1;
	shl.b64 	%rd50, %rd49, %r33;
	selp.b64 	%rd51, %rd50, 0, %p5;
	add.s64 	%rd52, %rd48, %rd51;
	shr.u64 	%rd53, %rd52, %r6;
	setp.lt.s64 	%p6, %rd171, 0;
	neg.s64 	%rd54, %rd53;
	selp.b64 	%rd55, %rd54, %rd53, %p6;
	max.s64 	%rd56, %rd55, %rd4;
	not.b64 	%rd57, %rd4;
	min.s64 	%rd58, %rd56, %rd57;
	and.b64  	%rd172, %rd58, %rd166;
$L__BB9_7:
	ld.param.u64 	%rd165, [_Z44quantize_shift_pack_row_batch_oneshot_kernelI6__halfEvPKT_lliiydiPKiPy_param_2];
	add.s64 	%rd60, %rd5, 32;
	setp.ge.s64 	%p7, %rd60, %rd165;
	mov.b64 	%rd174, 0;
	@%p7 bra 	$L__BB9_12;
	ld.param.f64 	%fd17, [_Z44quantize_shift_pack_row_batch_oneshot_kernelI6__halfEvPKT_lliiydiPKiPy_param_6];
	ld.global.nc.u16 	%rs2, [%rd6+64];
	// begin inline asm
	{  cvt.f32.f16 %f2, %rs2;}

	// end inline asm
	cvt.f64.f32 	%fd10, %f2;
	mul.f64 	%fd2, %fd17, %fd10;
	setp.ltu.f64 	%p8, %fd2, 0d0000000000000000;
	@%p8 bra 	$L__BB9_10;
	add.f64 	%fd11, %fd2, 0d3FE0000000000000;
	cvt.rmi.f64.f64 	%fd12, %fd11;
	cvt.rzi.s64.f64 	%rd173, %fd12;
	bra.uni 	$L__BB9_11;
$L__BB9_10:
	mov.f64 	%fd13, 0d3FE0000000000000;
	sub.f64 	%fd14, %fd13, %fd2;
	cvt.rmi.f64.f64 	%fd15, %fd14;
	cvt.rzi.s64.f64 	%rd61, %fd15;
	neg.s64 	%rd173, %rd61;
$L__BB9_11:
	ld.param.u64 	%rd167, [_Z44quantize_shift_pack_row_batch_oneshot_kernelI6__halfEvPKT_lliiydiPKiPy_param_5];
	abs.s64 	%rd62, %rd173;
	setp.gt.s32 	%p9, %r6, 0;
	add.s32 	%r34, %r6, -1;
	mov.b64 	%rd63, 1;
	shl.b64 	%rd64, %rd63, %r34;
	selp.b64 	%rd65, %rd64, 0, %p9;
	add.s64 	%rd66, %rd62, %rd65;
	shr.u64 	%rd67, %rd66, %r6;
	setp.lt.s64 	%p10, %rd173, 0;
	neg.s64 	%rd68, %rd67;
	selp.b64 	%rd69, %rd68, %rd67, %p10;
	max.s64 	%rd70, %rd69, %rd4;
	not.b64 	%rd71, %rd4;
	min.s64 	%rd72, %rd70, %rd71;
	and.b64  	%rd174, %rd72, %rd167;
$L__BB9_12:
	ld.param.u32 	%r51, [_Z44quantize_shift_pack_row_batch_oneshot_kernelI6__halfEvPKT_lliiydiPKiPy_param_3];
	setp.lt.s32 	%p11, %r51, 1;
	@%p11 bra 	$L__BB9_29;
	ld.param.u32 	%r52, [_Z44quantize_shift_pack_row_batch_oneshot_kernelI6__halfEvPKT_lliiydiPKiPy_param_3];
	and.b32  	%r7, %r52, 3;
	setp.lt.u32 	%p12, %r52, 4;
	mov.b32 	%r57, 0;
	@%p12 bra 	$L__BB9_24;
	ld.param.u64 	%rd169, [_Z44quantize_shift_pack_row_batch_oneshot_kernelI6__halfEvPKT_lliiydiPKiPy_param_9];
	ld.param.u32 	%r53, [_Z44quantize_shift_pack_row_batch_oneshot_kernelI6__halfEvPKT_lliiydiPKiPy_param_3];
	cvta.to.global.u64 	%rd176, %rd169;
	and.b32  	%r36, %r53, 2147483644;
	neg.s32 	%r56, %r36;
	cvt.u64.u32 	%rd74, %r2;
	shr.u64 	%rd75, %rd74, 5;
	cvt.u64.u32 	%rd76, %r1;
	shr.u64 	%rd77, %rd76, 5;
	cvt.u64.u32 	%rd78, %r4;
	mad.lo.s64 	%rd79, %rd77, %rd78, %rd75;
	mad.lo.s64 	%rd80, %rd2, %rd3, %rd2;
	add.s64 	%rd81, %rd79, %rd80;
	shl.b64 	%rd18, %rd81, 3;
	mov.b64 	%rd175, 3;
$L__BB9_15:
	setp.ne.s32 	%p13, %r3, 0;
	cvt.u32.u64 	%r37, %rd175;
	add.s32 	%r38, %r37, -3;
	mov.b64 	%rd82, 1;
	shl.b64 	%rd83, %rd82, %r38;
	and.b64  	%rd84, %rd83, %rd172;
	setp.ne.s64 	%p14, %rd84, 0;
	mov.b32 	%r39, -1;
	vote.sync.ballot.b32 	%r10, %p14, %r39;
	and.b64  	%rd85, %rd83, %rd174;
	setp.ne.s64 	%p16, %rd85, 0;
	vote.sync.ballot.b32 	%r11, %p16, %r39;
	@%p13 bra 	$L__BB9_17;
	cvt.u64.u32 	%rd86, %r10;
	cvt.u64.u32 	%rd87, %r11;
	shl.b64 	%rd88, %rd87, 32;
	or.b64  	%rd89, %rd88, %rd86;
	cvt.u64.u32 	%rd90, %r2;
	shr.u64 	%rd91, %rd90, 5;
	mad.lo.s64 	%rd92, %rd3, %rd2, %rd91;
	cvt.u64.u32 	%rd93, %r1;
	shr.u64 	%rd94, %rd93, 5;
	cvt.u64.u32 	%rd95, %r4;
	mad.lo.s64 	%rd96, %rd94, %rd95, %rd92;
	shl.b64 	%rd97, %rd96, 3;
	add.s64 	%rd98, %rd176, %rd97;
	st.global.u64 	[%rd98], %rd89;
$L__BB9_17:
	add.s32 	%r41, %r37, -2;
	mov.b64 	%rd99, 1;
	shl.b64 	%rd100, %rd99, %r41;
	and.b64  	%rd101, %rd100, %rd172;
	setp.ne.s64 	%p19, %rd101, 0;
	mov.b32 	%r42, -1;
	vote.sync.ballot.b32 	%r12, %p19, %r42;
	and.b64  	%rd102, %rd100, %rd174;
	setp.ne.s64 	%p21, %rd102, 0;
	vote.sync.ballot.b32 	%r13, %p21, %r42;
	@%p13 bra 	$L__BB9_19;
	cvt.u64.u32 	%rd103, %r12;
	cvt.u64.u32 	%rd104, %r13;
	shl.b64 	%rd105, %rd104, 32;
	or.b64  	%rd106, %rd105, %rd103;
	add.s64 	%rd107, %rd176, %rd18;
	st.global.u64 	[%rd107], %rd106;
$L__BB9_19:
	add.s32 	%r44, %r37, -1;
	mov.b64 	%rd108, 1;
	shl.b64 	%rd109, %rd108, %r44;
	and.b64  	%rd110, %rd109, %rd172;
	setp.ne.s64 	%p24, %rd110, 0;
	mov.b32 	%r45, -1;
	vote.sync.ballot.b32 	%r14, %p24, %r45;
	and.b64  	%rd111, %rd109, %rd174;
	setp.ne.s64 	%p26, %rd111, 0;
	vote.sync.ballot.b32 	%r15, %p26, %r45;
	@%p13 bra 	$L__BB9_21;
	cvt.u64.u32 	%rd112, %r14;
	cvt.u64.u32 	%rd113, %r15;
	shl.b64 	%rd114, %rd113, 32;
	or.b64  	%rd115, %rd114, %rd112;
	cvt.u64.u32 	%rd116, %r2;
	shr.u64 	%rd117, %rd116, 5;
	cvt.u64.u32 	%rd118, %r1;
	shr.u64 	%rd119, %rd118, 5;
	cvt.u64.u32 	%rd120, %r4;
	mad.lo.s64 	%rd121, %rd119, %rd120, %rd117;
	add.s64 	%rd122, %rd3, 2;
	mad.lo.s64 	%rd123, %rd122, %rd2, %rd121;
	shl.b64 	%rd124, %rd123, 3;
	add.s64 	%rd125, %rd176, %rd124;
	st.global.u64 	[%rd125], %rd115;
$L__BB9_21:
	mov.b64 	%rd126, 1;
	shl.b64 	%rd127, %rd126, %r37;
	and.b64  	%rd128, %rd127, %rd172;
	setp.ne.s64 	%p29, %rd128, 0;
	mov.b32 	%r47, -1;
	vote.sync.ballot.b32 	%r16, %p29, %r47;
	and.b64  	%rd129, %rd127, %rd174;
	setp.ne.s64 	%p31, %rd129, 0;
	vote.sync.ballot.b32 	%r17, %p31, %r47;
	@%p13 bra 	$L__BB9_23;
	cvt.u64.u32 	%rd130, %r16;
	cvt.u64.u32 	%rd131, %r17;
	shl.b64 	%rd132, %rd131, 32;
	or.b64  	%rd133, %rd132, %rd130;
	cvt.u64.u32 	%rd134, %r2;
	shr.u64 	%rd135, %rd134, 5;
	cvt.u64.u32 	%rd136, %r1;
	shr.u64 	%rd137, %rd136, 5;
	cvt.u64.u32 	%rd138, %r4;
	mad.lo.s64 	%rd139, %rd137, %rd138, %rd135;
	add.s64 	%rd140, %rd3, 3;
	mad.lo.s64 	%rd141, %rd140, %rd2, %rd139;
	shl.b64 	%rd142, %rd141, 3;
	add.s64 	%rd143, %rd176, %rd142;
	st.global.u64 	[%rd143], %rd133;
$L__BB9_23:
	ld.param.u32 	%r54, [_Z44quantize_shift_pack_row_batch_oneshot_kernelI6__halfEvPKT_lliiydiPKiPy_param_3];
	and.b32  	%r57, %r54, 2147483644;
	add.s32 	%r56, %r56, 4;
	shl.b64 	%rd144, %rd2, 5;
	add.s64 	%rd176, %rd176, %rd144;
	add.s64 	%rd175, %rd175, 4;
	setp.ne.s32 	%p33, %r56, 0;
	@%p33 bra 	$L__BB9_15;
$L__BB9_24:
	setp.eq.s32 	%p34, %r7, 0;
	@%p34 bra 	$L__BB9_29;
	ld.param.u64 	%rd170, [_Z44quantize_shift_pack_row_batch_oneshot_kernelI6__halfEvPKT_lliiydiPKiPy_param_9];
	cvt.u64.u32 	%rd145, %r2;
	shr.u64 	%rd146, %rd145, 5;
	cvt.u64.u32 	%rd147, %r1;
	shr.u64 	%rd148, %rd147, 5;
	cvt.u64.u32 	%rd149, %r4;
	mad.lo.s64 	%rd150, %rd148, %rd149, %rd146;
	cvt.u64.u32 	%rd177, %r57;
	add.s64 	%rd151, %rd3, %rd177;
	mad.lo.s64 	%rd152, %rd151, %rd2, %rd150;
	shl.b64 	%rd153, %rd152, 3;
	cvta.to.global.u64 	%rd154, %rd170;
	add.s64 	%rd178, %rd154, %rd153;
	shl.b64 	%rd25, %rd2, 3;
	neg.s32 	%r58, %r7;
$L__BB9_26:
	.pragma "nounroll";
	setp.ne.s32 	%p35, %r3, 0;
	cvt.u32.u64 	%r48, %rd177;
	mov.b64 	%rd155, 1;
	shl.b64 	%rd156, %rd155, %r48;
	and.b64  	%rd157, %rd156, %rd172;
	setp.ne.s64 	%p36, %rd157, 0;
	mov.b32 	%r49, -1;
	vote.sync.ballot.b32 	%r23, %p36, %r49;
	and.b64  	%rd158, %rd156, %rd174;
	setp.ne.s64 	%p38, %rd158, 0;
	vote.sync.ballot.b32 	%r24, %p38, %r49;
	@%p35 bra 	$L__BB9_28;
	cvt.u64.u32 	%rd159, %r23;
	cvt.u64.u32 	%rd160, %r24;
	shl.b64 	%rd161, %rd160, 32;
	or.b64  	%rd162, %rd161, %rd159;
	st.global.u64 	[%rd178], %rd162;
$L__BB9_28:
	add.s64 	%rd178, %rd178, %rd25;
	add.s64 	%rd177, %rd177, 1;
	add.s32 	%r58, %r58, 1;
	setp.ne.s32 	%p40, %r58, 0;
	@%p40 bra 	$L__BB9_26;
$L__BB9_29:
	ret;

}
	// .globl	_Z44quantize_shift_pack_row_batch_oneshot_kernelI13__nv_bfloat16EvPKT_lliiydiPKiPy
.visible .entry _Z44quantize_shift_pack_row_batch_oneshot_kernelI13__nv_bfloat16EvPKT_lliiydiPKiPy(
	.param .u64 .ptr .align 1 _Z44quantize_shift_pack_row_batch_oneshot_kernelI13__nv_bfloat16EvPKT_lliiydiPKiPy_param_0,
	.param .u64 _Z44quantize_shift_pack_row_batch_oneshot_kernelI13__nv_bfloat16EvPKT_lliiydiPKiPy_param_1,
	.param .u64 _Z44quantize_shift_pack_row_batch_oneshot_kernelI13__nv_bfloat16EvPKT_lliiydiPKiPy_param_2,
	.param .u32 _Z44quantize_shift_pack_row_batch_oneshot_kernelI13__nv_bfloat16EvPKT_lliiydiPKiPy_param_3,
	.param .u32 _Z44quantize_shift_pack_row_batch_oneshot_kernelI13__nv_bfloat16EvPKT_lliiydiPKiPy_param_4,
	.param .u64 _Z44quantize_shift_pack_row_batch_oneshot_kernelI13__nv_bfloat16EvPKT_lliiydiPKiPy_param_5,
	.param .f64 _Z44quantize_shift_pack_row_batch_oneshot_kernelI13__nv_bfloat16EvPKT_lliiydiPKiPy_param_6,
	.param .u32 _Z44quantize_shift_pack_row_batch_oneshot_kernelI13__nv_bfloat16EvPKT_lliiydiPKiPy_param_7,
	.param .u64 .ptr .align 1 _Z44quantize_shift_pack_row_batch_oneshot_kernelI13__nv_bfloat16EvPKT_lliiydiPKiPy_param_8,
	.param .u64 .ptr .align 1 _Z44quantize_shift_pack_row_batch_oneshot_kernelI13__nv_bfloat16EvPKT_lliiydiPKiPy_param_9
)
{
	.reg .pred 	%p<41>;
	.reg .b16 	%rs<3>;
	.reg .b32 	%r<59>;
	.reg .b32 	%f<3>;
	.reg .b64 	%rd<179>;
	.reg .b64 	%fd<18>;

	ld.param.u64 	%rd35, [_Z44quantize_shift_pack_row_batch_oneshot_kernelI13__nv_bfloat16EvPKT_lliiydiPKiPy_param_1];
	ld.param.u32 	%r27, [_Z44quantize_shift_pack_row_batch_oneshot_kernelI13__nv_bfloat16EvPKT_lliiydiPKiPy_param_4];
	mov.u32 	%r29, %ctaid.z;
	cvt.u64.u32 	%rd1, %r29;
	setp.le.s64 	%p1, %rd35, %rd1;
	@%p1 bra 	$L__BB10_29;
	mov.u32 	%r1, %ntid.x;
	shr.u32 	%r30, %r1, 5;
	mov.u32 	%r2, %tid.x;
	shr.u32 	%r31, %r2, 5;
	and.b32  	%r3, %r2, 31;
	mov.u32 	%r4, %ctaid.x;
	mad.lo.s32 	%r5, %r30, %r4, %r31;
	setp.ge.s32 	%p2, %r5, %r27;
	@%p2 bra 	$L__BB10_29;
	ld.param.u64 	%rd168, [_Z44quantize_shift_pack_row_batch_oneshot_kernelI13__nv_bfloat16EvPKT_lliiydiPKiPy_param_8];
	ld.param.u32 	%r55, [_Z44quantize_shift_pack_row_batch_oneshot_kernelI13__nv_bfloat16EvPKT_lliiydiPKiPy_param_7];
	ld.param.u32 	%r50, [_Z44quantize_shift_pack_row_batch_oneshot_kernelI13__nv_bfloat16EvPKT_lliiydiPKiPy_param_3];
	ld.param.u64 	%rd164, [_Z44quantize_shift_pack_row_batch_oneshot_kernelI13__nv_bfloat16EvPKT_lliiydiPKiPy_param_2];
	ld.param.u64 	%rd163, [_Z44quantize_shift_pack_row_batch_oneshot_kernelI13__nv_bfloat16EvPKT_lliiydiPKiPy_param_0];
	cvt.s64.s32 	%rd37, %r50;
	cvt.u64.u32 	%rd2, %r27;
	mul.lo.s64 	%rd3, %rd37, %rd1;
	cvta.to.global.u64 	%rd38, %rd168;
	shl.b64 	%rd39, %rd1, 2;
	add.s64 	%rd40, %rd38, %rd39;
	ld.global.nc.u32 	%r6, [%rd40];
	add.s32 	%r32, %r55, -1;
	mov.b64 	%rd41, -1;
	shl.b64 	%rd4, %rd41, %r32;
	mul.wide.u32 	%rd42, %r5, 64;
	cvt.u64.u32 	%rd43, %r3;
	or.b64  	%rd5, %rd42, %rd43;
	setp.ge.s64 	%p3, %rd5, %rd164;
	mad.lo.s64 	%rd44, %rd164, %rd1, %rd5;
	cvta.to.global.u64 	%rd45, %rd163;
	shl.b64 	%rd46, %rd44, 1;
	add.s64 	%rd6, %rd45, %rd46;
	mov.b64 	%rd172, 0;
	@%p3 bra 	$L__BB10_7;
	ld.param.f64 	%fd16, [_Z44quantize_shift_pack_row_batch_oneshot_kernelI13__nv_bfloat16EvPKT_lliiydiPKiPy_param_6];
	ld.global.nc.u16 	%rs1, [%rd6];
	// begin inline asm
	{ cvt.f32.bf16 %f1, %rs1;}

	// end inline asm
	cvt.f64.f32 	%fd4, %f1;
	mul.f64 	%fd1, %fd16, %fd4;
	setp.ltu.f64 	%p4, %fd1, 0d0000000000000000;
	@%p4 bra 	$L__BB10_5;
	add.f64 	%fd5, %fd1, 0d3FE0000000000000;
	cvt.rmi.f64.f64 	%fd6, %fd5;
	cvt.rzi.s64.f64 	%rd171, %fd6;
	bra.uni 	$L__BB10_6;
$L__BB10_5:
	mov.f64 	%fd7, 0d3FE0000000000000;
	sub.f64 	%fd8, %fd7, %fd1;
	cvt.rmi.f64.f64 	%fd9, %fd8;
	cvt.rzi.s64.f64 	%rd47, %fd9;
	neg.s64 	%rd171, %rd47;
$L__BB10_6:
	ld.param.u64 	%rd166, [_Z44quantize_shift_pack_row_batch_oneshot_kernelI13__nv_bfloat16EvPKT_lliiydiPKiPy_param_5];
	abs.s64 	%rd48, %rd171;
	setp.gt.s32 	%p5, %r6, 0;
	add.s32 	%r33, %r6, -1;
	mov.b64 	%rd49, 1;
	shl.b64 	%rd50, %rd49, %r33;
	selp.b64 	%rd51, %rd50, 0, %p5;
	add.s64 	%rd52, %rd48, %rd51;
	shr.u64 	%rd53, %rd52, %r6;
	setp.lt.s64 	%p6, %rd171, 0;
	neg.s64 	%rd54, %rd53;
	selp.b64 	%rd55, %rd54, %rd53, %p6;
	max.s64 	%rd56, %rd55, %rd4;
	not.b64 	%rd57, %rd4;
	min.s64 	%rd58, %rd56, %rd57;
	and.b64  	%rd172, %rd58, %rd166;
$L__BB10_7:
	ld.param.u64 	%rd165, [_Z44quantize_shift_pack_row_batch_oneshot_kernelI13__nv_bfloat16EvPKT_lliiydiPKiPy_param_2];
	add.s64 	%rd60, %rd5, 32;
	setp.ge.s64 	%p7, %rd60, %rd165;
	mov.b64 	%rd174, 0;
	@%p7 bra 	$L__BB10_12;
	ld.param.f64 	%fd17, [_Z44quantize_shift_pack_row_batch_oneshot_kernelI13__nv_bfloat16EvPKT_lliiydiPKiPy_param_6];
	ld.global.nc.u16 	%rs2, [%rd6+64];
	// begin inline asm
	{ cvt.f32.bf16 %f2, %rs2;}

	// end inline asm
	cvt.f64.f32 	%fd10, %f2;
	mul.f64 	%fd2, %fd17, %fd10;
	setp.ltu.f64 	%p8, %fd2, 0d0000000000000000;
	@%p8 bra 	$L__BB10_10;
	add.f64 	%fd11, %fd2, 0d3FE0000000000000;
	cvt.rmi.f64.f64 	%fd12, %fd11;
	cvt.rzi.s64.f64 	%rd173, %fd12;
	bra.uni 	$L__BB10_11;
$L__BB10_10:
	mov.f64 	%fd13, 0d3FE0000000000000;
	sub.f64 	%fd14, %fd13, %fd2;
	cvt.rmi.f64.f64 	%fd15, %fd14;
	cvt.rzi.s64.f64 	%rd61, %fd15;
	neg.s64 	%rd173, %rd61;
$L__BB10_11:
	ld.param.u64 	%rd167, [_Z44quantize_shift_pack_row_batch_oneshot_kernelI13__nv_bfloat16EvPKT_lliiydiPKiPy_param_5];
	abs.s64 	%rd62, %rd173;
	setp.gt.s32 	%p9, %r6, 0;
	add.s32 	%r34, %r6, -1;
	mov.b64 	%rd63, 1;
	shl.b64 	%rd64, %rd63, %r34;
	selp.b64 	%rd65, %rd64, 0, %p9;
	add.s64 	%rd66, %rd62, %rd65;
	shr.u64 	%rd67, %rd66, %r6;
	setp.lt.s64 	%p10, %rd173, 0;
	neg.s64 	%rd68, %rd67;
	selp.b64 	%rd69, %rd68, %rd67, %p10;
	max.s64 	%rd70, %rd69, %rd4;
	not.b64 	%rd71, %rd4;
	min.s64 	%rd72, %rd70, %rd71;
	and.b64  	%rd174, %rd72, %rd167;
$L__BB10_12:
	ld.param.u32 	%r51, [_Z44quantize_shift_pack_row_batch_oneshot_kernelI13__nv_bfloat16EvPKT_lliiydiPKiPy_param_3];
	setp.lt.s32 	%p11, %r51, 1;
	@%p11 bra 	$L__BB10_29;
	ld.param.u32 	%r52, [_Z44quantize_shift_pack_row_batch_oneshot_kernelI13__nv_bfloat16EvPKT_lliiydiPKiPy_param_3];
	and.b32  	%r7, %r52, 3;
	setp.lt.u32 	%p12, %r52, 4;
	mov.b32 	%r57, 0;
	@%p12 bra 	$L__BB10_24;
	ld.param.u64 	%rd169, [_Z44quantize_shift_pack_row_batch_oneshot_kernelI13__nv_bfloat16EvPKT_lliiydiPKiPy_param_9];
	ld.param.u32 	%r53, [_Z44quantize_shift_pack_row_batch_oneshot_kernelI13__nv_bfloat16EvPKT_lliiydiPKiPy_param_3];
	cvta.to.global.u64 	%rd176, %rd169;
	and.b32  	%r36, %r53, 2147483644;
	neg.s32 	%r56, %r36;
	cvt.u64.u32 	%rd74, %r2;
	shr.u64 	%rd75, %rd74, 5;
	cvt.u64.u32 	%rd76, %r1;
	shr.u64 	%rd77, %rd76, 5;
	cvt.u64.u32 	%rd78, %r4;
	mad.lo.s64 	%rd79, %rd77, %rd78, %rd75;
	mad.lo.s64 	%rd80, %rd2, %rd3, %rd2;
	add.s64 	%rd81, %rd79, %rd80;
	shl.b64 	%rd18, %rd81, 3;
	mov.b64 	%rd175, 3;
$L__BB10_15:
	setp.ne.s32 	%p13, %r3, 0;
	cvt.u32.u64 	%r37, %rd175;
	add.s32 	%r38, %r37, -3;
	mov.b64 	%rd82, 1;
	shl.b64 	%rd83, %rd82, %r38;
	and.b64  	%rd84, %rd83, %rd172;
	setp.ne.s64 	%p14, %rd84, 0;
	mov.b32 	%r39, -1;
	vote.sync.ballot.b32 	%r10, %p14, %r39;
	and.b64  	%rd85, %rd83, %rd174;
	setp.ne.s64 	%p16, %rd85, 0;
	vote.sync.ballot.b32 	%r11, %p16, %r39;
	@%p13 bra 	$L__BB10_17;
	cvt.u64.u32 	%rd86, %r10;
	cvt.u64.u32 	%rd87, %r11;
	shl.b64 	%rd88, %rd87, 32;
	or.b64  	%rd89, %rd88, %rd86;
	cvt.u64.u32 	%rd90, %r2;
	shr.u64 	%rd91, %rd90, 5;
	mad.lo.s64 	%rd92, %rd3, %rd2, %rd91;
	cvt.u64.u32 	%rd93, %r1;
	shr.u64 	%rd94, %rd93, 5;
	cvt.u64.u32 	%rd95, %r4;
	mad.lo.s64 	%rd96, %rd94, %rd95, %rd92;
	shl.b64 	%rd97, %rd96, 3;
	add.s64 	%rd98, %rd176, %rd97;
	st.global.u64 	[%rd98], %rd89;
$L__BB10_17:
	add.s32 	%r41, %r37, -2;
	mov.b64 	%rd99, 1;
	shl.b64 	%rd100, %rd99, %r41;
	and.b64  	%rd101, %rd100, %rd172;
	setp.ne.s64 	%p19, %rd101, 0;
	mov.b32 	%r42, -1;
	vote.sync.ballot.b32 	%r12, %p19, %r42;
	and.b64  	%rd102, %rd100, %rd174;
	setp.ne.s64 	%p21, %rd102, 0;
	vote.sync.ballot.b32 	%r13, %p21, %r42;
	@%p13 bra 	$L__BB10_19;
	cvt.u64.u32 	%rd103, %r12;
	cvt.u64.u32 	%rd104, %r13;
	shl.b64 	%rd105, %rd104, 32;
	or.b64  	%rd106, %rd105, %rd103;
	add.s64 	%rd107, %rd176, %rd18;
	st.global.u64 	[%rd107], %rd106;
$L__BB10_19:
	add.s32 	%r44, %r37, -1;
	mov.b64 	%rd108, 1;
	shl.b64 	%rd109, %rd108, %r44;
	and.b64  	%rd110, %rd109, %rd172;
	setp.ne.s64 	%p24, %rd110, 0;
	mov.b32 	%r45, -1;
	vote.sync.ballot.b32 	%r14, %p24, %r45;
	and.b64  	%rd111, %rd109, %rd174;
	setp.ne.s64 	%p26, %rd111, 0;
	vote.sync.ballot.b32 	%r15, %p26, %r45;
	@%p13 bra 	$L__BB10_21;
	cvt.u64.u32 	%rd112, %r14;
	cvt.u64.u32 	%rd113, %r15;
	shl.b64 	%rd114, %rd113, 32;
	or.b64  	%rd115, %rd114, %rd112;
	cvt.u64.u32 	%rd116, %r2;
	shr.u64 	%rd117, %rd116, 5;
	cvt.u64.u32 	%rd118, %r1;
	shr.u64 	%rd119, %rd118, 5;
	cvt.u64.u32 	%rd120, %r4;
	mad.lo.s64 	%rd121, %rd119, %rd120, %rd117;
	add.s64 	%rd122, %rd3, 2;
	mad.lo.s64 	%rd123, %rd122, %rd2, %rd121;
	shl.b64 	%rd124, %rd123, 3;
	add.s64 	%rd125, %rd176, %rd124;
	st.global.u64 	[%rd125], %rd115;
$L__BB10_21:
	mov.b64 	%rd126, 1;
	shl.b64 	%rd127, %rd126, %r37;
	and.b64  	%rd128, %rd127, %rd172;
	setp.ne.s64 	%p29, %rd128, 0;
	mov.b32 	%r47, -1;
	vote.sync.ballot.b32 	%r16, %p29, %r47;
	and.b64  	%rd129, %rd127, %rd174;
	setp.ne.s64 	%p31, %rd129, 0;
	vote.sync.ballot.b32 	%r17, %p31, %r47;
	@%p13 bra 	$L__BB10_23;
	cvt.u64.u32 	%rd130, %r16;
	cvt.u64.u32 	%rd131, %r17;
	shl.b64 	%rd132, %rd131, 32;
	or.b64  	%rd133, %rd132, %rd130;
	cvt.u64.u32 	%rd134, %r2;
	shr.u64 	%rd135, %rd134, 5;
	cvt.u64.u32 	%rd136, %r1;
	shr.u64 	%rd137, %rd136, 5;
	cvt.u64.u32 	%rd138, %r4;
	mad.lo.s64 	%rd139, %rd137, %rd138, %rd135;
	add.s64 	%rd140, %rd3, 3;
	mad.lo.s64 	%rd141, %rd140, %rd2, %rd139;
	shl.b64 	%rd142, %rd141, 3;
	add.s64 	%rd143, %rd176, %rd142;
	st.global.u64 	[%rd143], %rd133;
$L__BB10_23:
	ld.param.u32 	%r54, [_Z44quantize_shift_pack_row_batch_oneshot_kernelI13__nv_bfloat16EvPKT_lliiydiPKiPy_param_3];
	and.b32  	%r57, %r54, 2147483644;
	add.s32 	%r56, %r56, 4;
	shl.b64 	%rd144, %rd2, 5;
	add.s64 	%rd176, %rd176, %rd144;
	add.s64 	%rd175, %rd175, 4;
	setp.ne.s32 	%p33, %r56, 0;
	@%p33 bra 	$L__BB10_15;
$L__BB10_24:
	setp.eq.s32 	%p34, %r7, 0;
	@%p34 bra 	$L__BB10_29;
	ld.param.u64 	%rd170, [_Z44quantize_shift_pack_row_batch_oneshot_kernelI13__nv_bfloat16EvPKT_lliiydiPKiPy_param_9];
	cvt.u64.u32 	%rd145, %r2;
	shr.u64 	%rd146, %rd145, 5;
	cvt.u64.u32 	%rd147, %r1;
	shr.u64 	%rd148, %rd147, 5;
	cvt.u64.u32 	%rd149, %r4;
	mad.lo.s64 	%rd150, %rd148, %rd149, %rd146;
	cvt.u64.u32 	%rd177, %r57;
	add.s64 	%rd151, %rd3, %rd177;
	mad.lo.s64 	%rd152, %rd151, %rd2, %rd150;
	shl.b64 	%rd153, %rd152, 3;
	cvta.to.global.u64 	%rd154, %rd170;
	add.s64 	%rd178, %rd154, %rd153;
	shl.b64 	%rd25, %rd2, 3;
	neg.s32 	%r58, %r7;
$L__BB10_26:
	.pragma "nounroll";
	setp.ne.s32 	%p35, %r3, 0;
	cvt.u32.u64 	%r48, %rd177;
	mov.b64 	%rd155, 1;
	shl.b64 	%rd156, %rd155, %r48;
	and.b64  	%rd157, %rd156, %rd172;
	setp.ne.s64 	%p36, %rd157, 0;
	mov.b32 	%r49, -1;
	vote.sync.ballot.b32 	%r23, %p36, %r49;
	and.b64  	%rd158, %rd156, %rd174;
	setp.ne.s64 	%p38, %rd158, 0;
	vote.sync.ballot.b32 	%r24, %p38, %r49;
	@%p35 bra 	$L__BB10_28;
	cvt.u64.u32 	%rd159, %r23;
	cvt.u64.u32 	%rd160, %r24;
	shl.b64 	%rd161, %rd160, 32;
	or.b64  	%rd162, %rd161, %rd159;
	st.global.u64 	[%rd178], %rd162;
$L__BB10_28:
	add.s64 	%rd178, %rd178, %rd25;
	add.s64 	%rd177, %rd177, 1;
	add.s32 	%r58, %r58, 1;
	setp.ne.s32 	%p40, %r58, 0;
	@%p40 bra 	$L__BB10_26;
$L__BB10_29:
	ret;

}
	// .globl	_Z46quantize_shift_pack_chunk_batch_oneshot_kernelIfEvPKT_lliiiydiPKiPy
.visible .entry _Z46quantize_shift_pack_chunk_batch_oneshot_kernelIfEvPKT_lliiiydiPKiPy(
	.param .u64 .ptr .align 1 _Z46quantize_shift_pack_chunk_batch_oneshot_kernelIfEvPKT_lliiiydiPKiPy_param_0,
	.param .u64 _Z46quantize_shift_pack_chunk_batch_oneshot_kernelIfEvPKT_lliiiydiPKiPy_param_1,
	.param .u64 _Z46quantize_shift_pack_chunk_batch_oneshot_kernelIfEvPKT_lliiiydiPKiPy_param_2,
	.param .u32 _Z46quantize_shift_pack_chunk_batch_oneshot_kernelIfEvPKT_lliiiydiPKiPy_param_3,
	.param .u32 _Z46quantize_shift_pack_chunk_batch_oneshot_kernelIfEvPKT_lliiiydiPKiPy_param_4,
	.param .u32 _Z46quantize_shift_pack_chunk_batch_oneshot_kernelIfEvPKT_lliiiydiPKiPy_param_5,
	.param .u64 _Z46quantize_shift_pack_chunk_batch_oneshot_kernelIfEvPKT_lliiiydiPKiPy_param_6,
	.param .f64 _Z46quantize_shift_pack_chunk_batch_oneshot_kernelIfEvPKT_lliiiydiPKiPy_param_7,
	.param .u32 _Z46quantize_shift_pack_chunk_batch_oneshot_kernelIfEvPKT_lliiiydiPKiPy_param_8,
	.param .u64 .ptr .align 1 _Z46quantize_shift_pack_chunk_batch_oneshot_kernelIfEvPKT_lliiiydiPKiPy_param_9,
	.param .u64 .ptr .align 1 _Z46quantize_shift_pack_chunk_batch_oneshot_kernelIfEvPKT_lliiiydiPKiPy_param_10
)
{
	.reg .pred 	%p<41>;
	.reg .b32 	%r<68>;
	.reg .b32 	%f<3>;
	.reg .b64 	%rd<182>;
	.reg .b64 	%fd<18>;

	ld.param.u64 	%rd36, [_Z46quantize_shift_pack_chunk_batch_oneshot_kernelIfEvPKT_lliiiydiPKiPy_param_1];
	ld.param.u32 	%r30, [_Z46quantize_shift_pack_chunk_batch_oneshot_kernelIfEvPKT_lliiiydiPKiPy_param_5];
	ld.param.u64 	%rd37, [_Z46quantize_shift_pack_chunk_batch_oneshot_kernelIfEvPKT_lliiiydiPKiPy_param_9];
	cvta.to.global.u64 	%rd1, %rd37;
	mov.u32 	%r32, %ctaid.z;
	cvt.u64.u32 	%rd2, %r32;
	setp.le.s64 	%p1, %rd36, %rd2;
	@%p1 bra 	$L__BB11_29;
	mov.u32 	%r1, %ntid.x;
	shr.u32 	%r33, %r1, 5;
	mov.u32 	%r2, %tid.x;
	shr.u32 	%r34, %r2, 5;
	and.b32  	%r3, %r2, 31;
	mov.u32 	%r4, %ctaid.x;
	mad.lo.s32 	%r5, %r33, %r4, %r34;
	setp.ge.s32 	%p2, %r5, %r30;
	@%p2 bra 	$L__BB11_29;
	ld.param.u32 	%r64, [_Z46quantize_shift_pack_chunk_batch_oneshot_kernelIfEvPKT_lliiiydiPKiPy_param_8];
	ld.param.u32 	%r59, [_Z46quantize_shift_pack_chunk_batch_oneshot_kernelIfEvPKT_lliiiydiPKiPy_param_4];
	ld.param.u32 	%r58, [_Z46quantize_shift_pack_chunk_batch_oneshot_kernelIfEvPKT_lliiiydiPKiPy_param_3];
	ld.param.u64 	%rd168, [_Z46quantize_shift_pack_chunk_batch_oneshot_kernelIfEvPKT_lliiiydiPKiPy_param_2];
	ld.param.u64 	%rd167, [_Z46quantize_shift_pack_chunk_batch_oneshot_kernelIfEvPKT_lliiiydiPKiPy_param_0];
	cvt.u32.u64 	%r35, %rd2;
	cvt.s64.s32 	%rd39, %r59;
	cvt.u64.u32 	%rd3, %r30;
	mul.lo.s64 	%rd4, %rd39, %rd2;
	add.s32 	%r36, %r64, -1;
	mov.b64 	%rd40, -1;
	shl.b64 	%rd5, %rd40, %r36;
	mul.lo.s32 	%r6, %r58, %r35;
	mul.wide.u32 	%rd41, %r5, 64;
	cvt.u64.u32 	%rd42, %r3;
	or.b64  	%rd6, %rd41, %rd42;
	or.b64  	%rd7, %rd6, 32;
	setp.ge.s64 	%p3, %rd6, %rd168;
	mad.lo.s64 	%rd43, %rd168, %rd2, %rd6;
	cvta.to.global.u64 	%rd44, %rd167;
	shl.b64 	%rd45, %rd43, 2;
	add.s64 	%rd8, %rd44, %rd45;
	mov.b64 	%rd175, 0;
	@%p3 bra 	$L__BB11_7;
	ld.param.f64 	%fd16, [_Z46quantize_shift_pack_chunk_batch_oneshot_kernelIfEvPKT_lliiiydiPKiPy_param_7];
	shr.u64 	%rd46, %rd6, 8;
	cvt.u32.u64 	%r37, %rd46;
	add.s32 	%r38, %r6, %r37;
	mul.wide.s32 	%rd47, %r38, 4;
	add.s64 	%rd48, %rd1, %rd47;
	ld.global.nc.u32 	%r7, [%rd48];
	ld.global.nc.f32 	%f1, [%rd8];
	cvt.f64.f32 	%fd4, %f1;
	mul.f64 	%fd1, %fd16, %fd4;
	setp.ltu.f64 	%p4, %fd1, 0d0000000000000000;
	@%p4 bra 	$L__BB11_5;
	add.f64 	%fd5, %fd1, 0d3FE0000000000000;
	cvt.rmi.f64.f64 	%fd6, %fd5;
	cvt.rzi.s64.f64 	%rd174, %fd6;
	bra.uni 	$L__BB11_6;
$L__BB11_5:
	mov.f64 	%fd7, 0d3FE0000000000000;
	sub.f64 	%fd8, %fd7, %fd1;
	cvt.rmi.f64.f64 	%fd9, %fd8;
	cvt.rzi.s64.f64 	%rd49, %fd9;
	neg.s64 	%rd174, %rd49;
$L__BB11_6:
	ld.param.u64 	%rd170, [_Z46quantize_shift_pack_chunk_batch_oneshot_kernelIfEvPKT_lliiiydiPKiPy_param_6];
	abs.s64 	%rd50, %rd174;
	setp.gt.s32 	%p5, %r7, 0;
	add.s32 	%r39, %r7, -1;
	mov.b64 	%rd51, 1;
	shl.b64 	%rd52, %rd51, %r39;
	selp.b64 	%rd53, %rd52, 0, %p5;
	add.s64 	%rd54, %rd50, %rd53;
	shr.u64 	%rd55, %rd54, %r7;
	setp.lt.s64 	%p6, %rd174, 0;
	neg.s64 	%rd56, %rd55;
	selp.b64 	%rd57, %rd56, %rd55, %p6;
	max.s64 	%rd58, %rd57, %rd5;
	not.b64 	%rd59, %rd5;
	min.s64 	%rd60, %rd58, %rd59;
	and.b64  	%rd175, %rd60, %rd170;
$L__BB11_7:
	ld.param.u64 	%rd169, [_Z46quantize_shift_pack_chunk_batch_oneshot_kernelIfEvPKT_lliiiydiPKiPy_param_2];
	setp.ge.s64 	%p7, %rd7, %rd169;
	mov.b64 	%rd177, 0;
	@%p7 bra 	$L__BB11_12;
	ld.param.f64 	%fd17, [_Z46quantize_shift_pack_chunk_batch_oneshot_kernelIfEvPKT_lliiiydiPKiPy_param_7];
	shr.u64 	%rd62, %rd7, 8;
	cvt.u32.u64 	%r40, %rd62;
	add.s32 	%r41, %r6, %r40;
	mul.wide.s32 	%rd63, %r41, 4;
	add.s64 	%rd64, %rd1, %rd63;
	ld.global.nc.u32 	%r8, [%rd64];
	ld.global.nc.f32 	%f2, [%rd8+128];
	cvt.f64.f32 	%fd10, %f2;
	mul.f64 	%fd2, %fd17, %fd10;
	setp.ltu.f64 	%p8, %fd2, 0d0000000000000000;
	@%p8 bra 	$L__BB11_10;
	add.f64 	%fd11, %fd2, 0d3FE0000000000000;
	cvt.rmi.f64.f64 	%fd12, %fd11;
	cvt.rzi.s64.f64 	%rd176, %fd12;
	bra.uni 	$L__BB11_11;
$L__BB11_10:
	mov.f64 	%fd13, 0d3FE0000000000000;
	sub.f64 	%fd14, %fd13, %fd2;
	cvt.rmi.f64.f64 	%fd15, %fd14;
	cvt.rzi.s64.f64 	%rd65, %fd15;
	neg.s64 	%rd176, %rd65;
$L__BB11_11:
	ld.param.u64 	%rd171, [_Z46quantize_shift_pack_chunk_batch_oneshot_kernelIfEvPKT_lliiiydiPKiPy_param_6];
	abs.s64 	%rd66, %rd176;
	setp.gt.s32 	%p9, %r8, 0;
	add.s32 	%r42, %r8, -1;
	mov.b64 	%rd67, 1;
	shl.b64 	%rd68, %rd67, %r42;
	selp.b64 	%rd69, %rd68, 0, %p9;
	add.s64 	%rd70, %rd66, %rd69;
	shr.u64 	%rd71, %rd70, %r8;
	setp.lt.s64 	%p10, %rd176, 0;
	neg.s64 	%rd72, %rd71;
	selp.b64 	%rd73, %rd72, %rd71, %p10;
	max.s64 	%rd74, %rd73, %rd5;
	not.b64 	%rd75, %rd5;
	min.s64 	%rd76, %rd74, %rd75;
	and.b64  	%rd177, %rd76, %rd171;
$L__BB11_12:
	ld.param.u32 	%r60, [_Z46quantize_shift_pack_chunk_batch_oneshot_kernelIfEvPKT_lliiiydiPKiPy_param_4];
	setp.lt.s32 	%p11, %r60, 1;
	@%p11 bra 	$L__BB11_29;
	ld.param.u32 	%r61, [_Z46quantize_shift_pack_chunk_batch_oneshot_kernelIfEvPKT_lliiiydiPKiPy_param_4];
	and.b32  	%r9, %r61, 3;
	setp.lt.u32 	%p12, %r61, 4;
	mov.b32 	%r66, 0;
	@%p12 bra 	$L__BB11_24;
	ld.param.u64 	%rd172, [_Z46quantize_shift_pack_chunk_batch_oneshot_kernelIfEvPKT_lliiiydiPKiPy_param_10];
	ld.param.u32 	%r62, [_Z46quantize_shift_pack_chunk_batch_oneshot_kernelIfEvPKT_lliiiydiPKiPy_param_4];
	cvta.to.global.u64 	%rd179, %rd172;
	and.b32  	%r44, %r62, 2147483644;
	neg.s32 	%r65, %r44;
	cvt.u64.u32 	%rd78, %r2;
	shr.u64 	%rd79, %rd78, 5;
	cvt.u64.u32 	%rd80, %r1;
	shr.u64 	%rd81, %rd80, 5;
	cvt.u64.u32 	%rd82, %r4;
	mad.lo.s64 	%rd83, %rd81, %rd82, %rd79;
	add.s64 	%rd84, %rd4, 2;
	mad.lo.s64 	%rd85, %rd84, %rd3, %rd83;
	shl.b64 	%rd20, %rd85, 3;
	mov.b64 	%rd178, 3;
$L__BB11_15:
	setp.ne.s32 	%p13, %r3, 0;
	cvt.u32.u64 	%r45, %rd178;
	add.s32 	%r46, %r45, -3;
	mov.b64 	%rd86, 1;
	shl.b64 	%rd87, %rd86, %r46;
	and.b64  	%rd88, %rd87, %rd175;
	setp.ne.s64 	%p14, %rd88, 0;
	mov.b32 	%r47, -1;
	vote.sync.ballot.b32 	%r12, %p14, %r47;
	and.b64  	%rd89, %rd87, %rd177;
	setp.ne.s64 	%p16, %rd89, 0;
	vote.sync.ballot.b32 	%r13, %p16, %r47;
	@%p13 bra 	$L__BB11_17;
	cvt.u64.u32 	%rd90, %r12;
	cvt.u64.u32 	%rd91, %r13;
	shl.b64 	%rd92, %rd91, 32;
	or.b64  	%rd93, %rd92, %rd90;
	cvt.u64.u32 	%rd94, %r2;
	shr.u64 	%rd95, %rd94, 5;
	mad.lo.s64 	%rd96, %rd4, %rd3, %rd95;
	cvt.u64.u32 	%rd97, %r1;
	shr.u64 	%rd98, %rd97, 5;
	cvt.u64.u32 	%rd99, %r4;
	mad.lo.s64 	%rd100, %rd98, %rd99, %rd96;
	shl.b64 	%rd101, %rd100, 3;
	add.s64 	%rd102, %rd179, %rd101;
	st.global.u64 	[%rd102], %rd93;
$L__BB11_17:
	add.s32 	%r49, %r45, -2;
	mov.b64 	%rd103, 1;
	shl.b64 	%rd104, %rd103, %r49;
	and.b64  	%rd105, %rd104, %rd175;
	setp.ne.s64 	%p19, %rd105, 0;
	mov.b32 	%r50, -1;
	vote.sync.ballot.b32 	%r14, %p19, %r50;
	and.b64  	%rd106, %rd104, %rd177;
	setp.ne.s64 	%p21, %rd106, 0;
	vote.sync.ballot.b32 	%r15, %p21, %r50;
	@%p13 bra 	$L__BB11_19;
	cvt.u64.u32 	%rd107, %r14;
	cvt.u64.u32 	%rd108, %r15;
	shl.b64 	%rd109, %rd108, 32;
	or.b64  	%rd110, %rd109, %rd107;
	cvt.u64.u32 	%rd111, %r2;
	shr.u64 	%rd112, %rd111, 5;
	cvt.u64.u32 	%rd113, %r1;
	shr.u64 	%rd114, %rd113, 5;
	cvt.u64.u32 	%rd115, %r4;
	mad.lo.s64 	%rd116, %rd114, %rd115, %rd112;
	mad.lo.s64 	%rd117, %rd3, %rd4, %rd3;
	add.s64 	%rd118, %rd116, %rd117;
	shl.b64 	%rd119, %rd118, 3;
	add.s64 	%rd120, %rd179, %rd119;
	st.global.u64 	[%rd120], %rd110;
$L__BB11_19:
	add.s32 	%r52, %r45, -1;
	mov.b64 	%rd121, 1;
	shl.b64 	%rd122, %rd121, %r52;
	and.b64  	%rd123, %rd122, %rd175;
	setp.ne.s64 	%p24, %rd123, 0;
	mov.b32 	%r53, -1;
	vote.sync.ballot.b32 	%r16, %p24, %r53;
	and.b64  	%rd124, %rd122, %rd177;
	setp.ne.s64 	%p26, %rd124, 0;
	vote.sync.ballot.b32 	%r17, %p26, %r53;
	@%p13 bra 	$L__BB11_21;
	cvt.u64.u32 	%rd125, %r16;
	cvt.u64.u32 	%rd126, %r17;
	shl.b64 	%rd127, %rd126, 32;
	or.b64  	%rd128, %rd127, %rd125;
	add.s64 	%rd129, %rd179, %rd20;
	st.global.u64 	[%rd129], %rd128;
$L__BB11_21:
	mov.b64 	%rd130, 1;
	shl.b64 	%rd131, %rd130, %r45;
	and.b64  	%rd132, %rd131, %rd175;
	setp.ne.s64 	%p29, %rd132, 0;
	mov.b32 	%r55, -1;
	vote.sync.ballot.b32 	%r18, %p29, %r55;
	and.b64  	%rd133, %rd131, %rd177;
	setp.ne.s64 	%p31, %rd133, 0;
	vote.sync.ballot.b32 	%r19, %p31, %r55;
	@%p13 bra 	$L__BB11_23;
	cvt.u64.u32 	%rd134, %r18;
	cvt.u64.u32 	%rd135, %r19;
	shl.b64 	%rd136, %rd135, 32;
	or.b64  	%rd137, %rd136, %rd134;
	cvt.u64.u32 	%rd138, %r2;
	shr.u64 	%rd139, %rd138, 5;
	cvt.u64.u32 	%rd140, %r1;
	shr.u64 	%rd141, %rd140, 5;
	cvt.u64.u32 	%rd142, %r4;
	mad.lo.s64 	%rd143, %rd141, %rd142, %rd139;
	add.s64 	%rd144, %rd4, 3;
	mad.lo.s64 	%rd145, %rd144, %rd3, %rd143;
	shl.b64 	%rd146, %rd145, 3;
	add.s64 	%rd147, %rd179, %rd146;
	st.global.u64 	[%rd147], %rd137;
$L__BB11_23:
	ld.param.u32 	%r63, [_Z46quantize_shift_pack_chunk_batch_oneshot_kernelIfEvPKT_lliiiydiPKiPy_param_4];
	and.b32  	%r66, %r63, 2147483644;
	add.s32 	%r65, %r65, 4;
	shl.b64 	%rd148, %rd3, 5;
	add.s64 	%rd179, %rd179, %rd148;
	add.s64 	%rd178, %rd178, 4;
	setp.ne.s32 	%p33, %r65, 0;
	@%p33 bra 	$L__BB11_15;
$L__BB11_24:
	setp.eq.s32 	%p34, %r9, 0;
	@%p34 bra 	$L__BB11_29;
	ld.param.u64 	%rd173, [_Z46quantize_shift_pack_chunk_batch_oneshot_kernelIfEvPKT_lliiiydiPKiPy_param_10];
	cvt.u64.u32 	%rd149, %r2;
	shr.u64 	%rd150, %rd149, 5;
	cvt.u64.u32 	%rd151, %r1;
	shr.u64 	%rd152, %rd151, 5;
	cvt.u64.u32 	%rd153, %r4;
	mad.lo.s64 	%rd154, %rd152, %rd153, %rd150;
	cvt.u64.u32 	%rd180, %r66;
	add.s64 	%rd155, %rd4, %rd180;
	mad.lo.s64 	%rd156, %rd155, %rd3, %rd154;
	shl.b64 	%rd157, %rd156, 3;
	cvta.to.global.u64 	%rd158, %rd173;
	add.s64 	%rd181, %rd158, %rd157;
	shl.b64 	%rd27, %rd3, 3;
	neg.s32 	%r67, %r9;
$L__BB11_26:
	.pragma "nounroll";
	setp.ne.s32 	%p35, %r3, 0;
	cvt.u32.u64 	%r56, %rd180;
	mov.b64 	%rd159, 1;
	shl.b64 	%rd160, %rd159, %r56;
	and.b64  	%rd161, %rd160, %rd175;
	setp.ne.s64 	%p36, %rd161, 0;
	mov.b32 	%r57, -1;
	vote.sync.ballot.b32 	%r25, %p36, %r57;
	and.b64  	%rd162, %rd160, %rd177;
	setp.ne.s64 	%p38, %rd162, 0;
	vote.sync.ballot.b32 	%r26, %p38, %r57;
	@%p35 bra 	$L__BB11_28;
	cvt.u64.u32 	%rd163, %r25;
	cvt.u64.u32 	%rd164, %r26;
	shl.b64 	%rd165, %rd164, 32;
	or.b64  	%rd166, %rd165, %rd163;
	st.global.u64 	[%rd181], %rd166;
$L__BB11_28:
	add.s64 	%rd181, %rd181, %rd27;
	add.s64 	%rd180, %rd180, 1;
	add.s32 	%r67, %r67, 1;
	setp.ne.s32 	%p40, %r67, 0;
	@%p40 bra 	$L__BB11_26;
$L__BB11_29:
	ret;

}
	// .globl	_Z46quantize_shift_pack_chunk_batch_oneshot_kernelI6__halfEvPKT_lliiiydiPKiPy
.visible .entry _Z46quantize_shift_pack_chunk_batch_oneshot_kernelI6__halfEvPKT_lliiiydiPKiPy(
	.param .u64 .ptr .align 1 _Z46quantize_shift_pack_chunk_batch_oneshot_kernelI6__halfEvPKT_lliiiydiPKiPy_param_0,
	.param .u64 _Z46quantize_shift_pack_chunk_batch_oneshot_kernelI6__halfEvPKT_lliiiydiPKiPy_param_1,
	.param .u64 _Z46quantize_shift_pack_chunk_batch_oneshot_kernelI6__halfEvPKT_lliiiydiPKiPy_param_2,
	.param .u32 _Z46quantize_shift_pack_chunk_batch_oneshot_kernelI6__halfEvPKT_lliiiydiPKiPy_param_3,
	.param .u32 _Z46quantize_shift_pack_chunk_batch_oneshot_kernelI6__halfEvPKT_lliiiydiPKiPy_param_4,
	.param .u32 _Z46quantize_shift_pack_chunk_batch_oneshot_kernelI6__halfEvPKT_lliiiydiPKiPy_param_5,
	.param .u64 _Z46quantize_shift_pack_chunk_batch_oneshot_kernelI6__halfEvPKT_lliiiydiPKiPy_param_6,
	.param .f64 _Z46quantize_shift_pack_chunk_batch_oneshot_kernelI6__halfEvPKT_lliiiydiPKiPy_param_7,
	.param .u32 _Z46quantize_shift_pack_chunk_batch_oneshot_kernelI6__halfEvPKT_lliiiydiPKiPy_param_8,
	.param .u64 .ptr .align 1 _Z46quantize_shift_pack_chunk_batch_oneshot_kernelI6__halfEvPKT_lliiiydiPKiPy_param_9,
	.param .u64 .ptr .align 1 _Z46quantize_shift_pack_chunk_batch_oneshot_kernelI6__halfEvPKT_lliiiydiPKiPy_param_10
)
{
	.reg .pred 	%p<41>;
	.reg .b16 	%rs<3>;
	.reg .b32 	%r<68>;
	.reg .b32 	%f<3>;
	.reg .b64 	%rd<182>;
	.reg .b64 	%fd<18>;

	ld.param.u64 	%rd36, [_Z46quantize_shift_pack_chunk_batch_oneshot_kernelI6__halfEvPKT_lliiiydiPKiPy_param_1];
	ld.param.u32 	%r30, [_Z46quantize_shift_pack_chunk_batch_oneshot_kernelI6__halfEvPKT_lliiiydiPKiPy_param_5];
	ld.param.u64 	%rd37, [_Z46quantize_shift_pack_chunk_batch_oneshot_kernelI6__halfEvPKT_lliiiydiPKiPy_param_9];
	cvta.to.global.u64 	%rd1, %rd37;
	mov.u32 	%r32, %ctaid.z;
	cvt.u64.u32 	%rd2, %r32;
	setp.le.s64 	%p1, %rd36, %rd2;
	@%p1 bra 	$L__BB12_29;
	mov.u32 	%r1, %ntid.x;
	shr.u32 	%r33, %r1, 5;
	mov.u32 	%r2, %tid.x;
	shr.u32 	%r34, %r2, 5;
	and.b32  	%r3, %r2, 31;
	mov.u32 	%r4, %ctaid.x;
	mad.lo.s32 	%r5, %r33, %r4, %r34;
	setp.ge.s32 	%p2, %r5, %r30;
	@%p2 bra 	$L__BB12_29;
	ld.param.u32 	%r64, [_Z46quantize_shift_pack_chunk_batch_oneshot_kernelI6__halfEvPKT_lliiiydiPKiPy_param_8];
	ld.param.u32 	%r59, [_Z46quantize_shift_pack_chunk_batch_oneshot_kernelI6__halfEvPKT_lliiiydiPKiPy_param_4];
	ld.param.u32 	%r58, [_Z46quantize_shift_pack_chunk_batch_oneshot_kernelI6__halfEvPKT_lliiiydiPKiPy_param_3];
	ld.param.u64 	%rd168, [_Z46quantize_shift_pack_chunk_batch_oneshot_kernelI6__halfEvPKT_lliiiydiPKiPy_param_2];
	ld.param.u64 	%rd167, [_Z46quantize_shift_pack_chunk_batch_oneshot_kernelI6__halfEvPKT_lliiiydiPKiPy_param_0];
	cvt.u32.u64 	%r35, %rd2;
	cvt.s64.s32 	%rd39, %r59;
	cvt.u64.u32 	%rd3, %r30;
	mul.lo.s64 	%rd4, %rd39, %rd2;
	add.s32 	%r36, %r64, -1;
	mov.b64 	%rd40, -1;
	shl.b64 	%rd5, %rd40, %r36;
	mul.lo.s32 	%r6, %r58, %r35;
	mul.wide.u32 	%rd41, %r5, 64;
	cvt.u64.u32 	%rd42, %r3;
	or.b64  	%rd6, %rd41, %rd42;
	or.b64  	%rd7, %rd6, 32;
	setp.ge.s64 	%p3, %rd6, %rd168;
	mad.lo.s64 	%rd43, %rd168, %rd2, %rd6;
	cvta.to.global.u64 	%rd44, %rd167;
	shl.b64 	%rd45, %rd43, 1;
	add.s64 	%rd8, %rd44, %rd45;
	mov.b64 	%rd175, 0;
	@%p3 bra 	$L__BB12_7;
	ld.param.f64 	%fd16, [_Z46quantize_shift_pack_chunk_batch_oneshot_kernelI6__halfEvPKT_lliiiydiPKiPy_param_7];
	shr.u64 	%rd46, %rd6, 8;
	cvt.u32.u64 	%r37, %rd46;
	add.s32 	%r38, %r6, %r37;
	mul.wide.s32 	%rd47, %r38, 4;
	add.s64 	%rd48, %rd1, %rd47;
	ld.global.nc.u32 	%r7, [%rd48];
	ld.global.nc.u16 	%rs1, [%rd8];
	// begin inline asm
	{  cvt.f32.f16 %f1, %rs1;}

	// end inline asm
	cvt.f64.f32 	%fd4, %f1;
	mul.f64 	%fd1, %fd16, %fd4;
	setp.ltu.f64 	%p4, %fd1, 0d0000000000000000;
	@%p4 bra 	$L__BB12_5;
	add.f64 	%fd5, %fd1, 0d3FE0000000000000;
	cvt.rmi.f64.f64 	%fd6, %fd5;
	cvt.rzi.s64.f64 	%rd174, %fd6;
	bra.uni 	$L__BB12_6;
$L__BB12_5:
	mov.f64 	%fd7, 0d3FE0000000000000;
	sub.f64 	%fd8, %fd7, %fd1;
	cvt.rmi.f64.f64 	%fd9, %fd8;
	cvt.rzi.s64.f64 	%rd49, %fd9;
	neg.s64 	%rd174, %rd49;
$L__BB12_6:
	ld.param.u64 	%rd170, [_Z46quantize_shift_pack_chunk_batch_oneshot_kernelI6__halfEvPKT_lliiiydiPKiPy_param_6];
	abs.s64 	%rd50, %rd174;
	setp.gt.s32 	%p5, %r7, 0;
	add.s32 	%r39, %r7, -1;
	mov.b64 	%rd51, 1;
	shl.b64 	%rd52, %rd51, %r39;
	selp.b64 	%rd53, %rd52, 0, %p5;
	add.s64 	%rd54, %rd50, %rd53;
	shr.u64 	%rd55, %rd54, %r7;
	setp.lt.s64 	%p6, %rd174, 0;
	neg.s64 	%rd56, %rd55;
	selp.b64 	%rd57, %rd56, %rd55, %p6;
	max.s64 	%rd58, %rd57, %rd5;
	not.b64 	%rd59, %rd5;
	min.s64 	%rd60, %rd58, %rd59;
	and.b64  	%rd175, %rd60, %rd170;
$L__BB12_7:
	ld.param.u64 	%rd169, [_Z46quantize_shift_pack_chunk_batch_oneshot_kernelI6__halfEvPKT_lliiiydiPKiPy_param_2];
	setp.ge.s64 	%p7, %rd7, %rd169;
	mov.b64 	%rd177, 0;
	@%p7 bra 	$L__BB12_12;
	ld.param.f64 	%fd17, [_Z46quantize_shift_pack_chunk_batch_oneshot_kernelI6__halfEvPKT_lliiiydiPKiPy_param_7];
	shr.u64 	%rd62, %rd7, 8;
	cvt.u32.u64 	%r40, %rd62;
	add.s32 	%r41, %r6, %r40;
	mul.wide.s32 	%rd63, %r41, 4;
	add.s64 	%rd64, %rd1, %rd63;
	ld.global.nc.u32 	%r8, [%rd64];
	ld.global.nc.u16 	%rs2, [%rd8+64];
	// begin inline asm
	{  cvt.f32.f16 %f2, %rs2;}

	// end inline asm
	cvt.f64.f32 	%fd10, %f2;
	mul.f64 	%fd2, %fd17, %fd10;
	setp.ltu.f64 	%p8, %fd2, 0d0000000000000000;
	@%p8 bra 	$L__BB12_10;
	add.f64 	%fd11, %fd2, 0d3FE0000000000000;
	cvt.rmi.f64.f64 	%fd12, %fd11;
	cvt.rzi.s64.f64 	%rd176, %fd12;
	bra.uni 	$L__BB12_11;
$L__BB12_10:
	mov.f64 	%fd13, 0d3FE0000000000000;
	sub.f64 	%fd14, %fd13, %fd2;
	cvt.rmi.f64.f64 	%fd15, %fd14;
	cvt.rzi.s64.f64 	%rd65, %fd15;
	neg.s64 	%rd176, %rd65;
$L__BB12_11:
	ld.param.u64 	%rd171, [_Z46quantize_shift_pack_chunk_batch_oneshot_kernelI6__halfEvPKT_lliiiydiPKiPy_param_6];
	abs.s64 	%rd66, %rd176;
	setp.gt.s32 	%p9, %r8, 0;
	add.s32 	%r42, %r8, -1;
	mov.b64 	%rd67, 1;
	shl.b64 	%rd68, %rd67, %r42;
	selp.b64 	%rd69, %rd68, 0, %p9;
	add.s64 	%rd70, %rd66, %rd69;
	shr.u64 	%rd71, %rd70, %r8;
	setp.lt.s64 	%p10, %rd176, 0;
	neg.s64 	%rd72, %rd71;
	selp.b64 	%rd73, %rd72, %rd71, %p10;
	max.s64 	%rd74, %rd73, %rd5;
	not.b64 	%rd75, %rd5;
	min.s64 	%rd76, %rd74, %rd75;
	and.b64  	%rd177, %rd76, %rd171;
$L__BB12_12:
	ld.param.u32 	%r60, [_Z46quantize_shift_pack_chunk_batch_oneshot_kernelI6__halfEvPKT_lliiiydiPKiPy_param_4];
	setp.lt.s32 	%p11, %r60, 1;
	@%p11 bra 	$L__BB12_29;
	ld.param.u32 	%r61, [_Z46quantize_shift_pack_chunk_batch_oneshot_kernelI6__halfEvPKT_lliiiydiPKiPy_param_4];
	and.b32  	%r9, %r61, 3;
	setp.lt.u32 	%p12, %r61, 4;
	mov.b32 	%r66, 0;
	@%p12 bra 	$L__BB12_24;
	ld.param.u64 	%rd172, [_Z46quantize_shift_pack_chunk_batch_oneshot_kernelI6__halfEvPKT_lliiiydiPKiPy_param_10];
	ld.param.u32 	%r62, [_Z46quantize_shift_pack_chunk_batch_oneshot_kernelI6__halfEvPKT_lliiiydiPKiPy_param_4];
	cvta.to.global.u64 	%rd179, %rd172;
	and.b32  	%r44, %r62, 2147483644;
	neg.s32 	%r65, %r44;
	cvt.u64.u32 	%rd78, %r2;
	shr.u64 	%rd79, %rd78, 5;
	cvt.u64.u32 	%rd80, %r1;
	shr.u64 	%rd81, %rd80, 5;
	cvt.u64.u32 	%rd82, %r4;
	mad.lo.s64 	%rd83, %rd81, %rd82, %rd79;
	add.s64 	%rd84, %rd4, 2;
	mad.lo.s64 	%rd85, %rd84, %rd3, %rd83;
	shl.b64 	%rd20, %rd85, 3;
	mov.b64 	%rd178, 3;
$L__BB12_15:
	setp.ne.s32 	%p13, %r3, 0;
	cvt.u32.u64 	%r45, %rd178;
	add.s32 	%r46, %r45, -3;
	mov.b64 	%rd86, 1;
	shl.b64 	%rd87, %rd86, %r46;
	and.b64  	%rd88, %rd87, %rd175;
	setp.ne.s64 	%p14, %rd88, 0;
	mov.b32 	%r47, -1;
	vote.sync.ballot.b32 	%r12, %p14, %r47;
	and.b64  	%rd89, %rd87, %rd177;
	setp.ne.s64 	%p16, %rd89, 0;
	vote.sync.ballot.b32 	%r13, %p16, %r47;
	@%p13 bra 	$L__BB12_17;
	cvt.u64.u32 	%rd90, %r12;
	cvt.u64.u32 	%rd91, %r13;
	shl.b64 	%rd92, %rd91, 32;
	or.b64  	%rd93, %rd92, %rd90;
	cvt.u64.u32 	%rd94, %r2;
	shr.u64 	%rd95, %rd94, 5;
	mad.lo.s64 	%rd96, %rd4, %rd3, %rd95;
	cvt.u64.u32 	%rd97, %r1;
	shr.u64 	%rd98, %rd97, 5;
	cvt.u64.u32 	%rd99, %r4;
	mad.lo.s64 	%rd100, %rd98, %rd99, %rd96;
	shl.b64 	%rd101, %rd100, 3;
	add.s64 	%rd102, %rd179, %rd101;
	st.global.u64 	[%rd102], %rd93;
$L__BB12_17:
	add.s32 	%r49, %r45, -2;
	mov.b64 	%rd103, 1;
	shl.b64 	%rd104, %rd103, %r49;
	and.b64  	%rd105, %rd104, %rd175;
	setp.ne.s64 	%p19, %rd105, 0;
	mov.b32 	%r50, -1;
	vote.sync.ballot.b32 	%r14, %p19, %r50;
	and.b64  	%rd106, %rd104, %rd177;
	setp.ne.s64 	%p21, %rd106, 0;
	vote.sync.ballot.b32 	%r15, %p21, %r50;
	@%p13 bra 	$L__BB12_19;
	cvt.u64.u32 	%rd107, %r14;
	cvt.u64.u32 	%rd108, %r15;
	shl.b64 	%rd109, %rd108, 32;
	or.b64  	%rd110, %rd109, %rd107;
	cvt.u64.u32 	%rd111, %r2;
	shr.u64 	%rd112, %rd111, 5;
	cvt.u64.u32 	%rd113, %r1;
	shr.u64 	%rd114, %rd113, 5;
	cvt.u64.u32 	%rd115, %r4;
	mad.lo.s64 	%rd116, %rd114, %rd115, %rd112;
	mad.lo.s64 	%rd117, %rd3, %rd4, %rd3;
	add.s64 	%rd118, %rd116, %rd117;
	shl.b64 	%rd119, %rd118, 3;
	add.s64 	%rd120, %rd179, %rd119;
	st.global.u64 	[%rd120], %rd110;
$L__BB12_19:
	add.s32 	%r52, %r45, -1;
	mov.b64 	%rd121, 1;
	shl.b64 	%rd122, %rd121, %r52;
	and.b64  	%rd123, %rd122, %rd175;
	setp.ne.s64 	%p24, %rd123, 0;
	mov.b32 	%r53, -1;
	vote.sync.ballot.b32 	%r16, %p24, %r53;
	and.b64  	%rd124, %rd122, %rd177;
	setp.ne.s64 	%p26, %rd124, 0;
	vote.sync.ballot.b32 	%r17, %p26, %r53;
	@%p13 bra 	$L__BB12_21;
	cvt.u64.u32 	%rd125, %r16;
	cvt.u64.u32 	%rd126, %r17;
	shl.b64 	%rd127, %rd126, 32;
	or.b64  	%rd128, %rd127, %rd125;
	add.s64 	%rd129, %rd179, %rd20;
	st.global.u64 	[%rd129], %rd128;
$L__BB12_21:
	mov.b64 	%rd130, 1;
	shl.b64 	%rd131, %rd130, %r45;
	and.b64  	%rd132, %rd131, %rd175;
	setp.ne.s64 	%p29, %rd132, 0;
	mov.b32 	%r55, -1;
	vote.sync.ballot.b32 	%r18, %p29, %r55;
	and.b64  	%rd133, %rd131, %rd177;
	setp.ne.s64 	%p31, %rd133, 0;
	vote.sync.ballot.b32 	%r19, %p31, %r55;
	@%p13 bra 	$L__BB12_23;
	cvt.u64.u32 	%rd134, %r18;
	cvt.u64.u32 	%rd135, %r19;
	shl.b64 	%rd136, %rd135, 32;
	or.b64  	%rd137, %rd136, %rd134;
	cvt.u64.u32 	%rd138, %r2;
	shr.u64 	%rd139, %rd138, 5;
	cvt.u64.u32 	%rd140, %r1;
	shr.u64 	%rd141, %rd140, 5;
	cvt.u64.u32 	%rd142, %r4;
	mad.lo.s64 	%rd143, %rd141, %rd142, %rd139;
	add.s64 	%rd144, %rd4, 3;
	mad.lo.s64 	%rd145, %rd144, %rd3, %rd143;
	shl.b64 	%rd146, %rd145, 3;
	add.s64 	%rd147, %rd179, %rd146;
	st.global.u64 	[%rd147], %rd137;
$L__BB12_23:
	ld.param.u32 	%r63, [_Z46quantize_shift_pack_chunk_batch_oneshot_kernelI6__halfEvPKT_lliiiydiPKiPy_param_4];
	and.b32  	%r66, %r63, 2147483644;
	add.s32 	%r65, %r65, 4;
	shl.b64 	%rd148, %rd3, 5;
	add.s64 	%rd179, %rd179, %rd148;
	add.s64 	%rd178, %rd178, 4;
	setp.ne.s32 	%p33, %r65, 0;
	@%p33 bra 	$L__BB12_15;
$L__BB12_24:
	setp.eq.s32 	%p34, %r9, 0;
	@%p34 bra 	$L__BB12_29;
	ld.param.u64 	%rd173, [_Z46quantize_shift_pack_chunk_batch_oneshot_kernelI6__halfEvPKT_lliiiydiPKiPy_param_10];
	cvt.u64.u32 	%rd149, %r2;
	shr.u64 	%rd150, %rd149, 5;
	cvt.u64.u32 	%rd151, %r1;
	shr.u64 	%rd152, %rd151, 5;
	cvt.u64.u32 	%rd153, %r4;
	mad.lo.s64 	%rd154, %rd152, %rd153, %rd150;
	cvt.u64.u32 	%rd180, %r66;
	add.s64 	%rd155, %rd4, %rd180;
	mad.lo.s64 	%rd156, %rd155, %rd3, %rd154;
	shl.b64 	%rd157, %rd156, 3;
	cvta.to.global.u64 	%rd158, %rd173;
	add.s64 	%rd181, %rd158, %rd157;
	shl.b64 	%rd27, %rd3, 3;
	neg.s32 	%r67, %r9;
$L__BB12_26:
	.pragma "nounroll";
	setp.ne.s32 	%p35, %r3, 0;
	cvt.u32.u64 	%r56, %rd180;
	mov.b64 	%rd159, 1;
	shl.b64 	%rd160, %rd159, %r56;
	and.b64  	%rd161, %rd160, %rd175;
	setp.ne.s64 	%p36, %rd161, 0;
	mov.b32 	%r57, -1;
	vote.sync.ballot.b32 	%r25, %p36, %r57;
	and.b64  	%rd162, %rd160, %rd177;
	setp.ne.s64 	%p38, %rd162, 0;
	vote.sync.ballot.b32 	%r26, %p38, %r57;
	@%p35 bra 	$L__BB12_28;
	cvt.u64.u32 	%rd163, %r25;
	cvt.u64.u32 	%rd164, %r26;
	shl.b64 	%rd165, %rd164, 32;
	or.b64  	%rd166, %rd165, %rd163;
	st.global.u64 	[%rd181], %rd166;
$L__BB12_28:
	add.s64 	%rd181, %rd181, %rd27;
	add.s64 	%rd180, %rd180, 1;
	add.s32 	%r67, %r67, 1;
	setp.ne.s32 	%p40, %r67, 0;
	@%p40 bra 	$L__BB12_26;
$L__BB12_29:
	ret;

}
	// .globl	_Z46quantize_shift_pack_chunk_batch_oneshot_kernelI13__nv_bfloat16EvPKT_lliiiydiPKiPy
.visible .entry _Z46quantize_shift_pack_chunk_batch_oneshot_kernelI13__nv_bfloat16EvPKT_lliiiydiPKiPy(
	.param .u64 .ptr .align 1 _Z46quantize_shift_pack_chunk_batch_oneshot_kernelI13__nv_bfloat16EvPKT_lliiiydiPKiPy_param_0,
	.param .u64 _Z46quantize_shift_pack_chunk_batch_oneshot_kernelI13__nv_bfloat16EvPKT_lliiiydiPKiPy_param_1,
	.param .u64 _Z46quantize_shift_pack_chunk_batch_oneshot_kernelI13__nv_bfloat16EvPKT_lliiiydiPKiPy_param_2,
	.param .u32 _Z46quantize_shift_pack_chunk_batch_oneshot_kernelI13__nv_bfloat16EvPKT_lliiiydiPKiPy_param_3,
	.param .u32 _Z46quantize_shift_pack_chunk_batch_oneshot_kernelI13__nv_bfloat16EvPKT_lliiiydiPKiPy_param_4,
	.param .u32 _Z46quantize_shift_pack_chunk_batch_oneshot_kernelI13__nv_bfloat16EvPKT_lliiiydiPKiPy_param_5,
	.param .u64 _Z46quantize_shift_pack_chunk_batch_oneshot_kernelI13__nv_bfloat16EvPKT_lliiiydiPKiPy_param_6,
	.param .f64 _Z46quantize_shift_pack_chunk_batch_oneshot_kernelI13__nv_bfloat16EvPKT_lliiiydiPKiPy_param_7,
	.param .u32 _Z46quantize_shift_pack_chunk_batch_oneshot_kernelI13__nv_bfloat16EvPKT_lliiiydiPKiPy_param_8,
	.param .u64 .ptr .align 1 _Z46quantize_shift_pack_chunk_batch_oneshot_kernelI13__nv_bfloat16EvPKT_lliiiydiPKiPy_param_9,
	.param .u64 .ptr .align 1 _Z46quantize_shift_pack_chunk_batch_oneshot_kernelI13__nv_bfloat16EvPKT_lliiiydiPKiPy_param_10
)
{
	.reg .pred 	%p<41>;
	.reg .b16 	%rs<3>;
	.reg .b32 	%r<68>;
	.reg .b32 	%f<3>;
	.reg .b64 	%rd<182>;
	.reg .b64 	%fd<18>;

	ld.param.u64 	%rd36, [_Z46quantize_shift_pack_chunk_batch_oneshot_kernelI13__nv_bfloat16EvPKT_lliiiydiPKiPy_param_1];
	ld.param.u32 	%r30, [_Z46quantize_shift_pack_chunk_batch_oneshot_kernelI13__nv_bfloat16EvPKT_lliiiydiPKiPy_param_5];
	ld.param.u64 	%rd37, [_Z46quantize_shift_pack_chunk_batch_oneshot_kernelI13__nv_bfloat16EvPKT_lliiiydiPKiPy_param_9];
	cvta.to.global.u64 	%rd1, %rd37;
	mov.u32 	%r32, %ctaid.z;
	cvt.u64.u32 	%rd2, %r32;
	setp.le.s64 	%p1, %rd36, %rd2;
	@%p1 bra 	$L__BB13_29;
	mov.u32 	%r1, %ntid.x;
	shr.u32 	%r33, %r1, 5;
	mov.u32 	%r2, %tid.x;
	shr.u32 	%r34, %r2, 5;
	and.b32  	%r3, %r2, 31;
	mov.u32 	%r4, %ctaid.x;
	mad.lo.s32 	%r5, %r33, %r4, %r34;
	setp.ge.s32 	%p2, %r5, %r30;
	@%p2 bra 	$L__BB13_29;
	ld.param.u32 	%r64, [_Z46quantize_shift_pack_chunk_batch_oneshot_kernelI13__nv_bfloat16EvPKT_lliiiydiPKiPy_param_8];
	ld.param.u32 	%r59, [_Z46quantize_shift_pack_chunk_batch_oneshot_kernelI13__nv_bfloat16EvPKT_lliiiydiPKiPy_param_4];
	ld.param.u32 	%r58, [_Z46quantize_shift_pack_chunk_batch_oneshot_kernelI13__nv_bfloat16EvPKT_lliiiydiPKiPy_param_3];
	ld.param.u64 	%rd168, [_Z46quantize_shift_pack_chunk_batch_oneshot_kernelI13__nv_bfloat16EvPKT_lliiiydiPKiPy_param_2];
	ld.param.u64 	%rd167, [_Z46quantize_shift_pack_chunk_batch_oneshot_kernelI13__nv_bfloat16EvPKT_lliiiydiPKiPy_param_0];
	cvt.u32.u64 	%r35, %rd2;
	cvt.s64.s32 	%rd39, %r59;
	cvt.u64.u32 	%rd3, %r30;
	mul.lo.s64 	%rd4, %rd39, %rd2;
	add.s32 	%r36, %r64, -1;
	mov.b64 	%rd40, -1;
	shl.b64 	%rd5, %rd40, %r36;
	mul.lo.s32 	%r6, %r58, %r35;
	mul.wide.u32 	%rd41, %r5, 64;
	cvt.u64.u32 	%rd42, %r3;
	or.b64  	%rd6, %rd41, %rd42;
	or.b64  	%rd7, %rd6, 32;
	setp.ge.s64 	%p3, %rd6, %rd168;
	mad.lo.s64 	%rd43, %rd168, %rd2, %rd6;
	cvta.to.global.u64 	%rd44, %rd167;
	shl.b64 	%rd45, %rd43, 1;
	add.s64 	%rd8, %rd44, %rd45;
	mov.b64 	%rd175, 0;
	@%p3 bra 	$L__BB13_7;
	ld.param.f64 	%fd16, [_Z46quantize_shift_pack_chunk_batch_oneshot_kernelI13__nv_bfloat16EvPKT_lliiiydiPKiPy_param_7];
	shr.u64 	%rd46, %rd6, 8;
	cvt.u32.u64 	%r37, %rd46;
	add.s32 	%r38, %r6, %r37;
	mul.wide.s32 	%rd47, %r38, 4;
	add.s64 	%rd48, %rd1, %rd47;
	ld.global.nc.u32 	%r7, [%rd48];
	ld.global.nc.u16 	%rs1, [%rd8];
	// begin inline asm
	{ cvt.f32.bf16 %f1, %rs1;}

	// end inline asm
	cvt.f64.f32 	%fd4, %f1;
	mul.f64 	%fd1, %fd16, %fd4;
	setp.ltu.f64 	%p4, %fd1, 0d0000000000000000;
	@%p4 bra 	$L__BB13_5;
	add.f64 	%fd5, %fd1, 0d3FE0000000000000;
	cvt.rmi.f64.f64 	%fd6, %fd5;
	cvt.rzi.s64.f64 	%rd174, %fd6;
	bra.uni 	$L__BB13_6;
$L__BB13_5:
	mov.f64 	%fd7, 0d3FE0000000000000;
	sub.f64 	%fd8, %fd7, %fd1;
	cvt.rmi.f64.f64 	%fd9, %fd8;
	cvt.rzi.s64.f64 	%rd49, %fd9;
	neg.s64 	%rd174, %rd49;
$L__BB13_6:
	ld.param.u64 	%rd170, [_Z46quantize_shift_pack_chunk_batch_oneshot_kernelI13__nv_bfloat16EvPKT_lliiiydiPKiPy_param_6];
	abs.s64 	%rd50, %rd174;
	setp.gt.s32 	%p5, %r7, 0;
	add.s32 	%r39, %r7, -1;
	mov.b64 	%rd51, 1;
	shl.b64 	%rd52, %rd51, %r39;
	selp.b64 	%rd53, %rd52, 0, %p5;
	add.s64 	%rd54, %rd50, %rd53;
	shr.u64 	%rd55, %rd54, %r7;
	setp.lt.s64 	%p6, %rd174, 0;
	neg.s64 	%rd56, %rd55;
	selp.b64 	%rd57, %rd56, %rd55, %p6;
	max.s64 	%rd58, %rd57, %rd5;
	not.b64 	%rd59, %rd5;
	min.s64 	%rd60, %rd58, %rd59;
	and.b64  	%rd175, %rd60, %rd170;
$L__BB13_7:
	ld.param.u64 	%rd169, [_Z46quantize_shift_pack_chunk_batch_oneshot_kernelI13__nv_bfloat16EvPKT_lliiiydiPKiPy_param_2];
	setp.ge.s64 	%p7, %rd7, %rd169;
	mov.b64 	%rd177, 0;
	@%p7 bra 	$L__BB13_12;
	ld.param.f64 	%fd17, [_Z46quantize_shift_pack_chunk_batch_oneshot_kernelI13__nv_bfloat16EvPKT_lliiiydiPKiPy_param_7];
	shr.u64 	%rd62, %rd7, 8;
	cvt.u32.u64 	%r40, %rd62;
	add.s32 	%r41, %r6, %r40;
	mul.wide.s32 	%rd63, %r41, 4;
	add.s64 	%rd64, %rd1, %rd63;
	ld.global.nc.u32 	%r8, [%rd64];
	ld.global.nc.u16 	%rs2, [%rd8+64];
	// begin inline asm
	{ cvt.f32.bf16 %f2, %rs2;}

	// end inline asm
	cvt.f64.f32 	%fd10, %f2;
	mul.f64 	%fd2, %fd17, %fd10;
	setp.ltu.f64 	%p8, %fd2, 0d0000000000000000;
	@%p8 bra 	$L__BB13_10;
	add.f64 	%fd11, %fd2, 0d3FE0000000000000;
	cvt.rmi.f64.f64 	%fd12, %fd11;
	cvt.rzi.s64.f64 	%rd176, %fd12;
	bra.uni 	$L__BB13_11;
$L__BB13_10:
	mov.f64 	%fd13, 0d3FE0000000000000;
	sub.f64 	%fd14, %fd13, %fd2;
	cvt.rmi.f64.f64 	%fd15, %fd14;
	cvt.rzi.s64.f64 	%rd65, %fd15;
	neg.s64 	%rd176, %rd65;
$L__BB13_11:
	ld.param.u64 	%rd171, [_Z46quantize_shift_pack_chunk_batch_oneshot_kernelI13__nv_bfloat16EvPKT_lliiiydiPKiPy_param_6];
	abs.s64 	%rd66, %rd176;
	setp.gt.s32 	%p9, %r8, 0;
	add.s32 	%r42, %r8, -1;
	mov.b64 	%rd67, 1;
	shl.b64 	%rd68, %rd67, %r42;
	selp.b64 	%rd69, %rd68, 0, %p9;
	add.s64 	%rd70, %rd66, %rd69;
	shr.u64 	%rd71, %rd70, %r8;
	setp.lt.s64 	%p10, %rd176, 0;
	neg.s64 	%rd72, %rd71;
	selp.b64 	%rd73, %rd72, %rd71, %p10;
	max.s64 	%rd74, %rd73, %rd5;
	not.b64 	%rd75, %rd5;
	min.s64 	%rd76, %rd74, %rd75;
	and.b64  	%rd177, %rd76, %rd171;
$L__BB13_12:
	ld.param.u32 	%r60, [_Z46quantize_shift_pack_chunk_batch_oneshot_kernelI13__nv_bfloat16EvPKT_lliiiydiPKiPy_param_4];
	setp.lt.s32 	%p11, %r60, 1;
	@%p11 bra 	$L__BB13_29;
	ld.param.u32 	%r61, [_Z46quantize_shift_pack_chunk_batch_oneshot_kernelI13__nv_bfloat16EvPKT_lliiiydiPKiPy_param_4];
	and.b32  	%r9, %r61, 3;
	setp.lt.u32 	%p12, %r61, 4;
	mov.b32 	%r66, 0;
	@%p12 bra 	$L__BB13_24;
	ld.param.u64 	%rd172, [_Z46quantize_shift_pack_chunk_batch_oneshot_kernelI13__nv_bfloat16EvPKT_lliiiydiPKiPy_param_10];
	ld.param.u32 	%r62, [_Z46quantize_shift_pack_chunk_batch_oneshot_kernelI13__nv_bfloat16EvPKT_lliiiydiPKiPy_param_4];
	cvta.to.global.u64 	%rd179, %rd172;
	and.b32  	%r44, %r62, 2147483644;
	neg.s32 	%r65, %r44;
	cvt.u64.u32 	%rd78, %r2;
	shr.u64 	%rd79, %rd78, 5;
	cvt.u64.u32 	%rd80, %r1;
	shr.u64 	%rd81, %rd80, 5;
	cvt.u64.u32 	%rd82, %r4;
	mad.lo.s64 	%rd83, %rd81, %rd82, %rd79;
	add.s64 	%rd84, %rd4, 2;
	mad.lo.s64 	%rd85, %rd84, %rd3, %rd83;
	shl.b64 	%rd20, %rd85, 3;
	mov.b64 	%rd178, 3;
$L__BB13_15:
	setp.ne.s32 	%p13, %r3, 0;
	cvt.u32.u64 	%r45, %rd178;
	add.s32 	%r46, %r45, -3;
	mov.b64 	%rd86, 1;
	shl.b64 	%rd87, %rd86, %r46;
	and.b64  	%rd88, %rd87, %rd175;
	setp.ne.s64 	%p14, %rd88, 0;
	mov.b32 	%r47, -1;
	vote.sync.ballot.b32 	%r12, %p14, %r47;
	and.b64  	%rd89, %rd87, %rd177;
	setp.ne.s64 	%p16, %rd89, 0;
	vote.sync.ballot.b32 	%r13, %p16, %r47;
	@%p13 bra 	$L__BB13_17;
	cvt.u64.u32 	%rd90, %r12;
	cvt.u64.u32 	%rd91, %r13;
	shl.b64 	%rd92, %rd91, 32;
	or.b64  	%rd93, %rd92, %rd90;
	cvt.u64.u32 	%rd94, %r2;
	shr.u64 	%rd95, %rd94, 5;
	mad.lo.s64 	%rd96, %rd4, %rd3, %rd95;
	cvt.u64.u32 	%rd97, %r1;
	shr.u64 	%rd98, %rd97, 5;
	cvt.u64.u32 	%rd99, %r4;
	mad.lo.s64 	%rd100, %rd98, %rd99, %rd96;
	shl.b64 	%rd101, %rd100, 3;
	add.s64 	%rd102, %rd179, %rd101;
	st.global.u64 	[%rd102], %rd93;
$L__BB13_17:
	add.s32 	%r49, %r45, -2;
	mov.b64 	%rd103, 1;
	shl.b64 	%rd104, %rd103, %r49;
	and.b64  	%rd105, %rd104, %rd175;
	setp.ne.s64 	%p19, %rd105, 0;
	mov.b32 	%r50, -1;
	vote.sync.ballot.b32 	%r14, %p19, %r50;
	and.b64  	%rd106, %rd104, %rd177;
	setp.ne.s64 	%p21, %rd106, 0;
	vote.sync.ballot.b32 	%r15, %p21, %r50;
	@%p13 bra 	$L__BB13_19;
	cvt.u64.u32 	%rd107, %r14;
	cvt.u64.u32 	%rd108, %r15;
	shl.b64 	%rd109, %rd108, 32;
	or.b64  	%rd110, %rd109, %rd107;
	cvt.u64.u32 	%rd111, %r2;
	shr.u64 	%rd112, %rd111, 5;
	cvt.u64.u32 	%rd113, %r1;
	shr.u64 	%rd114, %rd113, 5;
	cvt.u64.u32 	%rd115, %r4;
	mad.lo.s64 	%rd116, %rd114, %rd115, %rd112;
	mad.lo.s64 	%rd117, %rd3, %rd4, %rd3;
	add.s64 	%rd118, %rd116, %rd117;
	shl.b64 	%rd119, %rd118, 3;
	add.s64 	%rd120, %rd179, %rd119;
	st.global.u64 	[%rd120], %rd110;
$L__BB13_19:
	add.s32 	%r52, %r45, -1;
	mov.b64 	%rd121, 1;
	shl.b64 	%rd122, %rd121, %r52;
	and.b64  	%rd123, %rd122, %rd175;
	setp.ne.s64 	%p24, %rd123, 0;
	mov.b32 	%r53, -1;
	vote.sync.ballot.b32 	%r16, %p24, %r53;
	and.b64  	%rd124, %rd122, %rd177;
	setp.ne.s64 	%p26, %rd124, 0;
	vote.sync.ballot.b32 	%r17, %p26, %r53;
	@%p13 bra 	$L__BB13_21;
	cvt.u64.u32 	%rd125, %r16;
	cvt.u64.u32 	%rd126, %r17;
	shl.b64 	%rd127, %rd126, 32;
	or.b64  	%rd128, %rd127, %rd125;
	add.s64 	%rd129, %rd179, %rd20;
	st.global.u64 	[%rd129], %rd128;
$L__BB13_21:
	mov.b64 	%rd130, 1;
	shl.b64 	%rd131, %rd130, %r45;
	and.b64  	%rd132, %rd131, %rd175;
	setp.ne.s64 	%p29, %rd132, 0;
	mov.b32 	%r55, -1;
	vote.sync.ballot.b32 	%r18, %p29, %r55;
	and.b64  	%rd133, %rd131, %rd177;
	setp.ne.s64 	%p31, %rd133, 0;
	vote.sync.ballot.b32 	%r19, %p31, %r55;
	@%p13 bra 	$L__BB13_23;
	cvt.u64.u32 	%rd134, %r18;
	cvt.u64.u32 	%rd135, %r19;
	shl.b64 	%rd136, %rd135, 32;
	or.b64  	%rd137, %rd136, %rd134;
	cvt.u64.u32 	%rd138, %r2;
	shr.u64 	%rd139, %rd138, 5;
	cvt.u64.u32 	%rd140, %r1;
	shr.u64 	%rd141, %rd140, 5;
	cvt.u64.u32 	%rd142, %r4;
	mad.lo.s64 	%rd143, %rd141, %rd142, %rd139;
	add.s64 	%rd144, %rd4, 3;
	mad.lo.s64 	%rd145, %rd144, %rd3, %rd143;
	shl.b64 	%rd146, %rd145, 3;
	add.s64 	%rd147, %rd179, %rd146;
	st.global.u64 	[%rd147], %rd137;
$L__BB13_23:
	ld.param.u32 	%r63, [_Z46quantize_shift_pack_chunk_batch_oneshot_kernelI13__nv_bfloat16EvPKT_lliiiydiPKiPy_param_4];
	and.b32  	%r66, %r63, 2147483644;
	add.s32 	%r65, %r65, 4;
	shl.b64 	%rd148, %rd3, 5;
	add.s64 	%rd179, %rd179, %rd148;
	add.s64 	%rd178, %rd178, 4;
	setp.ne.s32 	%p33, %r65, 0;
	@%p33 bra 	$L__BB13_15;
$L__BB13_24:
	setp.eq.s32 	%p34, %r9, 0;
	@%p34 bra 	$L__BB13_29;
	ld.param.u64 	%rd173, [_Z46quantize_shift_pack_chunk_batch_oneshot_kernelI13__nv_bfloat16EvPKT_lliiiydiPKiPy_param_10];
	cvt.u64.u32 	%rd149, %r2;
	shr.u64 	%rd150, %rd149, 5;
	cvt.u64.u32 	%rd151, %r1;
	shr.u64 	%rd152, %rd151, 5;
	cvt.u64.u32 	%rd153, %r4;
	mad.lo.s64 	%rd154, %rd152, %rd153, %rd150;
	cvt.u64.u32 	%rd180, %r66;
	add.s64 	%rd155, %rd4, %rd180;
	mad.lo.s64 	%rd156, %rd155, %rd3, %rd154;
	shl.b64 	%rd157, %rd156, 3;
	cvta.to.global.u64 	%rd158, %rd173;
	add.s64 	%rd181, %rd158, %rd157;
	shl.b64 	%rd27, %rd3, 3;
	neg.s32 	%r67, %r9;
$L__BB13_26:
	.pragma "nounroll";
	setp.ne.s32 	%p35, %r3, 0;
	cvt.u32.u64 	%r56, %rd180;
	mov.b64 	%rd159, 1;
	shl.b64 	%rd160, %rd159, %r56;
	and.b64  	%rd161, %rd160, %rd175;
	setp.ne.s64 	%p36, %rd161, 0;
	mov.b32 	%r57, -1;
	vote.sync.ballot.b32 	%r25, %p36, %r57;
	and.b64  	%rd162, %rd160, %rd177;
	setp.ne.s64 	%p38, %rd162, 0;
	vote.sync.ballot.b32 	%r26, %p38, %r57;
	@%p35 bra 	$L__BB13_28;
	cvt.u64.u32 	%rd163, %r25;
	cvt.u64.u32 	%rd164, %r26;
	shl.b64 	%rd165, %rd164, 32;
	or.b64  	%rd166, %rd165, %rd163;
	st.global.u64 	[%rd181], %rd166;
$L__BB13_28:
	add.s64 	%rd181, %rd181, %rd27;
	add.s64 	%rd180, %rd180, 1;
	add.s32 	%r67, %r67, 1;
	setp.ne.s32 	%p40, %r67, 0;
	@%p40 bra 	$L__BB13_26;
$L__BB13_29:
	ret;

}
	// .globl	_Z36quantize_round_to_int64_batch_kernelIfEvPKT_ldPx
.visible .entry _Z36quantize_round_to_int64_batch_kernelIfEvPKT_ldPx(
	.param .u64 .ptr .align 1 _Z36quantize_round_to_int64_batch_kernelIfEvPKT_ldPx_param_0,
	.param .u64 _Z36quantize_round_to_int64_batch_kernelIfEvPKT_ldPx_param_1,
	.param .f64 _Z36quantize_round_to_int64_batch_kernelIfEvPKT_ldPx_param_2,
	.param .u64 .ptr .align 1 _Z36quantize_round_to_int64_batch_kernelIfEvPKT_ldPx_param_3
)
{
	.reg .pred 	%p<3>;
	.reg .b32 	%r<4>;
	.reg .b32 	%f<2>;
	.reg .b64 	%rd<18>;
	.reg .b64 	%fd<9>;

	ld.param.u64 	%rd5, [_Z36quantize_round_to_int64_batch_kernelIfEvPKT_ldPx_param_0];
	ld.param.u64 	%rd7, [_Z36quantize_round_to_int64_batch_kernelIfEvPKT_ldPx_param_1];
	ld.param.f64 	%fd2, [_Z36quantize_round_to_int64_batch_kernelIfEvPKT_ldPx_param_2];
	ld.param.u64 	%rd6, [_Z36quantize_round_to_int64_batch_kernelIfEvPKT_ldPx_param_3];
	mov.u32 	%r1, %ctaid.x;
	mov.u32 	%r2, %ntid.x;
	mul.wide.u32 	%rd8, %r1, %r2;
	mov.u32 	%r3, %tid.x;
	cvt.u64.u32 	%rd9, %r3;
	add.s64 	%rd1, %rd8, %rd9;
	setp.ge.s64 	%p1, %rd1, %rd7;
	@%p1 bra 	$L__BB14_5;
	cvta.to.global.u64 	%rd10, %rd5;
	shl.b64 	%rd11, %rd1, 2;
	add.s64 	%rd12, %rd10, %rd11;
	ld.global.nc.f32 	%f1, [%rd12];
	cvt.f64.f32 	%fd3, %f1;
	mul.f64 	%fd1, %fd2, %fd3;
	setp.ltu.f64 	%p2, %fd1, 0d0000000000000000;
	@%p2 bra 	$L__BB14_3;
	add.f64 	%fd4, %fd1, 0d3FE0000000000000;
	cvt.rmi.f64.f64 	%fd5, %fd4;
	cvt.rzi.s64.f64 	%rd17, %fd5;
	bra.uni 	$L__BB14_4;
$L__BB14_3:
	mov.f64 	%fd6, 0d3FE0000000000000;
	sub.f64 	%fd7, %fd6, %fd1;
	cvt.rmi.f64.f64 	%fd8, %fd7;
	cvt.rzi.s64.f64 	%rd13, %fd8;
	neg.s64 	%rd17, %rd13;
$L__BB14_4:
	cvta.to.global.u64 	%rd14, %rd6;
	shl.b64 	%rd15, %rd1, 3;
	add.s64 	%rd16, %rd14, %rd15;
	st.global.u64 	[%rd16], %rd17;
$L__BB14_5:
	ret;

}
	// .globl	_Z36quantize_round_to_int64_batch_kernelI6__halfEvPKT_ldPx
.visible .entry _Z36quantize_round_to_int64_batch_kernelI6__halfEvPKT_ldPx(
	.param .u64 .ptr .align 1 _Z36quantize_round_to_int64_batch_kernelI6__halfEvPKT_ldPx_param_0,
	.param .u64 _Z36quantize_round_to_int64_batch_kernelI6__halfEvPKT_ldPx_param_1,
	.param .f64 _Z36quantize_round_to_int64_batch_kernelI6__halfEvPKT_ldPx_param_2,
	.param .u64 .ptr .align 1 _Z36quantize_round_to_int64_batch_kernelI6__halfEvPKT_ldPx_param_3
)
{
	.reg .pred 	%p<3>;
	.reg .b16 	%rs<2>;
	.reg .b32 	%r<4>;
	.reg .b32 	%f<2>;
	.reg .b64 	%rd<18>;
	.reg .b64 	%fd<9>;

	ld.param.u64 	%rd5, [_Z36quantize_round_to_int64_batch_kernelI6__halfEvPKT_ldPx_param_0];
	ld.param.u64 	%rd7, [_Z36quantize_round_to_int64_batch_kernelI6__halfEvPKT_ldPx_param_1];
	ld.param.f64 	%fd2, [_Z36quantize_round_to_int64_batch_kernelI6__halfEvPKT_ldPx_param_2];
	ld.param.u64 	%rd6, [_Z36quantize_round_to_int64_batch_kernelI6__halfEvPKT_ldPx_param_3];
	mov.u32 	%r1, %ctaid.x;
	mov.u32 	%r2, %ntid.x;
	mul.wide.u32 	%rd8, %r1, %r2;
	mov.u32 	%r3, %tid.x;
	cvt.u64.u32 	%rd9, %r3;
	add.s64 	%rd1, %rd8, %rd9;
	setp.ge.s64 	%p1, %rd1, %rd7;
	@%p1 bra 	$L__BB15_5;
	cvta.to.global.u64 	%rd10, %rd5;
	shl.b64 	%rd11, %rd1, 1;
	add.s64 	%rd12, %rd10, %rd11;
	ld.global.nc.u16 	%rs1, [%rd12];
	// begin inline asm
	{  cvt.f32.f16 %f1, %rs1;}

	// end inline asm
	cvt.f64.f32 	%fd3, %f1;
	mul.f64 	%fd1, %fd2, %fd3;
	setp.ltu.f64 	%p2, %fd1, 0d0000000000000000;
	@%p2 bra 	$L__BB15_3;
	add.f64 	%fd4, %fd1, 0d3FE0000000000000;
	cvt.rmi.f64.f64 	%fd5, %fd4;
	cvt.rzi.s64.f64 	%rd17, %fd5;
	bra.uni 	$L__BB15_4;
$L__BB15_3:
	mov.f64 	%fd6, 0d3FE0000000000000;
	sub.f64 	%fd7, %fd6, %fd1;
	cvt.rmi.f64.f64 	%fd8, %fd7;
	cvt.rzi.s64.f64 	%rd13, %fd8;
	neg.s64 	%rd17, %rd13;
$L__BB15_4:
	cvta.to.global.u64 	%rd14, %rd6;
	shl.b64 	%rd15, %rd1, 3;
	add.s64 	%rd16, %rd14, %rd15;
	st.global.u64 	[%rd16], %rd17;
$L__BB15_5:
	ret;

}
	// .globl	_Z36quantize_round_to_int64_batch_kernelI13__nv_bfloat16EvPKT_ldPx
.visible .entry _Z36quantize_round_to_int64_batch_kernelI13__nv_bfloat16EvPKT_ldPx(
	.param .u64 .ptr .align 1 _Z36quantize_round_to_int64_batch_kernelI13__nv_bfloat16EvPKT_ldPx_param_0,
	.param .u64 _Z36quantize_round_to_int64_batch_kernelI13__nv_bfloat16EvPKT_ldPx_param_1,
	.param .f64 _Z36quantize_round_to_int64_batch_kernelI13__nv_bfloat16EvPKT_ldPx_param_2,
	.param .u64 .ptr .align 1 _Z36quantize_round_to_int64_batch_kernelI13__nv_bfloat16EvPKT_ldPx_param_3
)
{
	.reg .pred 	%p<3>;
	.reg .b16 	%rs<2>;
	.reg .b32 	%r<4>;
	.reg .b32 	%f<2>;
	.reg .b64 	%rd<18>;
	.reg .b64 	%fd<9>;

	ld.param.u64 	%rd5, [_Z36quantize_round_to_int64_batch_kernelI13__nv_bfloat16EvPKT_ldPx_param_0];
	ld.param.u64 	%rd7, [_Z36quantize_round_to_int64_batch_kernelI13__nv_bfloat16EvPKT_ldPx_param_1];
	ld.param.f64 	%fd2, [_Z36quantize_round_to_int64_batch_kernelI13__nv_bfloat16EvPKT_ldPx_param_2];
	ld.param.u64 	%rd6, [_Z36quantize_round_to_int64_batch_kernelI13__nv_bfloat16EvPKT_ldPx_param_3];
	mov.u32 	%r1, %ctaid.x;
	mov.u32 	%r2, %ntid.x;
	mul.wide.u32 	%rd8, %r1, %r2;
	mov.u32 	%r3, %tid.x;
	cvt.u64.u32 	%rd9, %r3;
	add.s64 	%rd1, %rd8, %rd9;
	setp.ge.s64 	%p1, %rd1, %rd7;
	@%p1 bra 	$L__BB16_5;
	cvta.to.global.u64 	%rd10, %rd5;
	shl.b64 	%rd11, %rd1, 1;
	add.s64 	%rd12, %rd10, %rd11;
	ld.global.nc.u16 	%rs1, [%rd12];
	// begin inline asm
	{ cvt.f32.bf16 %f1, %rs1;}

	// end inline asm
	cvt.f64.f32 	%fd3, %f1;
	mul.f64 	%fd1, %fd2, %fd3;
	setp.ltu.f64 	%p2, %fd1, 0d0000000000000000;
	@%p2 bra 	$L__BB16_3;
	add.f64 	%fd4, %fd1, 0d3FE0000000000000;
	cvt.rmi.f64.f64 	%fd5, %fd4;
	cvt.rzi.s64.f64 	%rd17, %fd5;
	bra.uni 	$L__BB16_4;
$L__BB16_3:
	mov.f64 	%fd6, 0d3FE0000000000000;
	sub.f64 	%fd7, %fd6, %fd1;
	cvt.rmi.f64.f64 	%fd8, %fd7;
	cvt.rzi.s64.f64 	%rd13, %fd8;
	neg.s64 	%rd17, %rd13;
$L__BB16_4:
	cvta.to.global.u64 	%rd14, %rd6;
	shl.b64 	%rd15, %rd1, 3;
	add.s64 	%rd16, %rd14, %rd15;
	st.global.u64 	[%rd16], %rd17;
$L__BB16_5:
	ret;

}
	// .globl	_Z30compute_row_shift_scale_kernelILi256EEvPKxllifPiPf
.visible .entry _Z30compute_row_shift_scale_kernelILi256EEvPKxllifPiPf(
	.param .u64 .ptr .align 1 _Z30compute_row_shift_scale_kernelILi256EEvPKxllifPiPf_param_0,
	.param .u64 _Z30compute_row_shift_scale_kernelILi256EEvPKxllifPiPf_param_1,
	.param .u64 _Z30compute_row_shift_scale_kernelILi256EEvPKxllifPiPf_param_2,
	.param .u32 _Z30compute_row_shift_scale_kernelILi256EEvPKxllifPiPf_param_3,
	.param .f32 _Z30compute_row_shift_scale_kernelILi256EEvPKxllifPiPf_param_4,
	.param .u64 .ptr .align 1 _Z30compute_row_shift_scale_kernelILi256EEvPKxllifPiPf_param_5,
	.param .u64 .ptr .align 1 _Z30compute_row_shift_scale_kernelILi256EEvPKxllifPiPf_param_6
)
{
	.reg .pred 	%p<66>;
	.reg .b32 	%r<124>;
	.reg .b32 	%f<3>;
	.reg .b64 	%rd<199>;
	.reg .b64 	%fd<118>;
	// demoted variable
	.shared .align 8 .u64 _ZZ30compute_row_shift_scale_kernelILi256EEvPKxllifPiPfE9block_max;
	// demoted variable
	.shared .align 8 .f64 _ZZ30compute_row_shift_scale_kernelILi256EEvPKxllifPiPfE9block_sum;
	ld.param.u64 	%rd48, [_Z30compute_row_shift_scale_kernelILi256EEvPKxllifPiPf_param_0];
	ld.param.u64 	%rd49, [_Z30compute_row_shift_scale_kernelILi256EEvPKxllifPiPf_param_1];
	ld.param.u64 	%rd45, [_Z30compute_row_shift_scale_kernelILi256EEvPKxllifPiPf_param_2];
	ld.param.u32 	%r8, [_Z30compute_row_shift_scale_kernelILi256EEvPKxllifPiPf_param_3];
	ld.param.f32 	%f1, [_Z30compute_row_shift_scale_kernelILi256EEvPKxllifPiPf_param_4];
	ld.param.u64 	%rd46, [_Z30compute_row_shift_scale_kernelILi256EEvPKxllifPiPf_param_5];
	ld.param.u64 	%rd47, [_Z30compute_row_shift_scale_kernelILi256EEvPKxllifPiPf_param_6];
	cvta.to.global.u64 	%rd1, %rd48;
	mov.u32 	%r9, %ctaid.x;
	cvt.u64.u32 	%rd2, %r9;
	setp.le.s64 	%p1, %rd49, %rd2;
	@%p1 bra 	$L__BB17_30;
	mul.lo.s64 	%rd3, %rd45, %rd2;
	mov.u32 	%r10, %tid.x;
	cvt.u64.u32 	%rd4, %r10;
	setp.le.s64 	%p2, %rd45, %rd4;
	mov.f64 	%fd116, 0d0000000000000000;
	mov.b64 	%rd197, 0;
	@%p2 bra 	$L__BB17_14;
	not.b64 	%rd53, %rd4;
	add.s64 	%rd54, %rd45, %rd53;
	shr.u64 	%rd55, %rd54, 8;
	add.s64 	%rd5, %rd55, 1;
	setp.lt.u64 	%p3, %rd54, 3840;
	mov.b64 	%rd197, 0;
	mov.f64 	%fd116, 0d0000000000000000;
	mov.u64 	%rd186, %rd4;
	@%p3 bra 	$L__BB17_5;
	and.b64  	%rd182, %rd5, 144115188075855856;
	add.s64 	%rd57, %rd3, %rd4;
	shl.b64 	%rd58, %rd57, 3;
	add.s64 	%rd59, %rd58, %rd1;
	add.s64 	%rd181, %rd59, 16384;
	mov.b64 	%rd197, 0;
	mov.f64 	%fd116, 0d0000000000000000;
	mov.u64 	%rd186, %rd4;
$L__BB17_4:
	.pragma "nounroll";
	ld.global.nc.u64 	%rd60, [%rd181+-16384];
	abs.s64 	%rd61, %rd60;
	max.u64 	%rd62, %rd61, %rd197;
	cvt.rn.f64.u64 	%fd23, %rd61;
	add.f64 	%fd24, %fd116, %fd23;
	ld.global.nc.u64 	%rd63, [%rd181+-14336];
	abs.s64 	%rd64, %rd63;
	max.u64 	%rd65, %rd64, %rd62;
	cvt.rn.f64.u64 	%fd25, %rd64;
	add.f64 	%fd26, %fd24, %fd25;
	ld.global.nc.u64 	%rd66, [%rd181+-12288];
	abs.s64 	%rd67, %rd66;
	max.u64 	%rd68, %rd67, %rd65;
	cvt.rn.f64.u64 	%fd27, %rd67;
	add.f64 	%fd28, %fd26, %fd27;
	ld.global.nc.u64 	%rd69, [%rd181+-10240];
	abs.s64 	%rd70, %rd69;
	max.u64 	%rd71, %rd70, %rd68;
	cvt.rn.f64.u64 	%fd29, %rd70;
	add.f64 	%fd30, %fd28, %fd29;
	ld.global.nc.u64 	%rd72, [%rd181+-8192];
	abs.s64 	%rd73, %rd72;
	max.u64 	%rd74, %rd73, %rd71;
	cvt.rn.f64.u64 	%fd31, %rd73;
	add.f64 	%fd32, %fd30, %fd31;
	ld.global.nc.u64 	%rd75, [%rd181+-6144];
	abs.s64 	%rd76, %rd75;
	max.u64 	%rd77, %rd76, %rd74;
	cvt.rn.f64.u64 	%fd33, %rd76;
	add.f64 	%fd34, %fd32, %fd33;
	ld.global.nc.u64 	%rd78, [%rd181+-4096];
	abs.s64 	%rd79, %rd78;
	max.u64 	%rd80, %rd79, %rd77;
	cvt.rn.f64.u64 	%fd35, %rd79;
	add.f64 	%fd36, %fd34, %fd35;
	ld.global.nc.u64 	%rd81, [%rd181+-2048];
	abs.s64 	%rd82, %rd81;
	max.u64 	%rd83, %rd82, %rd80;
	cvt.rn.f64.u64 	%fd37, %rd82;
	add.f64 	%fd38, %fd36, %fd37;
	ld.global.nc.u64 	%rd84, [%rd181];
	abs.s64 	%rd85, %rd84;
	max.u64 	%rd86, %rd85, %rd83;
	cvt.rn.f64.u64 	%fd39, %rd85;
	add.f64 	%fd40, %fd38, %fd39;
	ld.global.nc.u64 	%rd87, [%rd181+2048];
	abs.s64 	%rd88, %rd87;
	max.u64 	%rd89, %rd88, %rd86;
	cvt.rn.f64.u64 	%fd41, %rd88;
	add.f64 	%fd42, %fd40, %fd41;
	ld.global.nc.u64 	%rd90, [%rd181+4096];
	abs.s64 	%rd91, %rd90;
	max.u64 	%rd92, %rd91, %rd89;
	cvt.rn.f64.u64 	%fd43, %rd91;
	add.f64 	%fd44, %fd42, %fd43;
	ld.global.nc.u64 	%rd93, [%rd181+6144];
	abs.s64 	%rd94, %rd93;
	max.u64 	%rd95, %rd94, %rd92;
	cvt.rn.f64.u64 	%fd45, %rd94;
	add.f64 	%fd46, %fd44, %fd45;
	ld.global.nc.u64 	%rd96, [%rd181+8192];
	abs.s64 	%rd97, %rd96;
	max.u64 	%rd98, %rd97, %rd95;
	cvt.rn.f64.u64 	%fd47, %rd97;
	add.f64 	%fd48, %fd46, %fd47;
	ld.global.nc.u64 	%rd99, [%rd181+10240];
	abs.s64 	%rd100, %rd99;
	max.u64 	%rd101, %rd100, %rd98;
	cvt.rn.f64.u64 	%fd49, %rd100;
	add.f64 	%fd50, %fd48, %fd49;
	ld.global.nc.u64 	%rd102, [%rd181+12288];
	abs.s64 	%rd103, %rd102;
	max.u64 	%rd104, %rd103, %rd101;
	cvt.rn.f64.u64 	%fd51, %rd103;
	add.f64 	%fd52, %fd50, %fd51;
	ld.global.nc.u64 	%rd105, [%rd181+14336];
	abs.s64 	%rd106, %rd105;
	max.u64 	%rd197, %rd106, %rd104;
	cvt.rn.f64.u64 	%fd53, %rd106;
	add.f64 	%fd116, %fd52, %fd53;
	add.s64 	%rd186, %rd186, 4096;
	add.s64 	%rd182, %rd182, -16;
	add.s64 	%rd181, %rd181, 32768;
	setp.ne.s64 	%p4, %rd182, 0;
	@%p4 bra 	$L__BB17_4;
$L__BB17_5:
	and.b64  	%rd19, %rd5, 15;
	setp.eq.s64 	%p5, %rd19, 0;
	@%p5 bra 	$L__BB17_14;
	and.b64  	%rd20, %rd5, 7;
	setp.lt.u64 	%p6, %rd19, 8;
	@%p6 bra 	$L__BB17_8;
	add.s64 	%rd108, %rd186, %rd3;
	shl.b64 	%rd109, %rd108, 3;
	add.s64 	%rd110, %rd1, %rd109;
	ld.global.nc.u64 	%rd111, [%rd110];
	abs.s64 	%rd112, %rd111;
	max.u64 	%rd113, %rd112, %rd197;
	cvt.rn.f64.u64 	%fd55, %rd112;
	add.f64 	%fd56, %fd116, %fd55;
	ld.global.nc.u64 	%rd114, [%rd110+2048];
	abs.s64 	%rd115, %rd114;
	max.u64 	%rd116, %rd115, %rd113;
	cvt.rn.f64.u64 	%fd57, %rd115;
	add.f64 	%fd58, %fd56, %fd57;
	ld.global.nc.u64 	%rd117, [%rd110+4096];
	abs.s64 	%rd118, %rd117;
	max.u64 	%rd119, %rd118, %rd116;
	cvt.rn.f64.u64 	%fd59, %rd118;
	add.f64 	%fd60, %fd58, %fd59;
	ld.global.nc.u64 	%rd120, [%rd110+6144];
	abs.s64 	%rd121, %rd120;
	max.u64 	%rd122, %rd121, %rd119;
	cvt.rn.f64.u64 	%fd61, %rd121;
	add.f64 	%fd62, %fd60, %fd61;
	ld.global.nc.u64 	%rd123, [%rd110+8192];
	abs.s64 	%rd124, %rd123;
	max.u64 	%rd125, %rd124, %rd122;
	cvt.rn.f64.u64 	%fd63, %rd124;
	add.f64 	%fd64, %fd62, %fd63;
	ld.global.nc.u64 	%rd126, [%rd110+10240];
	abs.s64 	%rd127, %rd126;
	max.u64 	%rd128, %rd127, %rd125;
	cvt.rn.f64.u64 	%fd65, %rd127;
	add.f64 	%fd66, %fd64, %fd65;
	ld.global.nc.u64 	%rd129, [%rd110+12288];
	abs.s64 	%rd130, %rd129;
	max.u64 	%rd131, %rd130, %rd128;
	cvt.rn.f64.u64 	%fd67, %rd130;
	add.f64 	%fd68, %fd66, %fd67;
	ld.global.nc.u64 	%rd132, [%rd110+14336];
	abs.s64 	%rd133, %rd132;
	max.u64 	%rd197, %rd133, %rd131;
	cvt.rn.f64.u64 	%fd69, %rd133;
	add.f64 	%fd116, %fd68, %fd69;
	add.s64 	%rd186, %rd186, 2048;
$L__BB17_8:
	setp.eq.s64 	%p7, %rd20, 0;
	@%p7 bra 	$L__BB17_14;
	and.b64  	%rd194, %rd5, 3;
	setp.lt.u64 	%p8, %rd20, 4;
	@%p8 bra 	$L__BB17_11;
	add.s64 	%rd135, %rd186, %rd3;
	shl.b64 	%rd136, %rd135, 3;
	add.s64 	%rd137, %rd1, %rd136;
	ld.global.nc.u64 	%rd138, [%rd137];
	abs.s64 	%rd139, %rd138;
	max.u64 	%rd140, %rd139, %rd197;
	cvt.rn.f64.u64 	%fd71, %rd139;
	add.f64 	%fd72, %fd116, %fd71;
	ld.global.nc.u64 	%rd141, [%rd137+2048];
	abs.s64 	%rd142, %rd141;
	max.u64 	%rd143, %rd142, %rd140;
	cvt.rn.f64.u64 	%fd73, %rd142;
	add.f64 	%fd74, %fd72, %fd73;
	ld.global.nc.u64 	%rd144, [%rd137+4096];
	abs.s64 	%rd145, %rd144;
	max.u64 	%rd146, %rd145, %rd143;
	cvt.rn.f64.u64 	%fd75, %rd145;
	add.f64 	%fd76, %fd74, %fd75;
	ld.global.nc.u64 	%rd147, [%rd137+6144];
	abs.s64 	%rd148, %rd147;
	max.u64 	%rd197, %rd148, %rd146;
	cvt.rn.f64.u64 	%fd77, %rd148;
	add.f64 	%fd116, %fd76, %fd77;
	add.s64 	%rd186, %rd186, 1024;
$L__BB17_11:
	setp.eq.s64 	%p9, %rd194, 0;
	@%p9 bra 	$L__BB17_14;
	add.s64 	%rd149, %rd186, %rd3;
	shl.b64 	%rd150, %rd149, 3;
	add.s64 	%rd195, %rd1, %rd150;
$L__BB17_13:
	.pragma "nounroll";
	ld.global.nc.u64 	%rd151, [%rd195];
	abs.s64 	%rd152, %rd151;
	max.u64 	%rd197, %rd152, %rd197;
	cvt.rn.f64.u64 	%fd78, %rd152;
	add.f64 	%fd116, %fd116, %fd78;
	add.s64 	%rd195, %rd195, 2048;
	add.s64 	%rd194, %rd194, -1;
	setp.ne.s64 	%p10, %rd194, 0;
	@%p10 bra 	$L__BB17_13;
$L__BB17_14:
	cvt.u32.u64 	%r51, %rd4;
	and.b32  	%r1, %r51, 31;
	// begin inline asm
	mov.b64 {%r11,%r12}, %rd197;
	// end inline asm
	shfl.sync.down.b32	%r14|%p11, %r12, 16, 31, -1;
	shfl.sync.down.b32	%r13|%p12, %r11, 16, 31, -1;
	// begin inline asm
	mov.b64 %rd154, {%r13,%r14};
	// end inline asm
	max.u64 	%rd155, %rd154, %rd197;
	// begin inline asm
	mov.b64 {%r15,%r16}, %rd155;
	// end inline asm
	shfl.sync.down.b32	%r18|%p13, %r16, 8, 31, -1;
	shfl.sync.down.b32	%r17|%p14, %r15, 8, 31, -1;
	// begin inline asm
	mov.b64 %rd156, {%r17,%r18};
	// end inline asm
	max.u64 	%rd157, %rd156, %rd155;
	// begin inline asm
	mov.b64 {%r19,%r20}, %rd157;
	// end inline asm
	shfl.sync.down.b32	%r22|%p15, %r20, 4, 31, -1;
	shfl.sync.down.b32	%r21|%p16, %r19, 4, 31, -1;
	// begin inline asm
	mov.b64 %rd158, {%r21,%r22};
	// end inline asm
	max.u64 	%rd159, %rd158, %rd157;
	// begin inline asm
	mov.b64 {%r23,%r24}, %rd159;
	// end inline asm
	shfl.sync.down.b32	%r26|%p17, %r24, 2, 31, -1;
	shfl.sync.down.b32	%r25|%p18, %r23, 2, 31, -1;
	// begin inline asm
	mov.b64 %rd160, {%r25,%r26};
	// end inline asm
	max.u64 	%rd161, %rd160, %rd159;
	// begin inline asm
	mov.b64 {%r27,%r28}, %rd161;
	// end inline asm
	shfl.sync.down.b32	%r30|%p19, %r28, 1, 31, -1;
	shfl.sync.down.b32	%r29|%p20, %r27, 1, 31, -1;
	// begin inline asm
	mov.b64 %rd162, {%r29,%r30};
	// end inline asm
	max.u64 	%rd40, %rd162, %rd161;
	// begin inline asm
	mov.b64 {%r31,%r32}, %fd116;
	// end inline asm
	shfl.sync.down.b32	%r34|%p21, %r32, 16, 31, -1;
	shfl.sync.down.b32	%r33|%p22, %r31, 16, 31, -1;
	// begin inline asm
	mov.b64 %fd80, {%r33,%r34};
	// end inline asm
	add.f64 	%fd81, %fd116, %fd80;
	// begin inline asm
	mov.b64 {%r35,%r36}, %fd81;
	// end inline asm
	shfl.sync.down.b32	%r38|%p23, %r36, 8, 31, -1;
	shfl.sync.down.b32	%r37|%p24, %r35, 8, 31, -1;
	// begin inline asm
	mov.b64 %fd82, {%r37,%r38};
	// end inline asm
	add.f64 	%fd83, %fd81, %fd82;
	// begin inline asm
	mov.b64 {%r39,%r40}, %fd83;
	// end inline asm
	shfl.sync.down.b32	%r42|%p25, %r40, 4, 31, -1;
	shfl.sync.down.b32	%r41|%p26, %r39, 4, 31, -1;
	// begin inline asm
	mov.b64 %fd84, {%r41,%r42};
	// end inline asm
	add.f64 	%fd85, %fd83, %fd84;
	// begin inline asm
	mov.b64 {%r43,%r44}, %fd85;
	// end inline asm
	shfl.sync.down.b32	%r46|%p27, %r44, 2, 31, -1;
	shfl.sync.down.b32	%r45|%p28, %r43, 2, 31, -1;
	// begin inline asm
	mov.b64 %fd86, {%r45,%r46};
	// end inline asm
	add.f64 	%fd87, %fd85, %fd86;
	// begin inline asm
	mov.b64 {%r47,%r48}, %fd87;
	// end inline asm
	shfl.sync.down.b32	%r50|%p29, %r48, 1, 31, -1;
	shfl.sync.down.b32	%r49|%p30, %r47, 1, 31, -1;
	// begin inline asm
	mov.b64 %fd88, {%r49,%r50};
	// end inline asm
	add.f64 	%fd14, %fd87, %fd88;
	setp.ne.s32 	%p31, %r1, 0;
	@%p31 bra 	$L__BB17_16;
	shr.u32 	%r53, %r51, 2;
	mov.u32 	%r54, _ZZ24bsi_block_reduce_max_sumILi256EEvydPyPdE4smax;
	add.s32 	%r55, %r54, %r53;
	st.shared.u64 	[%r55], %rd40;
	mov.u32 	%r56, _ZZ24bsi_block_reduce_max_sumILi256EEvydPyPdE4ssum;
	add.s32 	%r57, %r56, %r53;
	st.shared.f64 	[%r57], %fd14;
$L__BB17_16:
	bar.sync 	0;
	setp.gt.u32 	%p32, %r51, 31;
	@%p32 bra 	$L__BB17_21;
	setp.gt.u32 	%p33, %r1, 7;
	mov.f64 	%fd117, 0d0000000000000000;
	mov.b64 	%rd198, 0;
	@%p33 bra 	$L__BB17_19;
	shl.b32 	%r59, %r1, 3;
	mov.u32 	%r60, _ZZ24bsi_block_reduce_max_sumILi256EEvydPyPdE4smax;
	add.s32 	%r61, %r60, %r59;
	ld.shared.u64 	%rd198, [%r61];
	mov.u32 	%r62, _ZZ24bsi_block_reduce_max_sumILi256EEvydPyPdE4ssum;
	add.s32 	%r63, %r62, %r59;
	ld.shared.f64 	%fd117, [%r63];
$L__BB17_19:
	setp.ne.s32 	%p34, %r1, 0;
	// begin inline asm
	mov.b64 {%r64,%r65}, %rd198;
	// end inline asm
	shfl.sync.down.b32	%r67|%p35, %r65, 16, 31, -1;
	shfl.sync.down.b32	%r66|%p36, %r64, 16, 31, -1;
	// begin inline asm
	mov.b64 %rd165, {%r66,%r67};
	// end inline asm
	max.u64 	%rd166, %rd165, %rd198;
	// begin inline asm
	mov.b64 {%r68,%r69}, %rd166;
	// end inline asm
	shfl.sync.down.b32	%r71|%p37, %r69, 8, 31, -1;
	shfl.sync.down.b32	%r70|%p38, %r68, 8, 31, -1;
	// begin inline asm
	mov.b64 %rd167, {%r70,%r71};
	// end inline asm
	max.u64 	%rd168, %rd167, %rd166;
	// begin inline asm
	mov.b64 {%r72,%r73}, %rd168;
	// end inline asm
	shfl.sync.down.b32	%r75|%p39, %r73, 4, 31, -1;
	shfl.sync.down.b32	%r74|%p40, %r72, 4, 31, -1;
	// begin inline asm
	mov.b64 %rd169, {%r74,%r75};
	// end inline asm
	max.u64 	%rd170, %rd169, %rd168;
	// begin inline asm
	mov.b64 {%r76,%r77}, %rd170;
	// end inline asm
	shfl.sync.down.b32	%r79|%p41, %r77, 2, 31, -1;
	shfl.sync.down.b32	%r78|%p42, %r76, 2, 31, -1;
	// begin inline asm
	mov.b64 %rd171, {%r78,%r79};
	// end inline asm
	max.u64 	%rd172, %rd171, %rd170;
	// begin inline asm
	mov.b64 {%r80,%r81}, %rd172;
	// end inline asm
	shfl.sync.down.b32	%r83|%p43, %r81, 1, 31, -1;
	shfl.sync.down.b32	%r82|%p44, %r80, 1, 31, -1;
	// begin inline asm
	mov.b64 %rd173, {%r82,%r83};
	// end inline asm
	max.u64 	%rd43, %rd173, %rd172;
	// begin inline asm
	mov.b64 {%r84,%r85}, %fd117;
	// end inline asm
	shfl.sync.down.b32	%r87|%p45, %r85, 16, 31, -1;
	shfl.sync.down.b32	%r86|%p46, %r84, 16, 31, -1;
	// begin inline asm
	mov.b64 %fd91, {%r86,%r87};
	// end inline asm
	add.f64 	%fd92, %fd117, %fd91;
	// begin inline asm
	mov.b64 {%r88,%r89}, %fd92;
	// end inline asm
	shfl.sync.down.b32	%r91|%p47, %r89, 8, 31, -1;
	shfl.sync.down.b32	%r90|%p48, %r88, 8, 31, -1;
	// begin inline asm
	mov.b64 %fd93, {%r90,%r91};
	// end inline asm
	add.f64 	%fd94, %fd92, %fd93;
	// begin inline asm
	mov.b64 {%r92,%r93}, %fd94;
	// end inline asm
	shfl.sync.down.b32	%r95|%p49, %r93, 4, 31, -1;
	shfl.sync.down.b32	%r94|%p50, %r92, 4, 31, -1;
	// begin inline asm
	mov.b64 %fd95, {%r94,%r95};
	// end inline asm
	add.f64 	%fd96, %fd94, %fd95;
	// begin inline asm
	mov.b64 {%r96,%r97}, %fd96;
	// end inline asm
	shfl.sync.down.b32	%r99|%p51, %r97, 2, 31, -1;
	shfl.sync.down.b32	%r98|%p52, %r96, 2, 31, -1;
	// begin inline asm
	mov.b64 %fd97, {%r98,%r99};
	// end inline asm
	add.f64 	%fd98, %fd96, %fd97;
	// begin inline asm
	mov.b64 {%r100,%r101}, %fd98;
	// end inline asm
	shfl.sync.down.b32	%r103|%p53, %r101, 1, 31, -1;
	shfl.sync.down.b32	%r102|%p54, %r100, 1, 31, -1;
	// begin inline asm
	mov.b64 %fd99, {%r102,%r103};
	// end inline asm
	add.f64 	%fd17, %fd98, %fd99;
	@%p34 bra 	$L__BB17_21;
	st.shared.u64 	[_ZZ30compute_row_shift_scale_kernelILi256EEvPKxllifPiPfE9block_max], %rd43;
	st.shared.f64 	[_ZZ30compute_row_shift_scale_kernelILi256EEvPKxllifPiPfE9block_sum], %fd17;
$L__BB17_21:
	cvt.u32.u64 	%r104, %rd4;
	bar.sync 	0;
	setp.ne.s32 	%p55, %r104, 0;
	@%p55 bra 	$L__BB17_30;
	ld.shared.u64 	%rd44, [_ZZ30compute_row_shift_scale_kernelILi256EEvPKxllifPiPfE9block_max];
	cvt.u32.u64 	%r2, %rd45;
	setp.lt.s32 	%p56, %r8, 1;
	mov.b32 	%r123, 0;
	@%p56 bra 	$L__BB17_29;
	setp.leu.f32 	%p57, %f1, 0f00000000;
	setp.lt.s32 	%p58, %r2, 1;
	or.pred  	%p59, %p58, %p57;
	@%p59 bra 	$L__BB17_26;
	ld.shared.f64 	%fd100, [_ZZ30compute_row_shift_scale_kernelILi256EEvPKxllifPiPfE9block_sum];
	cvt.rn.f64.u64 	%fd101, %rd44;
	cvt.rn.f64.u32 	%fd102, %r2;
	div.rn.f64 	%fd103, %fd100, %fd102;
	cvt.f64.f32 	%fd104, %f1;
	mul.f64 	%fd105, %fd103, %fd104;
	setp.lt.f64 	%p61, %fd105, %fd101;
	selp.f64 	%fd18, %fd105, %fd101, %p61;
	setp.leu.f64 	%p62, %fd18, 0d0000000000000000;
	mov.b32 	%r122, 0;
	@%p62 bra 	$L__BB17_28;
	{
	.reg .b32 %temp; 
	mov.b64 	{%temp, %r109}, %fd18;
	}
	and.b32  	%r110, %r109, 2146435072;
	setp.eq.s32 	%p63, %r110, 0;
	mul.f64 	%fd106, %fd18, 0d4350000000000000;
	{
	.reg .b32 %temp; 
	mov.b64 	{%temp, %r111}, %fd106;
	}
	and.b32  	%r112, %r111, 2146435072;
	add.s32 	%r113, %r112, -56623104;
	selp.f64 	%fd107, %fd106, %fd18, %p63;
	selp.b32 	%r114, %r113, %r110, %p63;
	setp.eq.f64 	%p64, %fd107, 0d0000000000000000;
	setp.eq.s32 	%p65, %r114, 2146435072;
	add.s32 	%r116, %r114, -1071644672;
	shr.s32 	%r117, %r116, 20;
	selp.b32 	%r118, 0, %r117, %p65;
	selp.b32 	%r122, 0, %r118, %p64;
	bra.uni 	$L__BB17_28;
$L__BB17_26:
	setp.eq.s64 	%p60, %rd44, 0;
	mov.b32 	%r122, 0;
	@%p60 bra 	$L__BB17_28;
	clz.b64 	%r107, %rd44;
	sub.s32 	%r122, 64, %r107;
$L__BB17_28:
	sub.s32 	%r119, %r122, %r8;
	add.s32 	%r120, %r119, 1;
	max.s32 	%r121, %r120, 0;
	min.s32 	%r123, %r121, 62;
$L__BB17_29:
	cvta.to.global.u64 	%rd174, %rd46;
	shl.b64 	%rd175, %rd2, 2;
	add.s64 	%rd176, %rd174, %rd175;
	st.global.u32 	[%rd176], %r123;
	mov.b64 	%rd177, 1;
	shl.b64 	%rd178, %rd177, %r123;
	cvt.rn.f32.u64 	%f2, %rd178;
	cvta.to.global.u64 	%rd179, %rd47;
	add.s64 	%rd180, %rd179, %rd175;
	st.global.f32 	[%rd180], %f2;
$L__BB17_30:
	ret;

}
	// .globl	_Z32compute_chunk_shift_scale_kernelILi256EEvPKxlliifPiPf
.visible .entry _Z32compute_chunk_shift_scale_kernelILi256EEvPKxlliifPiPf(
	.param .u64 .ptr .align 1 _Z32compute_chunk_shift_scale_kernelILi256EEvPKxlliifPiPf_param_0,
	.param .u64 _Z32compute_chunk_shift_scale_kernelILi256EEvPKxlliifPiPf_param_1,
	.param .u64 _Z32compute_chunk_shift_scale_kernelILi256EEvPKxlliifPiPf_param_2,
	.param .u32 _Z32compute_chunk_shift_scale_kernelILi256EEvPKxlliifPiPf_param_3,
	.param .u32 _Z32compute_chunk_shift_scale_kernelILi256EEvPKxlliifPiPf_param_4,
	.param .f32 _Z32compute_chunk_shift_scale_kernelILi256EEvPKxlliifPiPf_param_5,
	.param .u64 .ptr .align 1 _Z32compute_chunk_shift_scale_kernelILi256EEvPKxlliifPiPf_param_6,
	.param .u64 .ptr .align 1 _Z32compute_chunk_shift_scale_kernelILi256EEvPKxlliifPiPf_param_7
)
{
	.reg .pred 	%p<60>;
	.reg .b32 	%r<133>;
	.reg .b32 	%f<3>;
	.reg .b64 	%rd<59>;
	.reg .b64 	%fd<40>;
	// demoted variable
	.shared .align 8 .u64 _ZZ32compute_chunk_shift_scale_kernelILi256EEvPKxlliifPiPfE9block_max;
	// demoted variable
	.shared .align 8 .f64 _ZZ32compute_chunk_shift_scale_kernelILi256EEvPKxlliifPiPfE9block_sum;
	ld.param.u64 	%rd15, [_Z32compute_chunk_shift_scale_kernelILi256EEvPKxlliifPiPf_param_0];
	ld.param.u64 	%rd17, [_Z32compute_chunk_shift_scale_kernelILi256EEvPKxlliifPiPf_param_1];
	ld.param.u64 	%rd16, [_Z32compute_chunk_shift_scale_kernelILi256EEvPKxlliifPiPf_param_2];
	ld.param.u32 	%r9, [_Z32compute_chunk_shift_scale_kernelILi256EEvPKxlliifPiPf_param_3];
	ld.param.u32 	%r10, [_Z32compute_chunk_shift_scale_kernelILi256EEvPKxlliifPiPf_param_4];
	ld.param.f32 	%f1, [_Z32compute_chunk_shift_scale_kernelILi256EEvPKxlliifPiPf_param_5];
	ld.param.u64 	%rd18, [_Z32compute_chunk_shift_scale_kernelILi256EEvPKxlliifPiPf_param_6];
	ld.param.u64 	%rd19, [_Z32compute_chunk_shift_scale_kernelILi256EEvPKxlliifPiPf_param_7];
	cvta.to.global.u64 	%rd1, %rd19;
	cvta.to.global.u64 	%rd2, %rd18;
	mov.u32 	%r1, %ctaid.x;
	mov.u32 	%r11, %ctaid.y;
	cvt.u64.u32 	%rd3, %r11;
	setp.le.s64 	%p1, %rd17, %rd3;
	setp.ge.s32 	%p2, %r1, %r9;
	or.pred  	%p3, %p1, %p2;
	@%p3 bra 	$L__BB18_22;
	mul.wide.u32 	%rd4, %r1, 256;
	sub.s64 	%rd20, %rd16, %rd4;
	max.s64 	%rd21, %rd20, 0;
	min.s64 	%rd5, %rd21, 256;
	setp.gt.s64 	%p4, %rd20, 0;
	@%p4 bra 	$L__BB18_4;
	mov.u32 	%r126, %tid.x;
	setp.ne.s32 	%p59, %r126, 0;
	@%p59 bra 	$L__BB18_22;
	cvt.u32.u64 	%r127, %rd3;
	mad.lo.s32 	%r128, %r9, %r127, %r1;
	mul.wide.u32 	%rd54, %r128, 4;
	add.s64 	%rd55, %rd2, %rd54;
	mov.b32 	%r129, 0;
	st.global.u32 	[%rd55], %r129;
	add.s64 	%rd56, %rd1, %rd54;
	mov.b32 	%r130, 1065353216;
	st.global.u32 	[%rd56], %r130;
	bra.uni 	$L__BB18_22;
$L__BB18_4:
	mad.lo.s64 	%rd6, %rd16, %rd3, %rd4;
	mov.u32 	%r12, %tid.x;
	cvt.u64.u32 	%rd7, %r12;
	setp.le.u64 	%p5, %rd5, %rd7;
	mov.f64 	%fd38, 0d0000000000000000;
	mov.b64 	%rd57, 0;
	@%p5 bra 	$L__BB18_6;
	add.s64 	%rd23, %rd6, %rd7;
	cvta.to.global.u64 	%rd24, %rd15;
	shl.b64 	%rd25, %rd23, 3;
	add.s64 	%rd26, %rd24, %rd25;
	ld.global.nc.u64 	%rd27, [%rd26];
	abs.s64 	%rd57, %rd27;
	cvt.rn.f64.u64 	%fd38, %rd57;
$L__BB18_6:
	cvt.u32.u64 	%r53, %rd7;
	and.b32  	%r2, %r53, 31;
	// begin inline asm
	mov.b64 {%r13,%r14}, %rd57;
	// end inline asm
	shfl.sync.down.b32	%r16|%p6, %r14, 16, 31, -1;
	shfl.sync.down.b32	%r15|%p7, %r13, 16, 31, -1;
	// begin inline asm
	mov.b64 %rd29, {%r15,%r16};
	// end inline asm
	max.u64 	%rd30, %rd29, %rd57;
	// begin inline asm
	mov.b64 {%r17,%r18}, %rd30;
	// end inline asm
	shfl.sync.down.b32	%r20|%p8, %r18, 8, 31, -1;
	shfl.sync.down.b32	%r19|%p9, %r17, 8, 31, -1;
	// begin inline asm
	mov.b64 %rd31, {%r19,%r20};
	// end inline asm
	max.u64 	%rd32, %rd31, %rd30;
	// begin inline asm
	mov.b64 {%r21,%r22}, %rd32;
	// end inline asm
	shfl.sync.down.b32	%r24|%p10, %r22, 4, 31, -1;
	shfl.sync.down.b32	%r23|%p11, %r21, 4, 31, -1;
	// begin inline asm
	mov.b64 %rd33, {%r23,%r24};
	// end inline asm
	max.u64 	%rd34, %rd33, %rd32;
	// begin inline asm
	mov.b64 {%r25,%r26}, %rd34;
	// end inline asm
	shfl.sync.down.b32	%r28|%p12, %r26, 2, 31, -1;
	shfl.sync.down.b32	%r27|%p13, %r25, 2, 31, -1;
	// begin inline asm
	mov.b64 %rd35, {%r27,%r28};
	// end inline asm
	max.u64 	%rd36, %rd35, %rd34;
	// begin inline asm
	mov.b64 {%r29,%r30}, %rd36;
	// end inline asm
	shfl.sync.down.b32	%r32|%p14, %r30, 1, 31, -1;
	shfl.sync.down.b32	%r31|%p15, %r29, 1, 31, -1;
	// begin inline asm
	mov.b64 %rd37, {%r31,%r32};
	// end inline asm
	max.u64 	%rd10, %rd37, %rd36;
	// begin inline asm
	mov.b64 {%r33,%r34}, %fd38;
	// end inline asm
	shfl.sync.down.b32	%r36|%p16, %r34, 16, 31, -1;
	shfl.sync.down.b32	%r35|%p17, %r33, 16, 31, -1;
	// begin inline asm
	mov.b64 %fd10, {%r35,%r36};
	// end inline asm
	add.f64 	%fd11, %fd38, %fd10;
	// begin inline asm
	mov.b64 {%r37,%r38}, %fd11;
	// end inline asm
	shfl.sync.down.b32	%r40|%p18, %r38, 8, 31, -1;
	shfl.sync.down.b32	%r39|%p19, %r37, 8, 31, -1;
	// begin inline asm
	mov.b64 %fd12, {%r39,%r40};
	// end inline asm
	add.f64 	%fd13, %fd11, %fd12;
	// begin inline asm
	mov.b64 {%r41,%r42}, %fd13;
	// end inline asm
	shfl.sync.down.b32	%r44|%p20, %r42, 4, 31, -1;
	shfl.sync.down.b32	%r43|%p21, %r41, 4, 31, -1;
	// begin inline asm
	mov.b64 %fd14, {%r43,%r44};
	// end inline asm
	add.f64 	%fd15, %fd13, %fd14;
	// begin inline asm
	mov.b64 {%r45,%r46}, %fd15;
	// end inline asm
	shfl.sync.down.b32	%r48|%p22, %r46, 2, 31, -1;
	shfl.sync.down.b32	%r47|%p23, %r45, 2, 31, -1;
	// begin inline asm
	mov.b64 %fd16, {%r47,%r48};
	// end inline asm
	add.f64 	%fd17, %fd15, %fd16;
	// begin inline asm
	mov.b64 {%r49,%r50}, %fd17;
	// end inline asm
	shfl.sync.down.b32	%r52|%p24, %r50, 1, 31, -1;
	shfl.sync.down.b32	%r51|%p25, %r49, 1, 31, -1;
	// begin inline asm
	mov.b64 %fd18, {%r51,%r52};
	// end inline asm
	add.f64 	%fd3, %fd17, %fd18;
	setp.ne.s32 	%p26, %r2, 0;
	@%p26 bra 	$L__BB18_8;
	shr.u32 	%r55, %r53, 2;
	mov.u32 	%r56, _ZZ24bsi_block_reduce_max_sumILi256EEvydPyPdE4smax;
	add.s32 	%r57, %r56, %r55;
	st.shared.u64 	[%r57], %rd10;
	mov.u32 	%r58, _ZZ24bsi_block_reduce_max_sumILi256EEvydPyPdE4ssum;
	add.s32 	%r59, %r58, %r55;
	st.shared.f64 	[%r59], %fd3;
$L__BB18_8:
	bar.sync 	0;
	setp.gt.u32 	%p27, %r53, 31;
	@%p27 bra 	$L__BB18_13;
	setp.gt.u32 	%p28, %r2, 7;
	mov.f64 	%fd39, 0d0000000000000000;
	mov.b64 	%rd58, 0;
	@%p28 bra 	$L__BB18_11;
	shl.b32 	%r61, %r2, 3;
	mov.u32 	%r62, _ZZ24bsi_block_reduce_max_sumILi256EEvydPyPdE4smax;
	add.s32 	%r63, %r62, %r61;
	ld.shared.u64 	%rd58, [%r63];
	mov.u32 	%r64, _ZZ24bsi_block_reduce_max_sumILi256EEvydPyPdE4ssum;
	add.s32 	%r65, %r64, %r61;
	ld.shared.f64 	%fd39, [%r65];
$L__BB18_11:
	setp.ne.s32 	%p29, %r2, 0;
	// begin inline asm
	mov.b64 {%r66,%r67}, %rd58;
	// end inline asm
	shfl.sync.down.b32	%r69|%p30, %r67, 16, 31, -1;
	shfl.sync.down.b32	%r68|%p31, %r66, 16, 31, -1;
	// begin inline asm
	mov.b64 %rd40, {%r68,%r69};
	// end inline asm
	max.u64 	%rd41, %rd40, %rd58;
	// begin inline asm
	mov.b64 {%r70,%r71}, %rd41;
	// end inline asm
	shfl.sync.down.b32	%r73|%p32, %r71, 8, 31, -1;
	shfl.sync.down.b32	%r72|%p33, %r70, 8, 31, -1;
	// begin inline asm
	mov.b64 %rd42, {%r72,%r73};
	// end inline asm
	max.u64 	%rd43, %rd42, %rd41;
	// begin inline asm
	mov.b64 {%r74,%r75}, %rd43;
	// end inline asm
	shfl.sync.down.b32	%r77|%p34, %r75, 4, 31, -1;
	shfl.sync.down.b32	%r76|%p35, %r74, 4, 31, -1;
	// begin inline asm
	mov.b64 %rd44, {%r76,%r77};
	// end inline asm
	max.u64 	%rd45, %rd44, %rd43;
	// begin inline asm
	mov.b64 {%r78,%r79}, %rd45;
	// end inline asm
	shfl.sync.down.b32	%r81|%p36, %r79, 2, 31, -1;
	shfl.sync.down.b32	%r80|%p37, %r78, 2, 31, -1;
	// begin inline asm
	mov.b64 %rd46, {%r80,%r81};
	// end inline asm
	max.u64 	%rd47, %rd46, %rd45;
	// begin inline asm
	mov.b64 {%r82,%r83}, %rd47;
	// end inline asm
	shfl.sync.down.b32	%r85|%p38, %r83, 1, 31, -1;
	shfl.sync.down.b32	%r84|%p39, %r82, 1, 31, -1;
	// begin inline asm
	mov.b64 %rd48, {%r84,%r85};
	// end inline asm
	max.u64 	%rd13, %rd48, %rd47;
	// begin inline asm
	mov.b64 {%r86,%r87}, %fd39;
	// end inline asm
	shfl.sync.down.b32	%r89|%p40, %r87, 16, 31, -1;
	shfl.sync.down.b32	%r88|%p41, %r86, 16, 31, -1;
	// begin inline asm
	mov.b64 %fd21, {%r88,%r89};
	// end inline asm
	add.f64 	%fd22, %fd39, %fd21;
	// begin inline asm
	mov.b64 {%r90,%r91}, %fd22;
	// end inline asm
	shfl.sync.down.b32	%r93|%p42, %r91, 8, 31, -1;
	shfl.sync.down.b32	%r92|%p43, %r90, 8, 31, -1;
	// begin inline asm
	mov.b64 %fd23, {%r92,%r93};
	// end inline asm
	add.f64 	%fd24, %fd22, %fd23;
	// begin inline asm
	mov.b64 {%r94,%r95}, %fd24;
	// end inline asm
	shfl.sync.down.b32	%r97|%p44, %r95, 4, 31, -1;
	shfl.sync.down.b32	%r96|%p45, %r94, 4, 31, -1;
	// begin inline asm
	mov.b64 %fd25, {%r96,%r97};
	// end inline asm
	add.f64 	%fd26, %fd24, %fd25;
	// begin inline asm
	mov.b64 {%r98,%r99}, %fd26;
	// end inline asm
	shfl.sync.down.b32	%r101|%p46, %r99, 2, 31, -1;
	shfl.sync.down.b32	%r100|%p47, %r98, 2, 31, -1;
	// begin inline asm
	mov.b64 %fd27, {%r100,%r101};
	// end inline asm
	add.f64 	%fd28, %fd26, %fd27;
	// begin inline asm
	mov.b64 {%r102,%r103}, %fd28;
	// end inline asm
	shfl.sync.down.b32	%r105|%p48, %r103, 1, 31, -1;
	shfl.sync.down.b32	%r104|%p49, %r102, 1, 31, -1;
	// begin inline asm
	mov.b64 %fd29, {%r104,%r105};
	// end inline asm
	add.f64 	%fd6, %fd28, %fd29;
	@%p29 bra 	$L__BB18_13;
	st.shared.u64 	[_ZZ32compute_chunk_shift_scale_kernelILi256EEvPKxlliifPiPfE9block_max], %rd13;
	st.shared.f64 	[_ZZ32compute_chunk_shift_scale_kernelILi256EEvPKxlliifPiPfE9block_sum], %fd6;
$L__BB18_13:
	cvt.u32.u64 	%r106, %rd7;
	bar.sync 	0;
	setp.ne.s32 	%p50, %r106, 0;
	@%p50 bra 	$L__BB18_22;
	ld.shared.u64 	%rd14, [_ZZ32compute_chunk_shift_scale_kernelILi256EEvPKxlliifPiPfE9block_max];
	cvt.u32.u64 	%r3, %rd5;
	setp.lt.s32 	%p51, %r10, 1;
	mov.b32 	%r132, 0;
	@%p51 bra 	$L__BB18_21;
	setp.leu.f32 	%p52, %f1, 0f00000000;
	@%p52 bra 	$L__BB18_18;
	ld.shared.f64 	%fd30, [_ZZ32compute_chunk_shift_scale_kernelILi256EEvPKxlliifPiPfE9block_sum];
	cvt.rn.f64.u64 	%fd31, %rd14;
	cvt.rn.f64.u32 	%fd32, %r3;
	div.rn.f64 	%fd33, %fd30, %fd32;
	cvt.f64.f32 	%fd34, %f1;
	mul.f64 	%fd35, %fd33, %fd34;
	setp.lt.f64 	%p54, %fd35, %fd31;
	selp.f64 	%fd7, %fd35, %fd31, %p54;
	setp.leu.f64 	%p55, %fd7, 0d0000000000000000;
	mov.b32 	%r131, 0;
	@%p55 bra 	$L__BB18_20;
	{
	.reg .b32 %temp; 
	mov.b64 	{%temp, %r111}, %fd7;
	}
	and.b32  	%r112, %r111, 2146435072;
	setp.eq.s32 	%p56, %r112, 0;
	mul.f64 	%fd36, %fd7, 0d4350000000000000;
	{
	.reg .b32 %temp; 
	mov.b64 	{%temp, %r113}, %fd36;
	}
	and.b32  	%r114, %r113, 2146435072;
	add.s32 	%r115, %r114, -56623104;
	selp.f64 	%fd37, %fd36, %fd7, %p56;
	selp.b32 	%r116, %r115, %r112, %p56;
	setp.eq.f64 	%p57, %fd37, 0d0000000000000000;
	setp.eq.s32 	%p58, %r116, 2146435072;
	add.s32 	%r118, %r116, -1071644672;
	shr.s32 	%r119, %r118, 20;
	selp.b32 	%r120, 0, %r119, %p58;
	selp.b32 	%r131, 0, %r120, %p57;
	bra.uni 	$L__BB18_20;
$L__BB18_18:
	setp.eq.s64 	%p53, %rd14, 0;
	mov.b32 	%r131, 0;
	@%p53 bra 	$L__BB18_20;
	clz.b64 	%r109, %rd14;
	sub.s32 	%r131, 64, %r109;
$L__BB18_20:
	sub.s32 	%r121, %r131, %r10;
	add.s32 	%r122, %r121, 1;
	max.s32 	%r123, %r122, 0;
	min.s32 	%r132, %r123, 62;
$L__BB18_21:
	cvt.u32.u64 	%r124, %rd3;
	mad.lo.s32 	%r125, %r9, %r124, %r1;
	mul.wide.u32 	%rd49, %r125, 4;
	add.s64 	%rd50, %rd2, %rd49;
	st.global.u32 	[%rd50], %r132;
	mov.b64 	%rd51, 1;
	shl.b64 	%rd52, %rd51, %r132;
	cvt.rn.f32.u64 	%f2, %rd52;
	add.s64 	%rd53, %rd1, %rd49;
	st.global.f32 	[%rd53], %f2;
$L__BB18_22:
	ret;

}


// ===== COMPILED SASS (sm_100) =====

	.target	sm_100

	.elftype	@"ET_EXEC"


//--------------------- .note.nv.tkinfo           --------------------------
	.section	.note.nv.tkinfo,"",@"SHT_NOTE"
	.sectionflags	@"SHF_NOTE_NV_TKINFO"
	.tkinfo
        /*0018*/ 	.word	0x00000002
        /*0030*/ 	.string	""
        /*0030*/ 	.string	"ptxas"
        /*0030*/ 	.string	"Cuda compilation tools, release 13.0, V13.0.88"
        /*0030*/ 	.string	"Build cuda_13.0.r13.0/compiler.36424714_0"
        /*0030*/ 	.string	"-arch sm_100 -m 64 "



//--------------------- .note.nv.cuinfo           --------------------------
	.section	.note.nv.cuinfo,"",@"SHT_NOTE"
	.sectionflags	@"SHF_NOTE_NV_CUINFO"
        /*0018*/ 	.short	0x0002
        /*001a*/ 	.short	0x0064
        /*001c*/ 	.short	0x0082
	.zero		2


//--------------------- .nv.info                  --------------------------
	.section	.nv.info,"",@"SHT_CUDA_INFO"
	.align	4


	//----- nvinfo : EIATTR_REGCOUNT
	.align		4
        /*0000*/ 	.byte	0x04, 0x2f
        /*0002*/ 	.short	(.L_1 - .L_0)
	.align		4
.L_0:
        /*0004*/ 	.word	index@(_Z28apply_row_shift_clamp_kernelPxllPKixx)
        /*0008*/ 	.word	0x00000010


	//----- nvinfo : EIATTR_FRAME_SIZE
	.align		4
.L_1:
        /*000c*/ 	.byte	0x04, 0x11
        /*000e*/ 	.short	(.L_3 - .L_2)
	.align		4
.L_2:
        /*0010*/ 	.word	index@($__internal_9_$__cuda_sm20_div_s64)
        /*0014*/ 	.word	0x00000000


	//----- nvinfo : EIATTR_FRAME_SIZE
	.align		4
.L_3:
        /*0018*/ 	.byte	0x04, 0x11
        /*001a*/ 	.short	(.L_5 - .L_4)
	.align		4
.L_4:
        /*001c*/ 	.word	index@(_Z28apply_row_shift_clamp_kernelPxllPKixx)
        /*0020*/ 	.word	0x00000000


	//----- nvinfo : EIATTR_REGCOUNT
	.align		4
.L_5:
        /*0024*/ 	.byte	0x04, 0x2f
        /*0026*/ 	.short	(.L_7 - .L_6)
	.align		4
.L_6:
        /*0028*/ 	.word	index@(_Z30apply_chunk_shift_clamp_kernelPxlliPKixx)
        /*002c*/ 	.word	0x00000010


	//----- nvinfo : EIATTR_FRAME_SIZE
	.align		4
.L_7:
        /*0030*/ 	.byte	0x04, 0x11
        /*0032*/ 	.short	(.L_9 - .L_8)
	.align		4
.L_8:
        /*0034*/ 	.word	index@($__internal_8_$__cuda_sm20_div_s64)
        /*0038*/ 	.word	0x00000000


	//----- nvinfo : EIATTR_FRAME_SIZE
	.align		4
.L_9:
        /*003c*/ 	.byte	0x04, 0x11
        /*003e*/ 	.short	(.L_11 - .L_10)
	.align		4
.L_10:
        /*0040*/ 	.word	index@(_Z30apply_chunk_shift_clamp_kernelPxlliPKixx)
        /*0044*/ 	.word	0x00000000


	//----- nvinfo : EIATTR_REGCOUNT
	.align		4
.L_11:
        /*0048*/ 	.byte	0x04, 0x2f
        /*004a*/ 	.short	(.L_13 - .L_12)
	.align		4
.L_12:
        /*004c*/ 	.word	index@(_Z41compute_row_shift_scale_from_input_kernelIfLi256EEvPKT_lldifPiPf)
        /*0050*/ 	.word	0x00000020


	//----- nvinfo : EIATTR_FRAME_SIZE
	.align		4
.L_13:
        /*0054*/ 	.byte	0x04, 0x11
        /*0056*/ 	.short	(.L_15 - .L_14)
	.align		4
.L_14:
        /*0058*/ 	.word	index@($__internal_7_$__cuda_sm20_div_rn_f64_full)
        /*005c*/ 	.word	0x00000000


	//----- nvinfo : EIATTR_FRAME_SIZE
	.align		4
.L_15:
        /*0060*/ 	.byte	0x04, 0x11
        /*0062*/ 	.short	(.L_17 - .L_16)
	.align		4
.L_16:
        /*0064*/ 	.word	index@(_Z41compute_row_shift_scale_from_input_kernelIfLi256EEvPKT_lldifPiPf)
        /*0068*/ 	.word	0x00000000


	//----- nvinfo : EIATTR_REGCOUNT
	.align		4
.L_17:
        /*006c*/ 	.byte	0x04, 0x2f
        /*006e*/ 	.short	(.L_19 - .L_18)
	.align		4
.L_18:
        /*0070*/ 	.word	index@(_Z41compute_row_shift_scale_from_input_kernelI6__halfLi256EEvPKT_lldifPiPf)
        /*0074*/ 	.word	0x00000020


	//----- nvinfo : EIATTR_FRAME_SIZE
	.align		4
.L_19:
        /*0078*/ 	.byte	0x04, 0x11
        /*007a*/ 	.short	(.L_21 - .L_20)
	.align		4
.L_20:
        /*007c*/ 	.word	index@($__internal_6_$__cuda_sm20_div_rn_f64_full)
        /*0080*/ 	.word	0x00000000


	//----- nvinfo : EIATTR_FRAME_SIZE
	.align		4
.L_21:
        /*0084*/ 	.byte	0x04, 0x11
        /*0086*/ 	.short	(.L_23 - .L_22)
	.align		4
.L_22:
        /*0088*/ 	.word	index@(_Z41compute_row_shift_scale_from_input_kernelI6__halfLi256EEvPKT_lldifPiPf)
        /*008c*/ 	.word	0x00000000


	//----- nvinfo : EIATTR_REGCOUNT
	.align		4
.L_23:
        /*0090*/ 	.byte	0x04, 0x2f
        /*0092*/ 	.short	(.L_25 - .L_24)
	.align		4
.L_24:
        /*0094*/ 	.word	index@(_Z41compute_row_shift_scale_from_input_kernelI13__nv_bfloat16Li256EEvPKT_lldifPiPf)
        /*0098*/ 	.word	0x00000020


	//----- nvinfo : EIATTR_FRAME_SIZE
	.align		4
.L_25:
        /*009c*/ 	.byte	0x04, 0x11
        /*009e*/ 	.short	(.L_27 - .L_26)
	.align		4
.L_26:
        /*00a0*/ 	.word	index@($__internal_5_$__cuda_sm20_div_rn_f64_full)
        /*00a4*/ 	.word	0x00000000


	//----- nvinfo : EIATTR_FRAME_SIZE
	.align		4
.L_27:
        /*00a8*/ 	.byte	0x04, 0x11
        /*00aa*/ 	.short	(.L_29 - .L_28)
	.align		4
.L_28:
        /*00ac*/ 	.word	index@(_Z41compute_row_shift_scale_from_input_kernelI13__nv_bfloat16Li256EEvPKT_lldifPiPf)
        /*00b0*/ 	.word	0x00000000


	//----- nvinfo : EIATTR_REGCOUNT
	.align		4
.L_29:
        /*00b4*/ 	.byte	0x04, 0x2f
        /*00b6*/ 	.short	(.L_31 - .L_30)
	.align		4
.L_30:
        /*00b8*/ 	.word	index@(_Z43compute_chunk_shift_scale_from_input_kernelIfLi256EEvPKT_llidifPiPf)
        /*00bc*/ 	.word	0x0000001b


	//----- nvinfo : EIATTR_FRAME_SIZE
	.align		4
.L_31:
        /*00c0*/ 	.byte	0x04, 0x11
        /*00c2*/ 	.short	(.L_33 - .L_32)
	.align		4
.L_32:
        /*00c4*/ 	.word	index@($__internal_4_$__cuda_sm20_div_rn_f64_full)
        /*00c8*/ 	.word	0x00000000


	//----- nvinfo : EIATTR_FRAME_SIZE
	.align		4
.L_33:
        /*00cc*/ 	.byte	0x04, 0x11
        /*00ce*/ 	.short	(.L_35 - .L_34)
	.align		4
.L_34:
        /*00d0*/ 	.word	index@(_Z43compute_chunk_shift_scale_from_input_kernelIfLi256EEvPKT_llidifPiPf)
        /*00d4*/ 	.word	0x00000000


	//----- nvinfo : EIATTR_REGCOUNT
	.align		4
.L_35:
        /*00d8*/ 	.byte	0x04, 0x2f
        /*00da*/ 	.short	(.L_37 - .L_36)
	.align		4
.L_36:
        /*00dc*/ 	.word	index@(_Z43compute_chunk_shift_scale_from_input_kernelI6__halfLi256EEvPKT_llidifPiPf)
        /*00e0*/ 	.word	0x0000001b


	//----- nvinfo : EIATTR_FRAME_SIZE
	.align		4
.L_37:
        /*00e4*/ 	.byte	0x04, 0x11
        /*00e6*/ 	.short	(.L_39 - .L_38)
	.align		4
.L_38:
        /*00e8*/ 	.word	index@($__internal_3_$__cuda_sm20_div_rn_f64_full)
        /*00ec*/ 	.word	0x00000000


	//----- nvinfo : EIATTR_FRAME_SIZE
	.align		4
.L_39:
        /*00f0*/ 	.byte	0x04, 0x11
        /*00f2*/ 	.short	(.L_41 - .L_40)
	.align		4
.L_40:
        /*00f4*/ 	.word	index@(_Z43compute_chunk_shift_scale_from_input_kernelI6__halfLi256EEvPKT_llidifPiPf)
        /*00f8*/ 	.word	0x00000000


	//----- nvinfo : EIATTR_REGCOUNT
	.align		4
.L_41:
        /*00fc*/ 	.byte	0x04, 0x2f
        /*00fe*/ 	.short	(.L_43 - .L_42)
	.align		4
.L_42:
        /*0100*/ 	.word	index@(_Z43compute_chunk_shift_scale_from_input_kernelI13__nv_bfloat16Li256EEvPKT_llidifPiPf)
        /*0104*/ 	.word	0x0000001b


	//----- nvinfo : EIATTR_FRAME_SIZE
	.align		4
.L_43:
        /*0108*/ 	.byte	0x04, 0x11
        /*010a*/ 	.short	(.L_45 - .L_44)
	.align		4
.L_44:
        /*010c*/ 	.word	index@($__internal_2_$__cuda_sm20_div_rn_f64_full)
        /*0110*/ 	.word	0x00000000


	//----- nvinfo : EIATTR_FRAME_SIZE
	.align		4
.L_45:
        /*0114*/ 	.byte	0x04, 0x11
        /*0116*/ 	.short	(.L_47 - .L_46)
	.align		4
.L_46:
        /*0118*/ 	.word	index@(_Z43compute_chunk_shift_scale_from_input_kernelI13__nv_bfloat16Li256EEvPKT_llidifPiPf)
        /*011c*/ 	.word	0x00000000


	//----- nvinfo : EIATTR_REGCOUNT
	.align		4
.L_47:
        /*0120*/ 	.byte	0x04, 0x2f
        /*0122*/ 	.short	(.L_49 - .L_48)
	.align		4
.L_48:
        /*0124*/ 	.word	index@(_Z44quantize_shift_pack_row_batch_oneshot_kernelIfEvPKT_lliiydiPKiPy)
        /*0128*/ 	.word	0x00000018


	//----- nvinfo : EIATTR_FRAME_SIZE
	.align		4
.L_49:
        /*012c*/ 	.byte	0x04, 0x11
        /*012e*/ 	.short	(.L_51 - .L_50)
	.align		4
.L_50:
        /*0130*/ 	.word	index@(_Z44quantize_shift_pack_row_batch_oneshot_kernelIfEvPKT_lliiydiPKiPy)
        /*0134*/ 	.word	0x00000000


	//----- nvinfo : EIATTR_REGCOUNT
	.align		4
.L_51:
        /*0138*/ 	.byte	0x04, 0x2f
        /*013a*/ 	.short	(.L_53 - .L_52)
	.align		4
.L_52:
        /*013c*/ 	.word	index@(_Z44quantize_shift_pack_row_batch_oneshot_kernelI6__halfEvPKT_lliiydiPKiPy)
        /*0140*/ 	.word	0x00000018


	//----- nvinfo : EIATTR_FRAME_SIZE
	.align		4
.L_53:
        /*0144*/ 	.byte	0x04, 0x11
        /*0146*/ 	.short	(.L_55 - .L_54)
	.align		4
.L_54:
        /*0148*/ 	.word	index@(_Z44quantize_shift_pack_row_batch_oneshot_kernelI6__halfEvPKT_lliiydiPKiPy)
        /*014c*/ 	.word	0x00000000


	//----- nvinfo : EIATTR_REGCOUNT
	.align		4
.L_55:
        /*0150*/ 	.byte	0x04, 0x2f
        /*0152*/ 	.short	(.L_57 - .L_56)
	.align		4
.L_56:
        /*0154*/ 	.word	index@(_Z44quantize_shift_pack_row_batch_oneshot_kernelI13__nv_bfloat16EvPKT_lliiydiPKiPy)
        /*0158*/ 	.word	0x00000018


	//----- nvinfo : EIATTR_FRAME_SIZE
	.align		4
.L_57:
        /*015c*/ 	.byte	0x04, 0x11
        /*015e*/ 	.short	(.L_59 - .L_58)
	.align		4
.L_58:
        /*0160*/ 	.word	index@(_Z44quantize_shift_pack_row_batch_oneshot_kernelI13__nv_bfloat16EvPKT_lliiydiPKiPy)
        /*0164*/ 	.word	0x00000000


	//----- nvinfo : EIATTR_REGCOUNT
	.align		4
.L_59:
        /*0168*/ 	.byte	0x04, 0x2f
        /*016a*/ 	.short	(.L_61 - .L_60)
	.align		4
.L_60:
        /*016c*/ 	.word	index@(_Z46quantize_shift_pack_chunk_batch_oneshot_kernelIfEvPKT_lliiiydiPKiPy)
        /*0170*/ 	.word	0x0000001a


	//----- nvinfo : EIATTR_FRAME_SIZE
	.align		4
.L_61:
        /*0174*/ 	.byte	0x04, 0x11
        /*0176*/ 	.short	(.L_63 - .L_62)
	.align		4
.L_62:
        /*0178*/ 	.word	index@(_Z46quantize_shift_pack_chunk_batch_oneshot_kernelIfEvPKT_lliiiydiPKiPy)
        /*017c*/ 	.word	0x00000000


	//----- nvinfo : EIATTR_REGCOUNT
	.align		4
.L_63:
        /*0180*/ 	.byte	0x04, 0x2f
        /*0182*/ 	.short	(.L_65 - .L_64)
	.align		4
.L_64:
        /*0184*/ 	.word	index@(_Z46quantize_shift_pack_chunk_batch_oneshot_kernelI6__halfEvPKT_lliiiydiPKiPy)
        /*0188*/ 	.word	0x0000001a


	//----- nvinfo : EIATTR_FRAME_SIZE
	.align		4
.L_65:
        /*018c*/ 	.byte	0x04, 0x11
        /*018e*/ 	.short	(.L_67 - .L_66)
	.align		4
.L_66:
        /*0190*/ 	.word	index@(_Z46quantize_shift_pack_chunk_batch_oneshot_kernelI6__halfEvPKT_lliiiydiPKiPy)
        /*0194*/ 	.word	0x00000000


	//----- nvinfo : EIATTR_REGCOUNT
	.align		4
.L_67:
        /*0198*/ 	.byte	0x04, 0x2f
        /*019a*/ 	.short	(.L_69 - .L_68)
	.align		4
.L_68:
        /*019c*/ 	.word	index@(_Z46quantize_shift_pack_chunk_batch_oneshot_kernelI13__nv_bfloat16EvPKT_lliiiydiPKiPy)
        /*01a0*/ 	.word	0x0000001a


	//----- nvinfo : EIATTR_FRAME_SIZE
	.align		4
.L_69:
        /*01a4*/ 	.byte	0x04, 0x11
        /*01a6*/ 	.short	(.L_71 - .L_70)
	.align		4
.L_70:
        /*01a8*/ 	.word	index@(_Z46quantize_shift_pack_chunk_batch_oneshot_kernelI13__nv_bfloat16EvPKT_lliiiydiPKiPy)
        /*01ac*/ 	.word	0x00000000


	//----- nvinfo : EIATTR_REGCOUNT
	.align		4
.L_71:
        /*01b0*/ 	.byte	0x04, 0x2f
        /*01b2*/ 	.short	(.L_73 - .L_72)
	.align		4
.L_72:
        /*01b4*/ 	.word	index@(_Z36quantize_round_to_int64_batch_kernelIfEvPKT_ldPx)
        /*01b8*/ 	.word	0x0000000e


	//----- nvinfo : EIATTR_FRAME_SIZE
	.align		4
.L_73:
        /*01bc*/ 	.byte	0x04, 0x11
        /*01be*/ 	.short	(.L_75 - .L_74)
	.align		4
.L_74:
        /*01c0*/ 	.word	index@(_Z36quantize_round_to_int64_batch_kernelIfEvPKT_ldPx)
        /*01c4*/ 	.word	0x00000000


	//----- nvinfo : EIATTR_REGCOUNT
	.align		4
.L_75:
        /*01c8*/ 	.byte	0x04, 0x2f
        /*01ca*/ 	.short	(.L_77 - .L_76)
	.align		4
.L_76:
        /*01cc*/ 	.word	index@(_Z36quantize_round_to_int64_batch_kernelI6__halfEvPKT_ldPx)
        /*01d0*/ 	.word	0x0000000e


	//----- nvinfo : EIATTR_FRAME_SIZE
	.align		4
.L_77:
        /*01d4*/ 	.byte	0x04, 0x11
        /*01d6*/ 	.short	(.L_79 - .L_78)
	.align		4
.L_78:
        /*01d8*/ 	.word	index@(_Z36quantize_round_to_int64_batch_kernelI6__halfEvPKT_ldPx)
        /*01dc*/ 	.word	0x00000000


	//----- nvinfo : EIATTR_REGCOUNT
	.align		4
.L_79:
        /*01e0*/ 	.byte	0x04, 0x2f
        /*01e2*/ 	.short	(.L_81 - .L_80)
	.align		4
.L_80:
        /*01e4*/ 	.word	index@(_Z36quantize_round_to_int64_batch_kernelI13__nv_bfloat16EvPKT_ldPx)
        /*01e8*/ 	.word	0x0000000e


	//----- nvinfo : EIATTR_FRAME_SIZE
	.align		4
.L_81:
        /*01ec*/ 	.byte	0x04, 0x11
        /*01ee*/ 	.short	(.L_83 - .L_82)
	.align		4
.L_82:
        /*01f0*/ 	.word	index@(_Z36quantize_round_to_int64_batch_kernelI13__nv_bfloat16EvPKT_ldPx)
        /*01f4*/ 	.word	0x00000000


	//----- nvinfo : EIATTR_REGCOUNT
	.align		4
.L_83:
        /*01f8*/ 	.byte	0x04, 0x2f
        /*01fa*/ 	.short	(.L_85 - .L_84)
	.align		4
.L_84:
        /*01fc*/ 	.word	index@(_Z30compute_row_shift_scale_kernelILi256EEvPKxllifPiPf)
        /*0200*/ 	.word	0x00000022


	//----- nvinfo : EIATTR_FRAME_SIZE
	.align		4
.L_85:
        /*0204*/ 	.byte	0x04, 0x11
        /*0206*/ 	.short	(.L_87 - .L_86)
	.align		4
.L_86:
        /*0208*/ 	.word	index@($__internal_1_$__cuda_sm20_div_rn_f64_full)
        /*020c*/ 	.word	0x00000000


	//----- nvinfo : EIATTR_FRAME_SIZE
	.align		4
.L_87:
        /*0210*/ 	.byte	0x04, 0x11
        /*0212*/ 	.short	(.L_89 - .L_88)
	.align		4
.L_88:
        /*0214*/ 	.word	index@(_Z30compute_row_shift_scale_kernelILi256EEvPKxllifPiPf)
        /*0218*/ 	.word	0x00000000


	//----- nvinfo : EIATTR_REGCOUNT
	.align		4
.L_89:
        /*021c*/ 	.byte	0x04, 0x2f
        /*021e*/ 	.short	(.L_91 - .L_90)
	.align		4
.L_90:
        /*0220*/ 	.word	index@(_Z32compute_chunk_shift_scale_kernelILi256EEvPKxlliifPiPf)
        /*0224*/ 	.word	0x0000001b


	//----- nvinfo : EIATTR_FRAME_SIZE
	.align		4
.L_91:
        /*0228*/ 	.byte	0x04, 0x11
        /*022a*/ 	.short	(.L_93 - .L_92)
	.align		4
.L_92:
        /*022c*/ 	.word	index@($__internal_0_$__cuda_sm20_div_rn_f64_full)
        /*0230*/ 	.word	0x00000000


	//----- nvinfo : EIATTR_FRAME_SIZE
	.align		4
.L_93:
        /*0234*/ 	.byte	0x04, 0x11
        /*0236*/ 	.short	(.L_95 - .L_94)
	.align		4
.L_94:
        /*0238*/ 	.word	index@(_Z32compute_chunk_shift_scale_kernelILi256EEvPKxlliifPiPf)
        /*023c*/ 	.word	0x00000000


	//----- nvinfo : EIATTR_MIN_STACK_SIZE
	.align		4
.L_95:
        /*0240*/ 	.byte	0x04, 0x12
        /*0242*/ 	.short	(.L_97 - .L_96)
	.align		4
.L_96:
        /*0244*/ 	.word	index@(_Z32compute_chunk_shift_scale_kernelILi256EEvPKxlliifPiPf)
        /*0248*/ 	.word	0x00000000


	//----- nvinfo : EIATTR_MIN_STACK_SIZE
	.align		4
.L_97:
        /*024c*/ 	.byte	0x04, 0x12
        /*024e*/ 	.short	(.L_99 - .L_98)
	.align		4
.L_98:
        /*0250*/ 	.word	index@(_Z30compute_row_shift_scale_kernelILi256EEvPKxllifPiPf)
        /*0254*/ 	.word	0x00000000


	//----- nvinfo : EIATTR_MIN_STACK_SIZE
	.align		4
.L_99:
        /*0258*/ 	.byte	0x04, 0x12
        /*025a*/ 	.short	(.L_101 - .L_100)
	.align		4
.L_100:
        /*025c*/ 	.word	index@(_Z36quantize_round_to_int64_batch_kernelI13__nv_bfloat16EvPKT_ldPx)
        /*0260*/ 	.word	0x00000000


	//----- nvinfo : EIATTR_MIN_STACK_SIZE
	.align		4
.L_101:
        /*0264*/ 	.byte	0x04, 0x12
        /*0266*/ 	.short	(.L_103 - .L_102)
	.align		4
.L_102:
        /*0268*/ 	.word	index@(_Z36quantize_round_to_int64_batch_kernelI6__halfEvPKT_ldPx)
        /*026c*/ 	.word	0x00000000


	//----- nvinfo : EIATTR_MIN_STACK_SIZE
	.align		4
.L_103:
        /*0270*/ 	.byte	0x04, 0x12
        /*0272*/ 	.short	(.L_105 - .L_104)
	.align		4
.L_104:
        /*0274*/ 	.word	index@(_Z36quantize_round_to_int64_batch_kernelIfEvPKT_ldPx)
        /*0278*/ 	.word	0x00000000


	//----- nvinfo : EIATTR_MIN_STACK_SIZE
	.align		4
.L_105:
        /*027c*/ 	.byte	0x04, 0x12
        /*027e*/ 	.short	(.L_107 - .L_106)
	.align		4
.L_106:
        /*0280*/ 	.word	index@(_Z46quantize_shift_pack_chunk_batch_oneshot_kernelI13__nv_bfloat16EvPKT_lliiiydiPKiPy)
        /*0284*/ 	.word	0x00000000


	//----- nvinfo : EIATTR_MIN_STACK_SIZE
	.align		4
.L_107:
        /*0288*/ 	.byte	0x04, 0x12
        /*028a*/ 	.short	(.L_109 - .L_108)
	.align		4
.L_108:
        /*028c*/ 	.word	index@(_Z46quantize_shift_pack_chunk_batch_oneshot_kernelI6__halfEvPKT_lliiiydiPKiPy)
        /*0290*/ 	.word	0x00000000


	//----- nvinfo : EIATTR_MIN_STACK_SIZE
	.align		4
.L_109:
        /*0294*/ 	.byte	0x04, 0x12
        /*0296*/ 	.short	(.L_111 - .L_110)
	.align		4
.L_110:
        /*0298*/ 	.word	index@(_Z46quantize_shift_pack_chunk_batch_oneshot_kernelIfEvPKT_lliiiydiPKiPy)
        /*029c*/ 	.word	0x00000000


	//----- nvinfo : EIATTR_MIN_STACK_SIZE
	.align		4
.L_111:
        /*02a0*/ 	.byte	0x04, 0x12
        /*02a2*/ 	.short	(.L_113 - .L_112)
	.align		4
.L_112:
        /*02a4*/ 	.word	index@(_Z44quantize_shift_pack_row_batch_oneshot_kernelI13__nv_bfloat16EvPKT_lliiydiPKiPy)
        /*02a8*/ 	.word	0x00000000


	//----- nvinfo : EIATTR_MIN_STACK_SIZE
	.align		4
.L_113:
        /*02ac*/ 	.byte	0x04, 0x12
        /*02ae*/ 	.short	(.L_115 - .L_114)
	.align		4
.L_114:
        /*02b0*/ 	.word	index@(_Z44quantize_shift_pack_row_batch_oneshot_kernelI6__halfEvPKT_lliiydiPKiPy)
        /*02b4*/ 	.word	0x00000000


	//----- nvinfo : EIATTR_MIN_STACK_SIZE
	.align		4
.L_115:
        /*02b8*/ 	.byte	0x04, 0x12
        /*02ba*/ 	.short	(.L_117 - .L_116)
	.align		4
.L_116:
        /*02bc*/ 	.word	index@(_Z44quantize_shift_pack_row_batch_oneshot_kernelIfEvPKT_lliiydiPKiPy)
        /*02c0*/ 	.word	0x00000000


	//----- nvinfo : EIATTR_MIN_STACK_SIZE
	.align		4
.L_117:
        /*02c4*/ 	.byte	0x04, 0x12
        /*02c6*/ 	.short	(.L_119 - .L_118)
	.align		4
.L_118:
        /*02c8*/ 	.word	index@(_Z43compute_chunk_shift_scale_from_input_kernelI13__nv_bfloat16Li256EEvPKT_llidifPiPf)
        /*02cc*/ 	.word	0x00000000


	//----- nvinfo : EIATTR_MIN_STACK_SIZE
	.align		4
.L_119:
        /*02d0*/ 	.byte	0x04, 0x12
        /*02d2*/ 	.short	(.L_121 - .L_120)
	.align		4
.L_120:
        /*02d4*/ 	.word	index@(_Z43compute_chunk_shift_scale_from_input_kernelI6__halfLi256EEvPKT_llidifPiPf)
        /*02d8*/ 	.word	0x00000000


	//----- nvinfo : EIATTR_MIN_STACK_SIZE
	.align		4
.L_121:
        /*02dc*/ 	.byte	0x04, 0x12
        /*02de*/ 	.short	(.L_123 - .L_122)
	.align		4
.L_122:
        /*02e0*/ 	.word	index@(_Z43compute_chunk_shift_scale_from_input_kernelIfLi256EEvPKT_llidifPiPf)
        /*02e4*/ 	.word	0x00000000


	//----- nvinfo : EIATTR_MIN_STACK_SIZE
	.align		4
.L_123:
        /*02e8*/ 	.byte	0x04, 0x12
        /*02ea*/ 	.short	(.L_125 - .L_124)
	.align		4
.L_124:
        /*02ec*/ 	.word	index@(_Z41compute_row_shift_scale_from_input_kernelI13__nv_bfloat16Li256EEvPKT_lldifPiPf)
        /*02f0*/ 	.word	0x00000000


	//----- nvinfo : EIATTR_MIN_STACK_SIZE
	.align		4
.L_125:
        /*02f4*/ 	.byte	0x04, 0x12
        /*02f6*/ 	.short	(.L_127 - .L_126)
	.align		4
.L_126:
        /*02f8*/ 	.word	index@(_Z41compute_row_shift_scale_from_input_kernelI6__halfLi256EEvPKT_lldifPiPf)
        /*02fc*/ 	.word	0x00000000


	//----- nvinfo : EIATTR_MIN_STACK_SIZE
	.align		4
.L_127:
        /*0300*/ 	.byte	0x04, 0x12
        /*0302*/ 	.short	(.L_129 - .L_128)
	.align		4
.L_128:
        /*0304*/ 	.word	index@(_Z41compute_row_shift_scale_from_input_kernelIfLi256EEvPKT_lldifPiPf)
        /*0308*/ 	.word	0x00000000


	//----- nvinfo : EIATTR_MIN_STACK_SIZE
	.align		4
.L_129:
        /*030c*/ 	.byte	0x04, 0x12
        /*030e*/ 	.short	(.L_131 - .L_130)
	.align		4
.L_130:
        /*0310*/ 	.word	index@(_Z30apply_chunk_shift_clamp_kernelPxlliPKixx)
        /*0314*/ 	.word	0x00000000


	//----- nvinfo : EIATTR_MIN_STACK_SIZE
	.align		4
.L_131:
        /*0318*/ 	.byte	0x04, 0x12
        /*031a*/ 	.short	(.L_133 - .L_132)
	.align		4
.L_132:
        /*031c*/ 	.word	index@(_Z28apply_row_shift_clamp_kernelPxllPKixx)
        /*0320*/ 	.word	0x00000000
.L_133:


//--------------------- .nv.compat                --------------------------
	.section	.nv.compat,"",@"SHT_CUDA_COMPAT_INFO"
	.align	4
        /*0000*/ 	.byte	0x02, 0x09, 0x00, 0x00, 0x02, 0x02, 0x01, 0x00, 0x02, 0x05, 0x05, 0x00, 0x03, 0x07, 0x01, 0x01
        /*0010*/ 	.byte	0x02, 0x03, 0x00, 0x00, 0x02, 0x06, 0x01, 0x00, 0x04, 0x0b, 0x08, 0x00, 0x01, 0x00, 0x00, 0x00
        /*0020*/ 	.byte	0x00, 0x00, 0x00, 0x00


//--------------------- .nv.info._Z32compute_chunk_shift_scale_kernelILi256EEvPKxlliifPiPf --------------------------
	.section	.nv.info._Z32compute_chunk_shift_scale_kernelILi256EEvPKxlliifPiPf,"",@"SHT_CUDA_INFO"
	.sectionflags	@""
	.align	4


	//----- nvinfo : EIATTR_CUDA_API_VERSION
	.align		4
        /*0000*/ 	.byte	0x04, 0x37
        /*0002*/ 	.short	(.L_135 - .L_134)
.L_134:
        /*0004*/ 	.word	0x00000082


	//----- nvinfo : EIATTR_KPARAM_INFO
	.align		4
.L_135:
        /*0008*/ 	.byte	0x04, 0x17
        /*000a*/ 	.short	(.L_137 - .L_136)
.L_136:
        /*000c*/ 	.word	0x00000000
        /*0010*/ 	.short	0x0007
        /*0012*/ 	.short	0x0030
        /*0014*/ 	.byte	0x00, 0xf5, 0x21, 0x00


	//----- nvinfo : EIATTR_KPARAM_INFO
	.align		4
.L_137:
        /*0018*/ 	.byte	0x04, 0x17
        /*001a*/ 	.short	(.L_139 - .L_138)
.L_138:
        /*001c*/ 	.word	0x00000000
        /*0020*/ 	.short	0x0006
        /*0022*/ 	.short	0x0028
        /*0024*/ 	.byte	0x00, 0xf5, 0x21, 0x00


	//----- nvinfo : EIATTR_KPARAM_INFO
	.align		4
.L_139:
        /*0028*/ 	.byte	0x04, 0x17
        /*002a*/ 	.short	(.L_141 - .L_140)
.L_140:
        /*002c*/ 	.word	0x00000000
        /*0030*/ 	.short	0x0005
        /*0032*/ 	.short	0x0020
        /*0034*/ 	.byte	0x00, 0xf0, 0x11, 0x00


	//----- nvinfo : EIATTR_KPARAM_INFO
	.align		4
.L_141:
        /*0038*/ 	.byte	0x04, 0x17
        /*003a*/ 	.short	(.L_143 - .L_142)
.L_142:
        /*003c*/ 	.word	0x00000000
        /*0040*/ 	.short	0x0004
        /*0042*/ 	.short	0x001c
        /*0044*/ 	.byte	0x00, 0xf0, 0x11, 0x00


	//----- nvinfo : EIATTR_KPARAM_INFO
	.align		4
.L_143:
        /*0048*/ 	.byte	0x04, 0x17
        /*004a*/ 	.short	(.L_145 - .L_144)
.L_144:
        /*004c*/ 	.word	0x00000000
        /*0050*/ 	.short	0x0003
        /*0052*/ 	.short	0x0018
        /*0054*/ 	.byte	0x00, 0xf0, 0x11, 0x00


	//----- nvinfo : EIATTR_KPARAM_INFO
	.align		4
.L_145:
        /*0058*/ 	.byte	0x04, 0x17
        /*005a*/ 	.short	(.L_147 - .L_146)
.L_146:
        /*005c*/ 	.word	0x00000000
        /*0060*/ 	.short	0x0002
        /*0062*/ 	.short	0x0010
        /*0064*/ 	.byte	0x00, 0xf0, 0x21, 0x00


	//----- nvinfo : EIATTR_KPARAM_INFO
	.align		4
.L_147:
        /*0068*/ 	.byte	0x04, 0x17
        /*006a*/ 	.short	(.L_149 - .L_148)
.L_148:
        /*006c*/ 	.word	0x00000000
        /*0070*/ 	.short	0x0001
        /*0072*/ 	.short	0x0008
        /*0074*/ 	.byte	0x00, 0xf0, 0x21, 0x00


	//----- nvinfo : EIATTR_KPARAM_INFO
	.align		4
.L_149:
        /*0078*/ 	.byte	0x04, 0x17
        /*007a*/ 	.short	(.L_151 - .L_150)
.L_150:
        /*007c*/ 	.word	0x00000000
        /*0080*/ 	.short	0x0000
        /*0082*/ 	.short	0x0000
        /*0084*/ 	.byte	0x00, 0xf5, 0x21, 0x00


	//----- nvinfo : EIATTR_SPARSE_MMA_MASK
	.align		4
.L_151:
        /*0088*/ 	.byte	0x03, 0x50
        /*008a*/ 	.short	0x0000


	//----- nvinfo : EIATTR_MAXREG_COUNT
	.align		4
        /*008c*/ 	.byte	0x03, 0x1b
        /*008e*/ 	.short	0x00ff


	//----- nvinfo : EIATTR_NUM_BARRIERS
	.align		4
        /*0090*/ 	.byte	0x02, 0x4c
        /*0092*/ 	.byte	0x01
	.zero		1


	//----- nvinfo : EIATTR_MERCURY_ISA_VERSION
	.align		4
        /*0094*/ 	.byte	0x03, 0x5f
        /*0096*/ 	.short	0x0101


	//----- nvinfo : EIATTR_COOP_GROUP_MASK_REGIDS
	.align		4
        /*0098*/ 	.byte	0x04, 0x29
        /*009a*/ 	.short	(.L_153 - .L_152)


	//   ....[0]....
.L_152:
        /*009c*/ 	.word	0xffffffff


	//   ....[1]....
        /*00a0*/ 	.word	0xffffffff


	//   ....[2]....
        /*00a4*/ 	.word	0xffffffff


	//   ....[3]....
        /*00a8*/ 	.word	0xffffffff


	//   ....[4]....
        /*00ac*/ 	.word	0xffffffff


	//   ....[5]....
        /*00b0*/ 	.word	0xffffffff


	//   ....[6]....
        /*00b4*/ 	.word	0xffffffff


	//   ....[7]....
        /*00b8*/ 	.word	0xffffffff


	//   ....[8]....
        /*00bc*/ 	.word	0xffffffff


	//   ....[9]....
        /*00c0*/ 	.word	0xffffffff


	//   ....[10]....
        /*00c4*/ 	.word	0xffffffff


	//   ....[11]....
        /*00c8*/ 	.word	0xffffffff


	//   ....[12]....
        /*00cc*/ 	.word	0xffffffff


	//   ....[13]....
        /*00d0*/ 	.word	0xffffffff


	//   ....[14]....
        /*00d4*/ 	.word	0xffffffff


	//   ....[15]....
        /*00d8*/ 	.word	0xffffffff


	//   ....[16]....
        /*00dc*/ 	.word	0xffffffff


	//   ....[17]....
        /*00e0*/ 	.word	0xffffffff


	//   ....[18]....
        /*00e4*/ 	.word	0xffffffff


	//   ....[19]....
        /*00e8*/ 	.word	0xffffffff


	//   ....[20]....
        /*00ec*/ 	.word	0xffffffff


	//   ....[21]....
        /*00f0*/ 	.word	0xffffffff


	//   ....[22]....
        /*00f4*/ 	.word	0xffffffff


	//   ....[23]....
        /*00f8*/ 	.word	0xffffffff


	//   ....[24]....
        /*00fc*/ 	.word	0xffffffff


	//   ....[25]....
        /*0100*/ 	.word	0xffffffff


	//   ....[26]....
        /*0104*/ 	.word	0xffffffff


	//   ....[27]....
        /*0108*/ 	.word	0xffffffff


	//   ....[28]....
        /*010c*/ 	.word	0xffffffff


	//   ....[29]....
        /*0110*/ 	.word	0xffffffff


	//   ....[30]....
        /*0114*/ 	.word	0xffffffff


	//   ....[31]....
        /*0118*/ 	.word	0xffffffff


	//   ....[32]....
        /*011c*/ 	.word	0xffffffff


	//   ....[33]....
        /*0120*/ 	.word	0xffffffff


	//   ....[34]....
        /*0124*/ 	.word	0xffffffff


	//   ....[35]....
        /*0128*/ 	.word	0xffffffff


	//   ....[36]....
        /*012c*/ 	.word	0xffffffff


	//   ....[37]....
        /*0130*/ 	.word	0xffffffff


	//   ....[38]....
        /*0134*/ 	.word	0xffffffff


	//   ....[39]....
        /*0138*/ 	.word	0xffffffff


	//   ....[40]....
        /*013c*/ 	.word	0x0500000c


	//   ....[41]....
        /*0140*/ 	.word	0x0500000c


	//   ....[42]....
        /*0144*/ 	.word	0x0500000c


	//   ....[43]....
        /*0148*/ 	.word	0x0500000c


	//   ....[44]....
        /*014c*/ 	.word	0x0500000c


	//   ....[45]....
        /*0150*/ 	.word	0x0500000c


	//   ....[46]....
        /*0154*/ 	.word	0x0500000c


	//   ....[47]....
        /*0158*/ 	.word	0x0500000c


	//   ....[48]....
        /*015c*/ 	.word	0x0500000c


	//   ....[49]....
        /*0160*/ 	.word	0x0500000c


	//   ....[50]....
        /*0164*/ 	.word	0x0500000c


	//   ....[51]....
        /*0168*/ 	.word	0x0500000c


	//   ....[52]....
        /*016c*/ 	.word	0x0500000c


	//   ....[53]....
        /*0170*/ 	.word	0x0500000c


	//   ....[54]....
        /*0174*/ 	.word	0x0500000c


	//   ....[55]....
        /*0178*/ 	.word	0x0500000c


	//   ....[56]....
        /*017c*/ 	.word	0x0500000c


	//   ....[57]....
        /*0180*/ 	.word	0x0500000c


	//   ....[58]....
        /*0184*/ 	.word	0x0500000c


	//   ....[59]....
        /*0188*/ 	.word	0x0500000c


	//----- nvinfo : EIATTR_COOP_GROUP_INSTR_OFFSETS
	.align		4
.L_153:
        /*018c*/ 	.byte	0x04, 0x28
        /*018e*/ 	.short	(.L_155 - .L_154)


	//   ....[0]....
.L_154:
        /*0190*/ 	.word	0x00000340


	//   ....[1]....
        /*0194*/ 	.word	0x00000370


	//   ....[2]....
        /*0198*/ 	.word	0x00000390


	//   ....[3]....
        /*019c*/ 	.word	0x000003b0


	//   ....[4]....
        /*01a0*/ 	.word	0x000003f0


	//   ....[5]....
        /*01a4*/ 	.word	0x00000400


	//   ....[6]....
        /*01a8*/ 	.word	0x00000420


	//   ....[7]....
        /*01ac*/ 	.word	0x00000430


	//   ....[8]....
        /*01b0*/ 	.word	0x00000480


	//   ....[9]....
        /*01b4*/ 	.word	0x00000490


	//   ....[10]....
        /*01b8*/ 	.word	0x000004b0


	//   ....[11]....
        /*01bc*/ 	.word	0x000004c0


	//   ....[12]....
        /*01c0*/ 	.word	0x00000510


	//   ....[13]....
        /*01c4*/ 	.word	0x00000520


	//   ....[14]....
        /*01c8*/ 	.word	0x00000540


	//   ....[15]....
        /*01cc*/ 	.word	0x00000550


	//   ....[16]....
        /*01d0*/ 	.word	0x000005b0


	//   ....[17]....
        /*01d4*/ 	.word	0x000005c0


	//   ....[18]....
        /*01d8*/ 	.word	0x000005e0


	//   ....[19]....
        /*01dc*/ 	.word	0x000005f0


	//   ....[20]....
        /*01e0*/ 	.word	0x00000870


	//   ....[21]....
        /*01e4*/ 	.word	0x00000880


	//   ....[22]....
        /*01e8*/ 	.word	0x00000890


	//   ....[23]....
        /*01ec*/ 	.word	0x000008a0


	//   ....[24]....
        /*01f0*/ 	.word	0x00000900


	//   ....[25]....
        /*01f4*/ 	.word	0x00000910


	//   ....[26]....
        /*01f8*/ 	.word	0x00000930


	//   ....[27]....
        /*01fc*/ 	.word	0x00000940


	//   ....[28]....
        /*0200*/ 	.word	0x00000990


	//   ....[29]....
        /*0204*/ 	.word	0x000009b0


	//   ....[30]....
        /*0208*/ 	.word	0x000009c0


	//   ....[31]....
        /*020c*/ 	.word	0x000009d0


	//   ....[32]....
        /*0210*/ 	.word	0x00000a20


	//   ....[33]....
        /*0214*/ 	.word	0x00000a40


	//   ....[34]....
        /*0218*/ 	.word	0x00000a50


	//   ....[35]....
        /*021c*/ 	.word	0x00000a60


	//   ....[36]....
        /*0220*/ 	.word	0x00000ac0


	//   ....[37]....
        /*0224*/ 	.word	0x00000ad0


	//   ....[38]....
        /*0228*/ 	.word	0x00000ae0


	//   ....[39]....
        /*022c*/ 	.word	0x00000af0


	//   ....[40]....
        /*0230*/ 	.word	0x00001160


	//   ....[41]....
        /*0234*/ 	.word	0x000011b0


	//   ....[42]....
        /*0238*/ 	.word	0x00001240


	//   ....[43]....
        /*023c*/ 	.word	0x00001290


	//   ....[44]....
        /*0240*/ 	.word	0x00001320


	//   ....[45]....
        /*0244*/ 	.word	0x00001370


	//   ....[46]....
        /*0248*/ 	.word	0x00001400


	//   ....[47]....
        /*024c*/ 	.word	0x00001450


	//   ....[48]....
        /*0250*/ 	.word	0x000014e0


	//   ....[49]....
        /*0254*/ 	.word	0x00001530


	//   ....[50]....
        /*0258*/ 	.word	0x00001590


	//   ....[51]....
        /*025c*/ 	.word	0x000015e0


	//   ....[52]....
        /*0260*/ 	.word	0x00001660


	//   ....[53]....
        /*0264*/ 	.word	0x000016b0


	//   ....[54]....
        /*0268*/ 	.word	0x00001720


	//   ....[55]....
        /*026c*/ 	.word	0x00001770


	//   ....[56]....
        /*0270*/ 	.word	0x000017e0


	//   ....[57]....
        /*0274*/ 	.word	0x00001830


	//   ....[58]....
        /*0278*/ 	.word	0x000018a0


	//   ....[59]....
        /*027c*/ 	.word	0x000018f0


	//----- nvinfo : EIATTR_VRC_CTA_INIT_COUNT
	.align		4
.L_155:
        /*0280*/ 	.byte	0x02, 0x4a
	.zero		1
	.zero		1


	//----- nvinfo : EIATTR_EXIT_INSTR_OFFSETS
	.align		4
        /*0284*/ 	.byte	0x04, 0x1c
        /*0286*/ 	.short	(.L_157 - .L_156)


	//   ....[0]....
.L_156:
        /*0288*/ 	.word	0x00000080


	//   ....[1]....
        /*028c*/ 	.word	0x00000130


	//   ....[2]....
        /*0290*/ 	.word	0x000001c0


	//   ....[3]....
        /*0294*/ 	.word	0x00000bf0


	//   ....[4]....
        /*0298*/ 	.word	0x00001100


	//----- nvinfo : EIATTR_CRS_STACK_SIZE
	.align		4
.L_157:
        /*029c*/ 	.byte	0x04, 0x1e
        /*029e*/ 	.short	(.L_159 - .L_158)
.L_158:
        /*02a0*/ 	.word	0x00000000


	//----- nvinfo : EIATTR_CBANK_PARAM_SIZE
	.align		4
.L_159:
        /*02a4*/ 	.byte	0x03, 0x19
        /*02a6*/ 	.short	0x0038


	//----- nvinfo : EIATTR_PARAM_CBANK
	.align		4
        /*02a8*/ 	.byte	0x04, 0x0a
        /*02aa*/ 	.short	(.L_161 - .L_160)
	.align		4
.L_160:
        /*02ac*/ 	.word	index@(.nv.constant0._Z32compute_chunk_shift_scale_kernelILi256EEvPKxlliifPiPf)
        /*02b0*/ 	.short	0x0380
        /*02b2*/ 	.short	0x0038


	//----- nvinfo : EIATTR_SW_WAR
	.align		4
.L_161:
        /*02b4*/ 	.byte	0x04, 0x36
        /*02b6*/ 	.short	(.L_163 - .L_162)
.L_162:
        /*02b8*/ 	.word	0x00000008
.L_163:


//--------------------- .nv.info._Z30compute_row_shift_scale_kernelILi256EEvPKxllifPiPf --------------------------
	.section	.nv.info._Z30compute_row_shift_scale_kernelILi256EEvPKxllifPiPf,"",@"SHT_CUDA_INFO"
	.sectionflags	@""
	.align	4


	//----- nvinfo : EIATTR_CUDA_API_VERSION
	.align		4
        /*0000*/ 	.byte	0x04, 0x37
        /*0002*/ 	.short	(.L_165 - .L_164)
.L_164:
        /*0004*/ 	.word	0x00000082


	//----- nvinfo : EIATTR_KPARAM_INFO
	.align		4
.L_165:
        /*0008*/ 	.byte	0x04, 0x17
        /*000a*/ 	.short	(.L_167 - .L_166)
.L_166:
        /*000c*/ 	.word	0x00000000
        /*0010*/ 	.short	0x0006
        /*0012*/ 	.short	0x0028
        /*0014*/ 	.byte	0x00, 0xf5, 0x21, 0x00


	//----- nvinfo : EIATTR_KPARAM_INFO
	.align		4
.L_167:
        /*0018*/ 	.byte	0x04, 0x17
        /*001a*/ 	.short	(.L_169 - .L_168)
.L_168:
        /*001c*/ 	.word	0x00000000
        /*0020*/ 	.short	0x0005
        /*0022*/ 	.short	0x0020
        /*0024*/ 	.byte	0x00, 0xf5, 0x21, 0x00


	//----- nvinfo : EIATTR_KPARAM_INFO
	.align		4
.L_169:
        /*0028*/ 	.byte	0x04, 0x17
        /*002a*/ 	.short	(.L_171 - .L_170)
.L_170:
        /*002c*/ 	.word	0x00000000
        /*0030*/ 	.short	0x0004
        /*0032*/ 	.short	0x001c
        /*0034*/ 	.byte	0x00, 0xf0, 0x11, 0x00


	//----- nvinfo : EIATTR_KPARAM_INFO
	.align		4
.L_171:
        /*0038*/ 	.byte	0x04, 0x17
        /*003a*/ 	.short	(.L_173 - .L_172)
.L_172:
        /*003c*/ 	.word	0x00000000
        /*0040*/ 	.short	0x0003
        /*0042*/ 	.short	0x0018
        /*0044*/ 	.byte	0x00, 0xf0, 0x11, 0x00


	//----- nvinfo : EIATTR_KPARAM_INFO
	.align		4
.L_173:
        /*0048*/ 	.byte	0x04, 0x17
        /*004a*/ 	.short	(.L_175 - .L_174)
.L_174:
        /*004c*/ 	.word	0x00000000
        /*0050*/ 	.short	0x0002
        /*0052*/ 	.short	0x0010
        /*0054*/ 	.byte	0x00, 0xf0, 0x21, 0x00


	//----- nvinfo : EIATTR_KPARAM_INFO
	.align		4
.L_175:
        /*0058*/ 	.byte	0x04, 0x17
        /*005a*/ 	.short	(.L_177 - .L_176)
.L_176:
        /*005c*/ 	.word	0x00000000
        /*0060*/ 	.short	0x0001
        /*0062*/ 	.short	0x0008
        /*0064*/ 	.byte	0x00, 0xf0, 0x21, 0x00


	//----- nvinfo : EIATTR_KPARAM_INFO
	.align		4
.L_177:
        /*0068*/ 	.byte	0x04, 0x17
        /*006a*/ 	.short	(.L_179 - .L_178)
.L_178:
        /*006c*/ 	.word	0x00000000
        /*0070*/ 	.short	0x0000
        /*0072*/ 	.short	0x0000
        /*0074*/ 	.byte	0x00, 0xf5, 0x21, 0x00


	//----- nvinfo : EIATTR_SPARSE_MMA_MASK
	.align		4
.L_179:
        /*0078*/ 	.byte	0x03, 0x50
        /*007a*/ 	.short	0x0000


	//----- nvinfo : EIATTR_MAXREG_COUNT
	.align		4
        /*007c*/ 	.byte	0x03, 0x1b
        /*007e*/ 	.short	0x00ff


	//----- nvinfo : EIATTR_NUM_BARRIERS
	.align		4
        /*0080*/ 	.byte	0x02, 0x4c
        /*0082*/ 	.byte	0x01
	.zero		1


	//----- nvinfo : EIATTR_MERCURY_ISA_VERSION
	.align		4
        /*0084*/ 	.byte	0x03, 0x5f
        /*0086*/ 	.short	0x0101


	//----- nvinfo : EIATTR_COOP_GROUP_MASK_REGIDS
	.align		4
        /*0088*/ 	.byte	0x04, 0x29
        /*008a*/ 	.short	(.L_181 - .L_180)


	//   ....[0]....
.L_180:
        /*008c*/ 	.word	0xffffffff


	//   ....[1]....
        /*0090*/ 	.word	0xffffffff


	//   ....[2]....
        /*0094*/ 	.word	0xffffffff


	//   ....[3]....
        /*0098*/ 	.word	0xffffffff


	//   ....[4]....
        /*009c*/ 	.word	0xffffffff


	//   ....[5]....
        /*00a0*/ 	.word	0xffffffff


	//   ....[6]....
        /*00a4*/ 	.word	0xffffffff


	//   ....[7]....
        /*00a8*/ 	.word	0xffffffff


	//   ....[8]....
        /*00ac*/ 	.word	0xffffffff


	//   ....[9]....
        /*00b0*/ 	.word	0xffffffff


	//   ....[10]....
        /*00b4*/ 	.word	0xffffffff


	//   ....[11]....
        /*00b8*/ 	.word	0xffffffff


	//   ....[12]....
        /*00bc*/ 	.word	0xffffffff


	//   ....[13]....
        /*00c0*/ 	.word	0xffffffff


	//   ....[14]....
        /*00c4*/ 	.word	0xffffffff


	//   ....[15]....
        /*00c8*/ 	.word	0xffffffff


	//   ....[16]....
        /*00cc*/ 	.word	0xffffffff


	//   ....[17]....
        /*00d0*/ 	.word	0xffffffff


	//   ....[18]....
        /*00d4*/ 	.word	0xffffffff


	//   ....[19]....
        /*00d8*/ 	.word	0xffffffff


	//   ....[20]....
        /*00dc*/ 	.word	0xffffffff


	//   ....[21]....
        /*00e0*/ 	.word	0xffffffff


	//   ....[22]....
        /*00e4*/ 	.word	0xffffffff


	//   ....[23]....
        /*00e8*/ 	.word	0xffffffff


	//   ....[24]....
        /*00ec*/ 	.word	0xffffffff


	//   ....[25]....
        /*00f0*/ 	.word	0xffffffff


	//   ....[26]....
        /*00f4*/ 	.word	0xffffffff


	//   ....[27]....
        /*00f8*/ 	.word	0xffffffff


	//   ....[28]....
        /*00fc*/ 	.word	0xffffffff


	//   ....[29]....
        /*0100*/ 	.word	0xffffffff


	//   ....[30]....
        /*0104*/ 	.word	0xffffffff


	//   ....[31]....
        /*0108*/ 	.word	0xffffffff


	//   ....[32]....
        /*010c*/ 	.word	0xffffffff


	//   ....[33]....
        /*0110*/ 	.word	0xffffffff


	//   ....[34]....
        /*0114*/ 	.word	0xffffffff


	//   ....[35]....
        /*0118*/ 	.word	0xffffffff


	//   ....[36]....
        /*011c*/ 	.word	0xffffffff


	//   ....[37]....
        /*0120*/ 	.word	0xffffffff


	//   ....[38]....
        /*0124*/ 	.word	0xffffffff


	//   ....[39]....
        /*0128*/ 	.word	0xffffffff


	//   ....[40]....
        /*012c*/ 	.word	0x0500000c


	//   ....[41]....
        /*0130*/ 	.word	0x0500000c


	//   ....[42]....
        /*0134*/ 	.word	0x0500000c


	//   ....[43]....
        /*0138*/ 	.word	0x0500000c


	//   ....[44]....
        /*013c*/ 	.word	0x0500000c


	//   ....[45]....
        /*0140*/ 	.word	0x0500000c


	//   ....[46]....
        /*0144*/ 	.word	0x0500000c


	//   ....[47]....
        /*0148*/ 	.word	0x0500000c


	//   ....[48]....
        /*014c*/ 	.word	0x0500000c


	//   ....[49]....
        /*0150*/ 	.word	0x0500000c


	//   ....[50]....
        /*0154*/ 	.word	0x0500000c


	//   ....[51]....
        /*0158*/ 	.word	0x0500000c


	//   ....[52]....
        /*015c*/ 	.word	0x0500000c


	//   ....[53]....
        /*0160*/ 	.word	0x0500000c


	//   ....[54]....
        /*0164*/ 	.word	0x0500000c


	//   ....[55]....
        /*0168*/ 	.word	0x0500000c


	//   ....[56]....
        /*016c*/ 	.word	0x0500000c


	//   ....[57]....
        /*0170*/ 	.word	0x0500000c


	//   ....[58]....
        /*0174*/ 	.word	0x0500000c


	//   ....[59]....
        /*0178*/ 	.word	0x0500000c


	//----- nvinfo : EIATTR_COOP_GROUP_INSTR_OFFSETS
	.align		4
.L_181:
        /*017c*/ 	.byte	0x04, 0x28
        /*017e*/ 	.short	(.L_183 - .L_182)


	//   ....[0]....
.L_182:
        /*0180*/ 	.word	0x00001c90


	//   ....[1]....
        /*0184*/ 	.word	0x00001cb0


	//   ....[2]....
        /*0188*/ 	.word	0x00001cc0


	//   ....[3]....
        /*018c*/ 	.word	0x00001cd0


	//   ....[4]....
        /*0190*/ 	.word	0x00001d30


	//   ....[5]....
        /*0194*/ 	.word	0x00001d40


	//   ....[6]....
        /*0198*/ 	.word	0x00001d50


	//   ....[7]....
        /*019c*/ 	.word	0x00001d60


	//   ....[8]....
        /*01a0*/ 	.word	0x00001dc0


	//   ....[9]....
        /*01a4*/ 	.word	0x00001dd0


	//   ....[10]....
        /*01a8*/ 	.word	0x00001de0


	//   ....[11]....
        /*01ac*/ 	.word	0x00001df0


	//   ....[12]....
        /*01b0*/ 	.word	0x00001e50


	//   ....[13]....
        /*01b4*/ 	.word	0x00001e60


	//   ....[14]....
        /*01b8*/ 	.word	0x00001e70


	//   ....[15]....
        /*01bc*/ 	.word	0x00001e80


	//   ....[16]....
        /*01c0*/ 	.word	0x00001ee0


	//   ....[17]....
        /*01c4*/ 	.word	0x00001f00


	//   ....[18]....
        /*01c8*/ 	.word	0x00001f10


	//   ....[19]....
        /*01cc*/ 	.word	0x00001f20


	//   ....[20]....
        /*01d0*/ 	.word	0x000021a0


	//   ....[21]....
        /*01d4*/ 	.word	0x000021b0


	//   ....[22]....
        /*01d8*/ 	.word	0x000021c0


	//   ....[23]....
        /*01dc*/ 	.word	0x000021d0


	//   ....[24]....
        /*01e0*/ 	.word	0x00002230


	//   ....[25]....
        /*01e4*/ 	.word	0x00002240


	//   ....[26]....
        /*01e8*/ 	.word	0x00002250


	//   ....[27]....
        /*01ec*/ 	.word	0x00002260


	//   ....[28]....
        /*01f0*/ 	.word	0x000022c0


	//   ....[29]....
        /*01f4*/ 	.word	0x000022d0


	//   ....[30]....
        /*01f8*/ 	.word	0x000022e0


	//   ....[31]....
        /*01fc*/ 	.word	0x000022f0


	//   ....[32]....
        /*0200*/ 	.word	0x00002350


	//   ....[33]....
        /*0204*/ 	.word	0x00002360


	//   ....[34]....
        /*0208*/ 	.word	0x00002370


	//   ....[35]....
        /*020c*/ 	.word	0x00002380


	//   ....[36]....
        /*0210*/ 	.word	0x000023e0


	//   ....[37]....
        /*0214*/ 	.word	0x000023f0


	//   ....[38]....
        /*0218*/ 	.word	0x00002400


	//   ....[39]....
        /*021c*/ 	.word	0x00002410


	//   ....[40]....
        /*0220*/ 	.word	0x00002ac0


	//   ....[41]....
        /*0224*/ 	.word	0x00002b10


	//   ....[42]....
        /*0228*/ 	.word	0x00002ba0


	//   ....[43]....
        /*022c*/ 	.word	0x00002bf0


	//   ....[44]....
        /*0230*/ 	.word	0x00002c80


	//   ....[45]....
        /*0234*/ 	.word	0x00002cd0


	//   ....[46]....
        /*0238*/ 	.word	0x00002d60


	//   ....[47]....
        /*023c*/ 	.word	0x00002db0


	//   ....[48]....
        /*0240*/ 	.word	0x00002e40


	//   ....[49]....
        /*0244*/ 	.word	0x00002e90


	//   ....[50]....
        /*0248*/ 	.word	0x00002ef0


	//   ....[51]....
        /*024c*/ 	.word	0x00002f40


	//   ....[52]....
        /*0250*/ 	.word	0x00002fb0


	//   ....[53]....
        /*0254*/ 	.word	0x00003000


	//   ....[54]....
        /*0258*/ 	.word	0x00003070


	//   ....[55]....
        /*025c*/ 	.word	0x000030c0


	//   ....[56]....
        /*0260*/ 	.word	0x00003130


	//   ....[57]....
        /*0264*/ 	.word	0x00003180


	//   ....[58]....
        /*0268*/ 	.word	0x000031f0


	//   ....[59]....
        /*026c*/ 	.word	0x00003240


	//----- nvinfo : EIATTR_VRC_CTA_INIT_COUNT
	.align		4
.L_183:
        /*0270*/ 	.byte	0x02, 0x4a
	.zero		1
	.zero		1


	//----- nvinfo : EIATTR_EXIT_INSTR_OFFSETS
	.align		4
        /*0274*/ 	.byte	0x04, 0x1c
        /*0276*/ 	.short	(.L_185 - .L_184)


	//   ....[0]....
.L_184:
        /*0278*/ 	.word	0x00000050


	//   ....[1]....
        /*027c*/ 	.word	0x000024f0


	//   ....[2]....
        /*0280*/ 	.word	0x00002a60


	//----- nvinfo : EIATTR_CRS_STACK_SIZE
	.align		4
.L_185:
        /*0284*/ 	.byte	0x04, 0x1e
        /*0286*/ 	.short	(.L_187 - .L_186)
.L_186:
        /*0288*/ 	.word	0x00000000


	//----- nvinfo : EIATTR_CBANK_PARAM_SIZE
	.align		4
.L_187:
        /*028c*/ 	.byte	0x03, 0x19
        /*028e*/ 	.short	0x0030


	//----- nvinfo : EIATTR_PARAM_CBANK
	.align		4
        /*0290*/ 	.byte	0x04, 0x0a
        /*0292*/ 	.short	(.L_189 - .L_188)
	.align		4
.L_188:
        /*0294*/ 	.word	index@(.nv.constant0._Z30compute_row_shift_scale_kernelILi256EEvPKxllifPiPf)
        /*0298*/ 	.short	0x0380
        /*029a*/ 	.short	0x0030


	//----- nvinfo : EIATTR_SW_WAR
	.align		4
.L_189:
        /*029c*/ 	.byte	0x04, 0x36
        /*029e*/ 	.short	(.L_191 - .L_190)
.L_190:
        /*02a0*/ 	.word	0x00000008
.L_191:


//--------------------- .nv.info._Z36quantize_round_to_int64_batch_kernelI13__nv_bfloat16EvPKT_ldPx --------------------------
	.section	.nv.info._Z36quantize_round_to_int64_batch_kernelI13__nv_bfloat16EvPKT_ldPx,"",@"SHT_CUDA_INFO"
	.sectionflags	@""
	.align	4


	//----- nvinfo : EIATTR_CUDA_API_VERSION
	.align		4
        /*0000*/ 	.byte	0x04, 0x37
        /*0002*/ 	.short	(.L_193 - .L_192)
.L_192:
        /*0004*/ 	.word	0x00000082


	//----- nvinfo : EIATTR_KPARAM_INFO
	.align		4
.L_193:
        /*0008*/ 	.byte	0x04, 0x17
        /*000a*/ 	.short	(.L_195 - .L_194)
.L_194:
        /*000c*/ 	.word	0x00000000
        /*0010*/ 	.short	0x0003
        /*0012*/ 	.short	0x0018
        /*0014*/ 	.byte	0x00, 0xf5, 0x21, 0x00


	//----- nvinfo : EIATTR_KPARAM_INFO
	.align		4
.L_195:
        /*0018*/ 	.byte	0x04, 0x17
        /*001a*/ 	.short	(.L_197 - .L_196)
.L_196:
        /*001c*/ 	.word	0x00000000
        /*0020*/ 	.short	0x0002
        /*0022*/ 	.short	0x0010
        /*0024*/ 	.byte	0x00, 0xf0, 0x21, 0x00


	//----- nvinfo : EIATTR_KPARAM_INFO
	.align		4
.L_197:
        /*0028*/ 	.byte	0x04, 0x17
        /*002a*/ 	.short	(.L_199 - .L_198)
.L_198:
        /*002c*/ 	.word	0x00000000
        /*0030*/ 	.short	0x0001
        /*0032*/ 	.short	0x0008
        /*0034*/ 	.byte	0x00, 0xf0, 0x21, 0x00


	//----- nvinfo : EIATTR_KPARAM_INFO
	.align		4
.L_199:
        /*0038*/ 	.byte	0x04, 0x17
        /*003a*/ 	.short	(.L_201 - .L_200)
.L_200:
        /*003c*/ 	.word	0x00000000
        /*0040*/ 	.short	0x0000
        /*0042*/ 	.short	0x0000
        /*0044*/ 	.byte	0x00, 0xf5, 0x21, 0x00


	//----- nvinfo : EIATTR_SPARSE_MMA_MASK
	.align		4
.L_201:
        /*0048*/ 	.byte	0x03, 0x50
        /*004a*/ 	.short	0x0000


	//----- nvinfo : EIATTR_MAXREG_COUNT
	.align		4
        /*004c*/ 	.byte	0x03, 0x1b
        /*004e*/ 	.short	0x00ff


	//----- nvinfo : EIATTR_MERCURY_ISA_VERSION
	.align		4
        /*0050*/ 	.byte	0x03, 0x5f
        /*0052*/ 	.short	0x0101


	//----- nvinfo : EIATTR_VRC_CTA_INIT_COUNT
	.align		4
        /*0054*/ 	.byte	0x02, 0x4a
	.zero		1
	.zero		1


	//----- nvinfo : EIATTR_EXIT_INSTR_OFFSETS
	.align		4
        /*0058*/ 	.byte	0x04, 0x1c
        /*005a*/ 	.short	(.L_203 - .L_202)


	//   ....[0]....
.L_202:
        /*005c*/ 	.word	0x00000090


	//   ....[1]....
        /*0060*/ 	.word	0x00000220


	//----- nvinfo : EIATTR_CBANK_PARAM_SIZE
	.align		4
.L_203:
        /*0064*/ 	.byte	0x03, 0x19
        /*0066*/ 	.short	0x0020


	//----- nvinfo : EIATTR_PARAM_CBANK
	.align		4
        /*0068*/ 	.byte	0x04, 0x0a
        /*006a*/ 	.short	(.L_205 - .L_204)
	.align		4
.L_204:
        /*006c*/ 	.word	index@(.nv.constant0._Z36quantize_round_to_int64_batch_kernelI13__nv_bfloat16EvPKT_ldPx)
        /*0070*/ 	.short	0x0380
        /*0072*/ 	.short	0x0020


	//----- nvinfo : EIATTR_SW_WAR
	.align		4
.L_205:
        /*0074*/ 	.byte	0x04, 0x36
        /*0076*/ 	.short	(.L_207 - .L_206)
.L_206:
        /*0078*/ 	.word	0x00000008
.L_207:


//--------------------- .nv.info._Z36quantize_round_to_int64_batch_kernelI6__halfEvPKT_ldPx --------------------------
	.section	.nv.info._Z36quantize_round_to_int64_batch_kernelI6__halfEvPKT_ldPx,"",@"SHT_CUDA_INFO"
	.sectionflags	@""
	.align	4


	//----- nvinfo : EIATTR_CUDA_API_VERSION
	.align		4
        /*0000*/ 	.byte	0x04, 0x37
        /*0002*/ 	.short	(.L_209 - .L_208)
.L_208:
        /*0004*/ 	.word	0x00000082


	//----- nvinfo : EIATTR_KPARAM_INFO
	.align		4
.L_209:
        /*0008*/ 	.byte	0x04, 0x17
        /*000a*/ 	.short	(.L_211 - .L_210)
.L_210:
        /*000c*/ 	.word	0x00000000
        /*0010*/ 	.short	0x0003
        /*0012*/ 	.short	0x0018
        /*0014*/ 	.byte	0x00, 0xf5, 0x21, 0x00


	//----- nvinfo : EIATTR_KPARAM_INFO
	.align		4
.L_211:
        /*0018*/ 	.byte	0x04, 0x17
        /*001a*/ 	.short	(.L_213 - .L_212)
.L_212:
        /*001c*/ 	.word	0x00000000
        /*0020*/ 	.short	0x0002
        /*0022*/ 	.short	0x0010
        /*0024*/ 	.byte	0x00, 0xf0, 0x21, 0x00


	//----- nvinfo : EIATTR_KPARAM_INFO
	.align		4
.L_213:
        /*0028*/ 	.byte	0x04, 0x17
        /*002a*/ 	.short	(.L_215 - .L_214)
.L_214:
        /*002c*/ 	.word	0x00000000
        /*0030*/ 	.short	0x0001
        /*0032*/ 	.short	0x0008
        /*0034*/ 	.byte	0x00, 0xf0, 0x21, 0x00


	//----- nvinfo : EIATTR_KPARAM_INFO
	.align		4
.L_215:
        /*0038*/ 	.byte	0x04, 0x17
        /*003a*/ 	.short	(.L_217 - .L_216)
.L_216:
        /*003c*/ 	.word	0x00000000
        /*0040*/ 	.short	0x0000
        /*0042*/ 	.short	0x0000
        /*0044*/ 	.byte	0x00, 0xf5, 0x21, 0x00


	//----- nvinfo : EIATTR_SPARSE_MMA_MASK
	.align		4
.L_217:
        /*0048*/ 	.byte	0x03, 0x50
        /*004a*/ 	.short	0x0000


	//----- nvinfo : EIATTR_MAXREG_COUNT
	.align		4
        /*004c*/ 	.byte	0x03, 0x1b
        /*004e*/ 	.short	0x00ff


	//----- nvinfo : EIATTR_MERCURY_ISA_VERSION
	.align		4
        /*0050*/ 	.byte	0x03, 0x5f
        /*0052*/ 	.short	0x0101


	//----- nvinfo : EIATTR_VRC_CTA_INIT_COUNT
	.align		4
        /*0054*/ 	.byte	0x02, 0x4a
	.zero		1
	.zero		1


	//----- nvinfo : EIATTR_EXIT_INSTR_OFFSETS
	.align		4
        /*0058*/ 	.byte	0x04, 0x1c
        /*005a*/ 	.short	(.L_219 - .L_218)


	//   ....[0]....
.L_218:
        /*005c*/ 	.word	0x00000090


	//   ....[1]....
        /*0060*/ 	.word	0x00000220


	//----- nvinfo : EIATTR_CBANK_PARAM_SIZE
	.align		4
.L_219:
        /*0064*/ 	.byte	0x03, 0x19
        /*0066*/ 	.short	0x0020


	//----- nvinfo : EIATTR_PARAM_CBANK
	.align		4
        /*0068*/ 	.byte	0x04, 0x0a
        /*006a*/ 	.short	(.L_221 - .L_220)
	.align		4
.L_220:
        /*006c*/ 	.word	index@(.nv.constant0._Z36quantize_round_to_int64_batch_kernelI6__halfEvPKT_ldPx)
        /*0070*/ 	.short	0x0380
        /*0072*/ 	.short	0x0020


	//----- nvinfo : EIATTR_SW_WAR
	.align		4
.L_221:
        /*0074*/ 	.byte	0x04, 0x36
        /*0076*/ 	.short	(.L_223 - .L_222)
.L_222:
        /*0078*/ 	.word	0x00000008
.L_223:


//--------------------- .nv.info._Z36quantize_round_to_int64_batch_kernelIfEvPKT_ldPx --------------------------
	.section	.nv.info._Z36quantize_round_to_int64_batch_kernelIfEvPKT_ldPx,"",@"SHT_CUDA_INFO"
	.sectionflags	@""
	.align	4


	//----- nvinfo : EIATTR_CUDA_API_VERSION
	.align		4
        /*0000*/ 	.byte	0x04, 0x37
        /*0002*/ 	.short	(.L_225 - .L_224)
.L_224:
        /*0004*/ 	.word	0x00000082


	//----- nvinfo : EIATTR_KPARAM_INFO
	.align		4
.L_225:
        /*0008*/ 	.byte	0x04, 0x17
        /*000a*/ 	.short	(.L_227 - .L_226)
.L_226:
        /*000c*/ 	.word	0x00000000
        /*0010*/ 	.short	0x0003
        /*0012*/ 	.short	0x0018
        /*0014*/ 	.byte	0x00, 0xf5, 0x21, 0x00


	//----- nvinfo : EIATTR_KPARAM_INFO
	.align		4
.L_227:
        /*0018*/ 	.byte	0x04, 0x17
        /*001a*/ 	.short	(.L_229 - .L_228)
.L_228:
        /*001c*/ 	.word	0x00000000
        /*0020*/ 	.short	0x0002
        /*0022*/ 	.short	0x0010
        /*0024*/ 	.byte	0x00, 0xf0, 0x21, 0x00


	//----- nvinfo : EIATTR_KPARAM_INFO
	.align		4
.L_229:
        /*0028*/ 	.byte	0x04, 0x17
        /*002a*/ 	.short	(.L_231 - .L_230)
.L_230:
        /*002c*/ 	.word	0x00000000
        /*0030*/ 	.short	0x0001
        /*0032*/ 	.short	0x0008
        /*0034*/ 	.byte	0x00, 0xf0, 0x21, 0x00


	//----- nvinfo : EIATTR_KPARAM_INFO
	.align		4
.L_231:
        /*0038*/ 	.byte	0x04, 0x17
        /*003a*/ 	.short	(.L_233 - .L_232)
.L_232:
        /*003c*/ 	.word	0x00000000
        /*0040*/ 	.short	0x0000
        /*0042*/ 	.short	0x0000
        /*0044*/ 	.byte	0x00, 0xf5, 0x21, 0x00


	//----- nvinfo : EIATTR_SPARSE_MMA_MASK
	.align		4
.L_233:
        /*0048*/ 	.byte	0x03, 0x50
        /*004a*/ 	.short	0x0000


	//----- nvinfo : EIATTR_MAXREG_COUNT
	.align		4
        /*004c*/ 	.byte	0x03, 0x1b
        /*004e*/ 	.short	0x00ff


	//----- nvinfo : EIATTR_MERCURY_ISA_VERSION
	.align		4
        /*0050*/ 	.byte	0x03, 0x5f
        /*0052*/ 	.short	0x0101


	//----- nvinfo : EIATTR_VRC_CTA_INIT_COUNT
	.align		4
        /*0054*/ 	.byte	0x02, 0x4a
	.zero		1
	.zero		1


	//----- nvinfo : EIATTR_EXIT_INSTR_OFFSETS
	.align		4
        /*0058*/ 	.byte	0x04, 0x1c
        /*005a*/ 	.short	(.L_235 - .L_234)


	//   ....[0]....
.L_234:
        /*005c*/ 	.word	0x00000090


	//   ....[1]....
        /*0060*/ 	.word	0x00000210


	//----- nvinfo : EIATTR_CBANK_PARAM_SIZE
	.align		4
.L_235:
        /*0064*/ 	.byte	0x03, 0x19
        /*0066*/ 	.short	0x0020


	//----- nvinfo : EIATTR_PARAM_CBANK
	.align		4
        /*0068*/ 	.byte	0x04, 0x0a
        /*006a*/ 	.short	(.L_237 - .L_236)
	.align		4
.L_236:
        /*006c*/ 	.word	index@(.nv.constant0._Z36quantize_round_to_int64_batch_kernelIfEvPKT_ldPx)
        /*0070*/ 	.short	0x0380
        /*0072*/ 	.short	0x0020


	//----- nvinfo : EIATTR_SW_WAR
	.align		4
.L_237:
        /*0074*/ 	.byte	0x04, 0x36
        /*0076*/ 	.short	(.L_239 - .L_238)
.L_238:
        /*0078*/ 	.word	0x00000008
.L_239:


//--------------------- .nv.info._Z46quantize_shift_pack_chunk_batch_oneshot_kernelI13__nv_bfloat16EvPKT_lliiiydiPKiPy --------------------------
	.section	.nv.info._Z46quantize_shift_pack_chunk_batch_oneshot_kernelI13__nv_bfloat16EvPKT_lliiiydiPKiPy,"",@"SHT_CUDA_INFO"
	.sectionflags	@""
	.align	4


	//----- nvinfo : EIATTR_CUDA_API_VERSION
	.align		4
        /*0000*/ 	.byte	0x04, 0x37
        /*0002*/ 	.short	(.L_241 - .L_240)
.L_240:
        /*0004*/ 	.word	0x00000082


	//----- nvinfo : EIATTR_KPARAM_INFO
	.align		4
.L_241:
        /*0008*/ 	.byte	0x04, 0x17
        /*000a*/ 	.short	(.L_243 - .L_242)
.L_242:
        /*000c*/ 	.word	0x00000000
        /*0010*/ 	.short	0x000a
        /*0012*/ 	.short	0x0048
        /*0014*/ 	.byte	0x00, 0xf5, 0x21, 0x00


	//----- nvinfo : EIATTR_KPARAM_INFO
	.align		4
.L_243:
        /*0018*/ 	.byte	0x04, 0x17
        /*001a*/ 	.short	(.L_245 - .L_244)
.L_244:
        /*001c*/ 	.word	0x00000000
        /*0020*/ 	.short	0x0009
        /*0022*/ 	.short	0x0040
        /*0024*/ 	.byte	0x00, 0xf5, 0x21, 0x00


	//----- nvinfo : EIATTR_KPARAM_INFO
	.align		4
.L_245:
        /*0028*/ 	.byte	0x04, 0x17
        /*002a*/ 	.short	(.L_247 - .L_246)
.L_246:
        /*002c*/ 	.word	0x00000000
        /*0030*/ 	.short	0x0008
        /*0032*/ 	.short	0x0038
        /*0034*/ 	.byte	0x00, 0xf0, 0x11, 0x00


	//----- nvinfo : EIATTR_KPARAM_INFO
	.align		4
.L_247:
        /*0038*/ 	.byte	0x04, 0x17
        /*003a*/ 	.short	(.L_249 - .L_248)
.L_248:
        /*003c*/ 	.word	0x00000000
        /*0040*/ 	.short	0x0007
        /*0042*/ 	.short	0x0030
        /*0044*/ 	.byte	0x00, 0xf0, 0x21, 0x00


	//----- nvinfo : EIATTR_KPARAM_INFO
	.align		4
.L_249:
        /*0048*/ 	.byte	0x04, 0x17
        /*004a*/ 	.short	(.L_251 - .L_250)
.L_250:
        /*004c*/ 	.word	0x00000000
        /*0050*/ 	.short	0x0006
        /*0052*/ 	.short	0x0028
        /*0054*/ 	.byte	0x00, 0xf0, 0x21, 0x00


	//----- nvinfo : EIATTR_KPARAM_INFO
	.align		4
.L_251:
        /*0058*/ 	.byte	0x04, 0x17
        /*005a*/ 	.short	(.L_253 - .L_252)
.L_252:
        /*005c*/ 	.word	0x00000000
        /*0060*/ 	.short	0x0005
        /*0062*/ 	.short	0x0020
        /*0064*/ 	.byte	0x00, 0xf0, 0x11, 0x00


	//----- nvinfo : EIATTR_KPARAM_INFO
	.align		4
.L_253:
        /*0068*/ 	.byte	0x04, 0x17
        /*006a*/ 	.short	(.L_255 - .L_254)
.L_254:
        /*006c*/ 	.word	0x00000000
        /*0070*/ 	.short	0x0004
        /*0072*/ 	.short	0x001c
        /*0074*/ 	.byte	0x00, 0xf0, 0x11, 0x00


	//----- nvinfo : EIATTR_KPARAM_INFO
	.align		4
.L_255:
        /*0078*/ 	.byte	0x04, 0x17
        /*007a*/ 	.short	(.L_257 - .L_256)
.L_256:
        /*007c*/ 	.word	0x00000000
        /*0080*/ 	.short	0x0003
        /*0082*/ 	.short	0x0018
        /*0084*/ 	.byte	0x00, 0xf0, 0x11, 0x00


	//----- nvinfo : EIATTR_KPARAM_INFO
	.align		4
.L_257:
        /*0088*/ 	.byte	0x04, 0x17
        /*008a*/ 	.short	(.L_259 - .L_258)
.L_258:
        /*008c*/ 	.word	0x00000000
        /*0090*/ 	.short	0x0002
        /*0092*/ 	.short	0x0010
        /*0094*/ 	.byte	0x00, 0xf0, 0x21, 0x00


	//----- nvinfo : EIATTR_KPARAM_INFO
	.align		4
.L_259:
        /*0098*/ 	.byte	0x04, 0x17
        /*009a*/ 	.short	(.L_261 - .L_260)
.L_260:
        /*009c*/ 	.word	0x00000000
        /*00a0*/ 	.short	0x0001
        /*00a2*/ 	.short	0x0008
        /*00a4*/ 	.byte	0x00, 0xf0, 0x21, 0x00


	//----- nvinfo : EIATTR_KPARAM_INFO
	.align		4
.L_261:
        /*00a8*/ 	.byte	0x04, 0x17
        /*00aa*/ 	.short	(.L_263 - .L_262)
.L_262:
        /*00ac*/ 	.word	0x00000000
        /*00b0*/ 	.short	0x0000
        /*00b2*/ 	.short	0x0000
        /*00b4*/ 	.byte	0x00, 0xf5, 0x21, 0x00


	//----- nvinfo : EIATTR_SPARSE_MMA_MASK
	.align		4
.L_263:
        /*00b8*/ 	.byte	0x03, 0x50
        /*00ba*/ 	.short	0x0000


	//----- nvinfo : EIATTR_MAXREG_COUNT
	.align		4
        /*00bc*/ 	.byte	0x03, 0x1b
        /*00be*/ 	.short	0x00ff


	//----- nvinfo : EIATTR_MERCURY_ISA_VERSION
	.align		4
        /*00c0*/ 	.byte	0x03, 0x5f
        /*00c2*/ 	.short	0x0101


	//----- nvinfo : EIATTR_COOP_GROUP_MASK_REGIDS
	.align		4
        /*00c4*/ 	.byte	0x04, 0x29
        /*00c6*/ 	.short	(.L_265 - .L_264)


	//   ....[0]....
.L_264:
        /*00c8*/ 	.word	0xffffffff


	//   ....[1]....
        /*00cc*/ 	.word	0xffffffff


	//   ....[2]....
        /*00d0*/ 	.word	0xffffffff


	//   ....[3]....
        /*00d4*/ 	.word	0xffffffff


	//   ....[4]....
        /*00d8*/ 	.word	0xffffffff


	//   ....[5]....
        /*00dc*/ 	.word	0xffffffff


	//   ....[6]....
        /*00e0*/ 	.word	0xffffffff


	//   ....[7]....
        /*00e4*/ 	.word	0xffffffff


	//   ....[8]....
        /*00e8*/ 	.word	0xffffffff


	//   ....[9]....
        /*00ec*/ 	.word	0xffffffff


	//----- nvinfo : EIATTR_COOP_GROUP_INSTR_OFFSETS
	.align		4
.L_265:
        /*00f0*/ 	.byte	0x04, 0x28
        /*00f2*/ 	.short	(.L_267 - .L_266)


	//   ....[0]....
.L_266:
        /*00f4*/ 	.word	0x00000c00


	//   ....[1]....
        /*00f8*/ 	.word	0x00000c10


	//   ....[2]....
        /*00fc*/ 	.word	0x00000d80


	//   ....[3]....
        /*0100*/ 	.word	0x00000d90


	//   ....[4]....
        /*0104*/ 	.word	0x00000f80


	//   ....[5]....
        /*0108*/ 	.word	0x00000f90


	//   ....[6]....
        /*010c*/ 	.word	0x00000ff0


	//   ....[7]....
        /*0110*/ 	.word	0x00001000


	//   ....[8]....
        /*0114*/ 	.word	0x00001360


	//   ....[9]....
        /*0118*/ 	.word	0x00001370


	//----- nvinfo : EIATTR_VRC_CTA_INIT_COUNT
	.align		4
.L_267:
        /*011c*/ 	.byte	0x02, 0x4a
	.zero		1
	.zero		1


	//----- nvinfo : EIATTR_EXIT_INSTR_OFFSETS
	.align		4
        /*0120*/ 	.byte	0x04, 0x1c
        /*0122*/ 	.short	(.L_269 - .L_268)


	//   ....[0]....
.L_268:
        /*0124*/ 	.word	0x00000050


	//   ....[1]....
        /*0128*/ 	.word	0x000000e0


	//   ....[2]....
        /*012c*/ 	.word	0x000009e0


	//   ....[3]....
        /*0130*/ 	.word	0x00001170


	//   ....[4]....
        /*0134*/ 	.word	0x000013d0


	//----- nvinfo : EIATTR_CRS_STACK_SIZE
	.align		4
.L_269:
        /*0138*/ 	.byte	0x04, 0x1e
        /*013a*/ 	.short	(.L_271 - .L_270)
.L_270:
        /*013c*/ 	.word	0x00000000


	//----- nvinfo : EIATTR_CBANK_PARAM_SIZE
	.align		4
.L_271:
        /*0140*/ 	.byte	0x03, 0x19
        /*0142*/ 	.short	0x0050


	//----- nvinfo : EIATTR_PARAM_CBANK
	.align		4
        /*0144*/ 	.byte	0x04, 0x0a
        /*0146*/ 	.short	(.L_273 - .L_272)
	.align		4
.L_272:
        /*0148*/ 	.word	index@(.nv.constant0._Z46quantize_shift_pack_chunk_batch_oneshot_kernelI13__nv_bfloat16EvPKT_lliiiydiPKiPy)
        /*014c*/ 	.short	0x0380
        /*014e*/ 	.short	0x0050


	//----- nvinfo : EIATTR_SW_WAR
	.align		4
.L_273:
        /*0150*/ 	.byte	0x04, 0x36
        /*0152*/ 	.short	(.L_275 - .L_274)
.L_274:
        /*0154*/ 	.word	0x00000008
.L_275:


//--------------------- .nv.info._Z46quantize_shift_pack_chunk_batch_oneshot_kernelI6__halfEvPKT_lliiiydiPKiPy --------------------------
	.section	.nv.info._Z46quantize_shift_pack_chunk_batch_oneshot_kernelI6__halfEvPKT_lliiiydiPKiPy,"",@"SHT_CUDA_INFO"
	.sectionflags	@""
	.align	4


	//----- nvinfo : EIATTR_CUDA_API_VERSION
	.align		4
        /*0000*/ 	.byte	0x04, 0x37
        /*0002*/ 	.short	(.L_277 - .L_276)
.L_276:
        /*0004*/ 	.word	0x00000082


	//----- nvinfo : EIATTR_KPARAM_INFO
	.align		4
.L_277:
        /*0008*/ 	.byte	0x04, 0x17
        /*000a*/ 	.short	(.L_279 - .L_278)
.L_278:
        /*000c*/ 	.word	0x00000000
        /*0010*/ 	.short	0x000a
        /*0012*/ 	.short	0x0048
        /*0014*/ 	.byte	0x00, 0xf5, 0x21, 0x00


	//----- nvinfo : EIATTR_KPARAM_INFO
	.align		4
.L_279:
        /*0018*/ 	.byte	0x04, 0x17
        /*001a*/ 	.short	(.L_281 - .L_280)
.L_280:
        /*001c*/ 	.word	0x00000000
        /*0020*/ 	.short	0x0009
        /*0022*/ 	.short	0x0040
        /*0024*/ 	.byte	0x00, 0xf5, 0x21, 0x00


	//----- nvinfo : EIATTR_KPARAM_INFO
	.align		4
.L_281:
        /*0028*/ 	.byte	0x04, 0x17
        /*002a*/ 	.short	(.L_283 - .L_282)
.L_282:
        /*002c*/ 	.word	0x00000000
        /*0030*/ 	.short	0x0008
        /*0032*/ 	.short	0x0038
        /*0034*/ 	.byte	0x00, 0xf0, 0x11, 0x00


	//----- nvinfo : EIATTR_KPARAM_INFO
	.align		4
.L_283:
        /*0038*/ 	.byte	0x04, 0x17
        /*003a*/ 	.short	(.L_285 - .L_284)
.L_284:
        /*003c*/ 	.word	0x00000000
        /*0040*/ 	.short	0x0007
        /*0042*/ 	.short	0x0030
        /*0044*/ 	.byte	0x00, 0xf0, 0x21, 0x00


	//----- nvinfo : EIATTR_KPARAM_INFO
	.align		4
.L_285:
        /*0048*/ 	.byte	0x04, 0x17
        /*004a*/ 	.short	(.L_287 - .L_286)
.L_286:
        /*004c*/ 	.word	0x00000000
        /*0050*/ 	.short	0x0006
        /*0052*/ 	.short	0x0028
        /*0054*/ 	.byte	0x00, 0xf0, 0x21, 0x00


	//----- nvinfo : EIATTR_KPARAM_INFO
	.align		4
.L_287:
        /*0058*/ 	.byte	0x04, 0x17
        /*005a*/ 	.short	(.L_289 - .L_288)
.L_288:
        /*005c*/ 	.word	0x00000000
        /*0060*/ 	.short	0x0005
        /*0062*/ 	.short	0x0020
        /*0064*/ 	.byte	0x00, 0xf0, 0x11, 0x00


	//----- nvinfo : EIATTR_KPARAM_INFO
	.align		4
.L_289:
        /*0068*/ 	.byte	0x04, 0x17
        /*006a*/ 	.short	(.L_291 - .L_290)
.L_290:
        /*006c*/ 	.word	0x00000000
        /*0070*/ 	.short	0x0004
        /*0072*/ 	.short	0x001c
        /*0074*/ 	.byte	0x00, 0xf0, 0x11, 0x00


	//----- nvinfo : EIATTR_KPARAM_INFO
	.align		4
.L_291:
        /*0078*/ 	.byte	0x04, 0x17
        /*007a*/ 	.short	(.L_293 - .L_292)
.L_292:
        /*007c*/ 	.word	0x00000000
        /*0080*/ 	.short	0x0003
        /*0082*/ 	.short	0x0018
        /*0084*/ 	.byte	0x00, 0xf0, 0x11, 0x00


	//----- nvinfo : EIATTR_KPARAM_INFO
	.align		4
.L_293:
        /*0088*/ 	.byte	0x04, 0x17
        /*008a*/ 	.short	(.L_295 - .L_294)
.L_294:
        /*008c*/ 	.word	0x00000000
        /*0090*/ 	.short	0x0002
        /*0092*/ 	.short	0x0010
        /*0094*/ 	.byte	0x00, 0xf0, 0x21, 0x00


	//----- nvinfo : EIATTR_KPARAM_INFO
	.align		4
.L_295:
        /*0098*/ 	.byte	0x04, 0x17
        /*009a*/ 	.short	(.L_297 - .L_296)
.L_296:
        /*009c*/ 	.word	0x00000000
        /*00a0*/ 	.short	0x0001
        /*00a2*/ 	.short	0x0008
        /*00a4*/ 	.byte	0x00, 0xf0, 0x21, 0x00


	//----- nvinfo : EIATTR_KPARAM_INFO
	.align		4
.L_297:
        /*00a8*/ 	.byte	0x04, 0x17
        /*00aa*/ 	.short	(.L_299 - .L_298)
.L_298:
        /*00ac*/ 	.word	0x00000000
        /*00b0*/ 	.short	0x0000
        /*00b2*/ 	.short	0x0000
        /*00b4*/ 	.byte	0x00, 0xf5, 0x21, 0x00


	//----- nvinfo : EIATTR_SPARSE_MMA_MASK
	.align		4
.L_299:
        /*00b8*/ 	.byte	0x03, 0x50
        /*00ba*/ 	.short	0x0000


	//----- nvinfo : EIATTR_MAXREG_COUNT
	.align		4
        /*00bc*/ 	.byte	0x03, 0x1b
        /*00be*/ 	.short	0x00ff


	//----- nvinfo : EIATTR_MERCURY_ISA_VERSION
	.align		4
        /*00c0*/ 	.byte	0x03, 0x5f
        /*00c2*/ 	.short	0x0101


	//----- nvinfo : EIATTR_COOP_GROUP_MASK_REGIDS
	.align		4
        /*00c4*/ 	.byte	0x04, 0x29
        /*00c6*/ 	.short	(.L_301 - .L_300)


	//   ....[0]....
.L_300:
        /*00c8*/ 	.word	0xffffffff


	//   ....[1]....
        /*00cc*/ 	.word	0xffffffff


	//   ....[2]....
        /*00d0*/ 	.word	0xffffffff


	//   ....[3]....
        /*00d4*/ 	.word	0xffffffff


	//   ....[4]....
        /*00d8*/ 	.word	0xffffffff


	//   ....[5]....
        /*00dc*/ 	.word	0xffffffff


	//   ....[6]....
        /*00e0*/ 	.word	0xffffffff


	//   ....[7]....
        /*00e4*/ 	.word	0xffffffff


	//   ....[8]....
        /*00e8*/ 	.word	0xffffffff


	//   ....[9]....
        /*00ec*/ 	.word	0xffffffff


	//----- nvinfo : EIATTR_COOP_GROUP_INSTR_OFFSETS
	.align		4
.L_301:
        /*00f0*/ 	.byte	0x04, 0x28
        /*00f2*/ 	.short	(.L_303 - .L_302)


	//   ....[0]....
.L_302:
        /*00f4*/ 	.word	0x00000c00


	//   ....[1]....
        /*00f8*/ 	.word	0x00000c10


	//   ....[2]....
        /*00fc*/ 	.word	0x00000d80


	//   ....[3]....
        /*0100*/ 	.word	0x00000d90


	//   ....[4]....
        /*0104*/ 	.word	0x00000f80


	//   ....[5]....
        /*0108*/ 	.word	0x00000f90


	//   ....[6]....
        /*010c*/ 	.word	0x00000ff0


	//   ....[7]....
        /*0110*/ 	.word	0x00001000


	//   ....[8]....
        /*0114*/ 	.word	0x00001360


	//   ....[9]....
        /*0118*/ 	.word	0x00001370


	//----- nvinfo : EIATTR_VRC_CTA_INIT_COUNT
	.align		4
.L_303:
        /*011c*/ 	.byte	0x02, 0x4a
	.zero		1
	.zero		1


	//----- nvinfo : EIATTR_EXIT_INSTR_OFFSETS
	.align		4
        /*0120*/ 	.byte	0x04, 0x1c
        /*0122*/ 	.short	(.L_305 - .L_304)


	//   ....[0]....
.L_304:
        /*0124*/ 	.word	0x00000050


	//   ....[1]....
        /*0128*/ 	.word	0x000000e0


	//   ....[2]....
        /*012c*/ 	.word	0x000009e0


	//   ....[3]....
        /*0130*/ 	.word	0x00001170


	//   ....[4]....
        /*0134*/ 	.word	0x000013d0


	//----- nvinfo : EIATTR_CRS_STACK_SIZE
	.align		4
.L_305:
        /*0138*/ 	.byte	0x04, 0x1e
        /*013a*/ 	.short	(.L_307 - .L_306)
.L_306:
        /*013c*/ 	.word	0x00000000


	//----- nvinfo : EIATTR_CBANK_PARAM_SIZE
	.align		4
.L_307:
        /*0140*/ 	.byte	0x03, 0x19
        /*0142*/ 	.short	0x0050


	//----- nvinfo : EIATTR_PARAM_CBANK
	.align		4
        /*0144*/ 	.byte	0x04, 0x0a
        /*0146*/ 	.short	(.L_309 - .L_308)
	.align		4
.L_308:
        /*0148*/ 	.word	index@(.nv.constant0._Z46quantize_shift_pack_chunk_batch_oneshot_kernelI6__halfEvPKT_lliiiydiPKiPy)
        /*014c*/ 	.short	0x0380
        /*014e*/ 	.short	0x0050


	//----- nvinfo : EIATTR_SW_WAR
	.align		4
.L_309:
        /*0150*/ 	.byte	0x04, 0x36
        /*0152*/ 	.short	(.L_311 - .L_310)
.L_310:
        /*0154*/ 	.word	0x00000008
.L_311:


//--------------------- .nv.info._Z46quantize_shift_pack_chunk_batch_oneshot_kernelIfEvPKT_lliiiydiPKiPy --------------------------
	.section	.nv.info._Z46quantize_shift_pack_chunk_batch_oneshot_kernelIfEvPKT_lliiiydiPKiPy,"",@"SHT_CUDA_INFO"
	.sectionflags	@""
	.align	4


	//----- nvinfo : EIATTR_CUDA_API_VERSION
	.align		4
        /*0000*/ 	.byte	0x04, 0x37
        /*0002*/ 	.short	(.L_313 - .L_312)
.L_312:
        /*0004*/ 	.word	0x00000082


	//----- nvinfo : EIATTR_KPARAM_INFO
	.align		4
.L_313:
        /*0008*/ 	.byte	0x04, 0x17
        /*000a*/ 	.short	(.L_315 - .L_314)
.L_314:
        /*000c*/ 	.word	0x00000000
        /*0010*/ 	.short	0x000a
        /*0012*/ 	.short	0x0048
        /*0014*/ 	.byte	0x00, 0xf5, 0x21, 0x00


	//----- nvinfo : EIATTR_KPARAM_INFO
	.align		4
.L_315:
        /*0018*/ 	.byte	0x04, 0x17
        /*001a*/ 	.short	(.L_317 - .L_316)
.L_316:
        /*001c*/ 	.word	0x00000000
        /*0020*/ 	.short	0x0009
        /*0022*/ 	.short	0x0040
        /*0024*/ 	.byte	0x00, 0xf5, 0x21, 0x00


	//----- nvinfo : EIATTR_KPARAM_INFO
	.align		4
.L_317:
        /*0028*/ 	.byte	0x04, 0x17
        /*002a*/ 	.short	(.L_319 - .L_318)
.L_318:
        /*002c*/ 	.word	0x00000000
        /*0030*/ 	.short	0x0008
        /*0032*/ 	.short	0x0038
        /*0034*/ 	.byte	0x00, 0xf0, 0x11, 0x00


	//----- nvinfo : EIATTR_KPARAM_INFO
	.align		4
.L_319:
        /*0038*/ 	.byte	0x04, 0x17
        /*003a*/ 	.short	(.L_321 - .L_320)
.L_320:
        /*003c*/ 	.word	0x00000000
        /*0040*/ 	.short	0x0007
        /*0042*/ 	.short	0x0030
        /*0044*/ 	.byte	0x00, 0xf0, 0x21, 0x00


	//----- nvinfo : EIATTR_KPARAM_INFO
	.align		4
.L_321:
        /*0048*/ 	.byte	0x04, 0x17
        /*004a*/ 	.short	(.L_323 - .L_322)
.L_322:
        /*004c*/ 	.word	0x00000000
        /*0050*/ 	.short	0x0006
        /*0052*/ 	.short	0x0028
        /*0054*/ 	.byte	0x00, 0xf0, 0x21, 0x00


	//----- nvinfo : EIATTR_KPARAM_INFO
	.align		4
.L_323:
        /*0058*/ 	.byte	0x04, 0x17
        /*005a*/ 	.short	(.L_325 - .L_324)
.L_324:
        /*005c*/ 	.word	0x00000000
        /*0060*/ 	.short	0x0005
        /*0062*/ 	.short	0x0020
        /*0064*/ 	.byte	0x00, 0xf0, 0x11, 0x00


	//----- nvinfo : EIATTR_KPARAM_INFO
	.align		4
.L_325:
        /*0068*/ 	.byte	0x04, 0x17
        /*006a*/ 	.short	(.L_327 - .L_326)
.L_326:
        /*006c*/ 	.word	0x00000000
        /*0070*/ 	.short	0x0004
        /*0072*/ 	.short	0x001c
        /*0074*/ 	.byte	0x00, 0xf0, 0x11, 0x00


	//----- nvinfo : EIATTR_KPARAM_INFO
	.align		4
.L_327:
        /*0078*/ 	.byte	0x04, 0x17
        /*007a*/ 	.short	(.L_329 - .L_328)
.L_328:
        /*007c*/ 	.word	0x00000000
        /*0080*/ 	.short	0x0003
        /*0082*/ 	.short	0x0018
        /*0084*/ 	.byte	0x00, 0xf0, 0x11, 0x00


	//----- nvinfo : EIATTR_KPARAM_INFO
	.align		4
.L_329:
        /*0088*/ 	.byte	0x04, 0x17
        /*008a*/ 	.short	(.L_331 - .L_330)
.L_330:
        /*008c*/ 	.word	0x00000000
        /*0090*/ 	.short	0x0002
        /*0092*/ 	.short	0x0010
        /*0094*/ 	.byte	0x00, 0xf0, 0x21, 0x00


	//----- nvinfo : EIATTR_KPARAM_INFO
	.align		4
.L_331:
        /*0098*/ 	.byte	0x04, 0x17
        /*009a*/ 	.short	(.L_333 - .L_332)
.L_332:
        /*009c*/ 	.word	0x00000000
        /*00a0*/ 	.short	0x0001
        /*00a2*/ 	.short	0x0008
        /*00a4*/ 	.byte	0x00, 0xf0, 0x21, 0x00


	//----- nvinfo : EIATTR_KPARAM_INFO
	.align		4
.L_333:
        /*00a8*/ 	.byte	0x04, 0x17
        /*00aa*/ 	.short	(.L_335 - .L_334)
.L_334:
        /*00ac*/ 	.word	0x00000000
        /*00b0*/ 	.short	0x0000
        /*00b2*/ 	.short	0x0000
        /*00b4*/ 	.byte	0x00, 0xf5, 0x21, 0x00


	//----- nvinfo : EIATTR_SPARSE_MMA_MASK
	.align		4
.L_335:
        /*00b8*/ 	.byte	0x03, 0x50
        /*00ba*/ 	.short	0x0000


	//----- nvinfo : EIATTR_MAXREG_COUNT
	.align		4
        /*00bc*/ 	.byte	0x03, 0x1b
        /*00be*/ 	.short	0x00ff


	//----- nvinfo : EIATTR_MERCURY_ISA_VERSION
	.align		4
        /*00c0*/ 	.byte	0x03, 0x5f
        /*00c2*/ 	.short	0x0101


	//----- nvinfo : EIATTR_COOP_GROUP_MASK_REGIDS
	.align		4
        /*00c4*/ 	.byte	0x04, 0x29
        /*00c6*/ 	.short	(.L_337 - .L_336)


	//   ....[0]....
.L_336:
        /*00c8*/ 	.word	0xffffffff


	//   ....[1]....
        /*00cc*/ 	.word	0xffffffff


	//   ....[2]....
        /*00d0*/ 	.word	0xffffffff


	//   ....[3]....
        /*00d4*/ 	.word	0xffffffff


	//   ....[4]....
        /*00d8*/ 	.word	0xffffffff


	//   ....[5]....
        /*00dc*/ 	.word	0xffffffff


	//   ....[6]....
        /*00e0*/ 	.word	0xffffffff


	//   ....[7]....
        /*00e4*/ 	.word	0xffffffff


	//   ....[8]....
        /*00e8*/ 	.word	0xffffffff


	//   ....[9]....
        /*00ec*/ 	.word	0xffffffff


	//----- nvinfo : EIATTR_COOP_GROUP_INSTR_OFFSETS
	.align		4
.L_337:
        /*00f0*/ 	.byte	0x04, 0x28
        /*00f2*/ 	.short	(.L_339 - .L_338)


	//   ....[0]....
.L_338:
        /*00f4*/ 	.word	0x00000be0


	//   ....[1]....
        /*00f8*/ 	.word	0x00000bf0


	//   ....[2]....
        /*00fc*/ 	.word	0x00000d60


	//   ....[3]....
        /*0100*/ 	.word	0x00000d70


	//   ....[4]....
        /*0104*/ 	.word	0x00000f60


	//   ....[5]....
        /*0108*/ 	.word	0x00000f70


	//   ....[6]....
        /*010c*/ 	.word	0x00000fd0


	//   ....[7]....
        /*0110*/ 	.word	0x00000fe0


	//   ....[8]....
        /*0114*/ 	.word	0x00001340


	//   ....[9]....
        /*0118*/ 	.word	0x00001350


	//----- nvinfo : EIATTR_VRC_CTA_INIT_COUNT
	.align		4
.L_339:
        /*011c*/ 	.byte	0x02, 0x4a
	.zero		1
	.zero		1


	//----- nvinfo : EIATTR_EXIT_INSTR_OFFSETS
	.align		4
        /*0120*/ 	.byte	0x04, 0x1c
        /*0122*/ 	.short	(.L_341 - .L_340)


	//   ....[0]....
.L_340:
        /*0124*/ 	.word	0x00000050


	//   ....[1]....
        /*0128*/ 	.word	0x000000e0


	//   ....[2]....
        /*012c*/ 	.word	0x000009c0


	//   ....[3]....
        /*0130*/ 	.word	0x00001150


	//   ....[4]....
        /*0134*/ 	.word	0x000013b0


	//----- nvinfo : EIATTR_CRS_STACK_SIZE
	.align		4
.L_341:
        /*0138*/ 	.byte	0x04, 0x1e
        /*013a*/ 	.short	(.L_343 - .L_342)
.L_342:
        /*013c*/ 	.word	0x00000000


	//----- nvinfo : EIATTR_CBANK_PARAM_SIZE
	.align		4
.L_343:
        /*0140*/ 	.byte	0x03, 0x19
        /*0142*/ 	.short	0x0050


	//----- nvinfo : EIATTR_PARAM_CBANK
	.align		4
        /*0144*/ 	.byte	0x04, 0x0a
        /*0146*/ 	.short	(.L_345 - .L_344)
	.align		4
.L_344:
        /*0148*/ 	.word	index@(.nv.constant0._Z46quantize_shift_pack_chunk_batch_oneshot_kernelIfEvPKT_lliiiydiPKiPy)
        /*014c*/ 	.short	0x0380
        /*014e*/ 	.short	0x0050


	//----- nvinfo : EIATTR_SW_WAR
	.align		4
.L_345:
        /*0150*/ 	.byte	0x04, 0x36
        /*0152*/ 	.short	(.L_347 - .L_346)
.L_346:
        /*0154*/ 	.word	0x00000008
.L_347:


//--------------------- .nv.info._Z44quantize_shift_pack_row_batch_oneshot_kernelI13__nv_bfloat16EvPKT_lliiydiPKiPy --------------------------
	.section	.nv.info._Z44quantize_shift_pack_row_batch_oneshot_kernelI13__nv_bfloat16EvPKT_lliiydiPKiPy,"",@"SHT_CUDA_INFO"
	.sectionflags	@""
	.align	4


	//----- nvinfo : EIATTR_CUDA_API_VERSION
	.align		4
        /*0000*/ 	.byte	0x04, 0x37
        /*0002*/ 	.short	(.L_349 - .L_348)
.L_348:
        /*0004*/ 	.word	0x00000082


	//----- nvinfo : EIATTR_KPARAM_INFO
	.align		4
.L_349:
        /*0008*/ 	.byte	0x04, 0x17
        /*000a*/ 	.short	(.L_351 - .L_350)
.L_350:
        /*000c*/ 	.word	0x00000000
        /*0010*/ 	.short	0x0009
        /*0012*/ 	.short	0x0040
        /*0014*/ 	.byte	0x00, 0xf5, 0x21, 0x00


	//----- nvinfo : EIATTR_KPARAM_INFO
	.align		4
.L_351:
        /*0018*/ 	.byte	0x04, 0x17
        /*001a*/ 	.short	(.L_353 - .L_352)
.L_352:
        /*001c*/ 	.word	0x00000000
        /*0020*/ 	.short	0x0008
        /*0022*/ 	.short	0x0038
        /*0024*/ 	.byte	0x00, 0xf5, 0x21, 0x00


	//----- nvinfo : EIATTR_KPARAM_INFO
	.align		4
.L_353:
        /*0028*/ 	.byte	0x04, 0x17
        /*002a*/ 	.short	(.L_355 - .L_354)
.L_354:
        /*002c*/ 	.word	0x00000000
        /*0030*/ 	.short	0x0007
        /*0032*/ 	.short	0x0030
        /*0034*/ 	.byte	0x00, 0xf0, 0x11, 0x00


	//----- nvinfo : EIATTR_KPARAM_INFO
	.align		4
.L_355:
        /*0038*/ 	.byte	0x04, 0x17
        /*003a*/ 	.short	(.L_357 - .L_356)
.L_356:
        /*003c*/ 	.word	0x00000000
        /*0040*/ 	.short	0x0006
        /*0042*/ 	.short	0x0028
        /*0044*/ 	.byte	0x00, 0xf0, 0x21, 0x00


	//----- nvinfo : EIATTR_KPARAM_INFO
	.align		4
.L_357:
        /*0048*/ 	.byte	0x04, 0x17
        /*004a*/ 	.short	(.L_359 - .L_358)
.L_358:
        /*004c*/ 	.word	0x00000000
        /*0050*/ 	.short	0x0005
        /*0052*/ 	.short	0x0020
        /*0054*/ 	.byte	0x00, 0xf0, 0x21, 0x00


	//----- nvinfo : EIATTR_KPARAM_INFO
	.align		4
.L_359:
        /*0058*/ 	.byte	0x04, 0x17
        /*005a*/ 	.short	(.L_361 - .L_360)
.L_360:
        /*005c*/ 	.word	0x00000000
        /*0060*/ 	.short	0x0004
        /*0062*/ 	.short	0x001c
        /*0064*/ 	.byte	0x00, 0xf0, 0x11, 0x00


	//----- nvinfo : EIATTR_KPARAM_INFO
	.align		4
.L_361:
        /*0068*/ 	.byte	0x04, 0x17
        /*006a*/ 	.short	(.L_363 - .L_362)
.L_362:
        /*006c*/ 	.word	0x00000000
        /*0070*/ 	.short	0x0003
        /*0072*/ 	.short	0x0018
        /*0074*/ 	.byte	0x00, 0xf0, 0x11, 0x00


	//----- nvinfo : EIATTR_KPARAM_INFO
	.align		4
.L_363:
        /*0078*/ 	.byte	0x04, 0x17
        /*007a*/ 	.short	(.L_365 - .L_364)
.L_364:
        /*007c*/ 	.word	0x00000000
        /*0080*/ 	.short	0x0002
        /*0082*/ 	.short	0x0010
        /*0084*/ 	.byte	0x00, 0xf0, 0x21, 0x00


	//----- nvinfo : EIATTR_KPARAM_INFO
	.align		4
.L_365:
        /*0088*/ 	.byte	0x04, 0x17
        /*008a*/ 	.short	(.L_367 - .L_366)
.L_366:
        /*008c*/ 	.word	0x00000000
        /*0090*/ 	.short	0x0001
        /*0092*/ 	.short	0x0008
        /*0094*/ 	.byte	0x00, 0xf0, 0x21, 0x00


	//----- nvinfo : EIATTR_KPARAM_INFO
	.align		4
.L_367:
        /*0098*/ 	.byte	0x04, 0x17
        /*009a*/ 	.short	(.L_369 - .L_368)
.L_368:
        /*009c*/ 	.word	0x00000000
        /*00a0*/ 	.short	0x0000
        /*00a2*/ 	.short	0x0000
        /*00a4*/ 	.byte	0x00, 0xf5, 0x21, 0x00


	//----- nvinfo : EIATTR_SPARSE_MMA_MASK
	.align		4
.L_369:
        /*00a8*/ 	.byte	0x03, 0x50
        /*00aa*/ 	.short	0x0000


	//----- nvinfo : EIATTR_MAXREG_COUNT
	.align		4
        /*00ac*/ 	.byte	0x03, 0x1b
        /*00ae*/ 	.short	0x00ff


	//----- nvinfo : EIATTR_MERCURY_ISA_VERSION
	.align		4
        /*00b0*/ 	.byte	0x03, 0x5f
        /*00b2*/ 	.short	0x0101


	//----- nvinfo : EIATTR_COOP_GROUP_MASK_REGIDS
	.align		4
        /*00b4*/ 	.byte	0x04, 0x29
        /*00b6*/ 	.short	(.L_371 - .L_370)


	//   ....[0]....
.L_370:
        /*00b8*/ 	.word	0xffffffff


	//   ....[1]....
        /*00bc*/ 	.word	0xffffffff


	//   ....[2]....
        /*00c0*/ 	.word	0xffffffff


	//   ....[3]....
        /*00c4*/ 	.word	0xffffffff


	//   ....[4]....
        /*00c8*/ 	.word	0xffffffff


	//   ....[5]....
        /*00cc*/ 	.word	0xffffffff


	//   ....[6]....
        /*00d0*/ 	.word	0xffffffff


	//   ....[7]....
        /*00d4*/ 	.word	0xffffffff


	//   ....[8]....
        /*00d8*/ 	.word	0xffffffff


	//   ....[9]....
        /*00dc*/ 	.word	0xffffffff


	//----- nvinfo : EIATTR_COOP_GROUP_INSTR_OFFSETS
	.align		4
.L_371:
        /*00e0*/ 	.byte	0x04, 0x28
        /*00e2*/ 	.short	(.L_373 - .L_372)


	//   ....[0]....
.L_372:
        /*00e4*/ 	.word	0x00000b90


	//   ....[1]....
        /*00e8*/ 	.word	0x00000ba0


	//   ....[2]....
        /*00ec*/ 	.word	0x00000da0


	//   ....[3]....
        /*00f0*/ 	.word	0x00000db0


	//   ....[4]....
        /*00f4*/ 	.word	0x00000dd0


	//   ....[5]....
        /*00f8*/ 	.word	0x00000de0


	//   ....[6]....
        /*00fc*/ 	.word	0x00000f80


	//   ....[7]....
        /*0100*/ 	.word	0x00000f90


	//   ....[8]....
        /*0104*/ 	.word	0x000012f0


	//   ....[9]....
        /*0108*/ 	.word	0x00001300


	//----- nvinfo : EIATTR_VRC_CTA_INIT_COUNT
	.align		4
.L_373:
        /*010c*/ 	.byte	0x02, 0x4a
	.zero		1
	.zero		1


	//----- nvinfo : EIATTR_EXIT_INSTR_OFFSETS
	.align		4
        /*0110*/ 	.byte	0x04, 0x1c
        /*0112*/ 	.short	(.L_375 - .L_374)


	//   ....[0]....
.L_374:
        /*0114*/ 	.word	0x00000050


	//   ....[1]....
        /*0118*/ 	.word	0x000000e0


	//   ....[2]....
        /*011c*/ 	.word	0x00000970


	//   ....[3]....
        /*0120*/ 	.word	0x00001100


	//   ....[4]....
        /*0124*/ 	.word	0x00001360


	//----- nvinfo : EIATTR_CRS_STACK_SIZE
	.align		4
.L_375:
        /*0128*/ 	.byte	0x04, 0x1e
        /*012a*/ 	.short	(.L_377 - .L_376)
.L_376:
        /*012c*/ 	.word	0x00000000


	//----- nvinfo : EIATTR_CBANK_PARAM_SIZE
	.align		4
.L_377:
        /*0130*/ 	.byte	0x03, 0x19
        /*0132*/ 	.short	0x0048


	//----- nvinfo : EIATTR_PARAM_CBANK
	.align		4
        /*0134*/ 	.byte	0x04, 0x0a
        /*0136*/ 	.short	(.L_379 - .L_378)
	.align		4
.L_378:
        /*0138*/ 	.word	index@(.nv.constant0._Z44quantize_shift_pack_row_batch_oneshot_kernelI13__nv_bfloat16EvPKT_lliiydiPKiPy)
        /*013c*/ 	.short	0x0380
        /*013e*/ 	.short	0x0048


	//----- nvinfo : EIATTR_SW_WAR
	.align		4
.L_379:
        /*0140*/ 	.byte	0x04, 0x36
        /*0142*/ 	.short	(.L_381 - .L_380)
.L_380:
        /*0144*/ 	.word	0x00000008
.L_381:


//--------------------- .nv.info._Z44quantize_shift_pack_row_batch_oneshot_kernelI6__halfEvPKT_lliiydiPKiPy --------------------------
	.section	.nv.info._Z44quantize_shift_pack_row_batch_oneshot_kernelI6__halfEvPKT_lliiydiPKiPy,"",@"SHT_CUDA_INFO"
	.sectionflags	@""
	.align	4


	//----- nvinfo : EIATTR_CUDA_API_VERSION
	.align		4
        /*0000*/ 	.byte	0x04, 0x37
        /*0002*/ 	.short	(.L_383 - .L_382)
.L_382:
        /*0004*/ 	.word	0x00000082


	//----- nvinfo : EIATTR_KPARAM_INFO
	.align		4
.L_383:
        /*0008*/ 	.byte	0x04, 0x17
        /*000a*/ 	.short	(.L_385 - .L_384)
.L_384:
        /*000c*/ 	.word	0x00000000
        /*0010*/ 	.short	0x0009
        /*0012*/ 	.short	0x0040
        /*0014*/ 	.byte	0x00, 0xf5, 0x21, 0x00


	//----- nvinfo : EIATTR_KPARAM_INFO
	.align		4
.L_385:
        /*0018*/ 	.byte	0x04, 0x17
        /*001a*/ 	.short	(.L_387 - .L_386)
.L_386:
        /*001c*/ 	.word	0x00000000
        /*0020*/ 	.short	0x0008
        /*0022*/ 	.short	0x0038
        /*0024*/ 	.byte	0x00, 0xf5, 0x21, 0x00


	//----- nvinfo : EIATTR_KPARAM_INFO
	.align		4
.L_387:
        /*0028*/ 	.byte	0x04, 0x17
        /*002a*/ 	.short	(.L_389 - .L_388)
.L_388:
        /*002c*/ 	.word	0x00000000
        /*0030*/ 	.short	0x0007
        /*0032*/ 	.short	0x0030
        /*0034*/ 	.byte	0x00, 0xf0, 0x11, 0x00


	//----- nvinfo : EIATTR_KPARAM_INFO
	.align		4
.L_389:
        /*0038*/ 	.byte	0x04, 0x17
        /*003a*/ 	.short	(.L_391 - .L_390)
.L_390:
        /*003c*/ 	.word	0x00000000
        /*0040*/ 	.short	0x0006
        /*0042*/ 	.short	0x0028
        /*0044*/ 	.byte	0x00, 0xf0, 0x21, 0x00


	//----- nvinfo : EIATTR_KPARAM_INFO
	.align		4
.L_391:
        /*0048*/ 	.byte	0x04, 0x17
        /*004a*/ 	.short	(.L_393 - .L_392)
.L_392:
        /*004c*/ 	.word	0x00000000
        /*0050*/ 	.short	0x0005
        /*0052*/ 	.short	0x0020
        /*0054*/ 	.byte	0x00, 0xf0, 0x21, 0x00


	//----- nvinfo : EIATTR_KPARAM_INFO
	.align		4
.L_393:
        /*0058*/ 	.byte	0x04, 0x17
        /*005a*/ 	.short	(.L_395 - .L_394)
.L_394:
        /*005c*/ 	.word	0x00000000
        /*0060*/ 	.short	0x0004
        /*0062*/ 	.short	0x001c
        /*0064*/ 	.byte	0x00, 0xf0, 0x11, 0x00


	//----- nvinfo : EIATTR_KPARAM_INFO
	.align		4
.L_395:
        /*0068*/ 	.byte	0x04, 0x17
        /*006a*/ 	.short	(.L_397 - .L_396)
.L_396:
        /*006c*/ 	.word	0x00000000
        /*0070*/ 	.short	0x0003
        /*0072*/ 	.short	0x0018
        /*0074*/ 	.byte	0x00, 0xf0, 0x11, 0x00


	//----- nvinfo : EIATTR_KPARAM_INFO
	.align		4
.L_397:
        /*0078*/ 	.byte	0x04, 0x17
        /*007a*/ 	.short	(.L_399 - .L_398)
.L_398:
        /*007c*/ 	.word	0x00000000
        /*0080*/ 	.short	0x0002
        /*0082*/ 	.short	0x0010
        /*0084*/ 	.byte	0x00, 0xf0, 0x21, 0x00


	//----- nvinfo : EIATTR_KPARAM_INFO
	.align		4
.L_399:
        /*0088*/ 	.byte	0x04, 0x17
        /*008a*/ 	.short	(.L_401 - .L_400)
.L_400:
        /*008c*/ 	.word	0x00000000
        /*0090*/ 	.short	0x0001
        /*0092*/ 	.short	0x0008
        /*0094*/ 	.byte	0x00, 0xf0, 0x21, 0x00


	//----- nvinfo : EIATTR_KPARAM_INFO
	.align		4
.L_401:
        /*0098*/ 	.byte	0x04, 0x17
        /*009a*/ 	.short	(.L_403 - .L_402)
.L_402:
        /*009c*/ 	.word	0x00000000
        /*00a0*/ 	.short	0x0000
        /*00a2*/ 	.short	0x0000
        /*00a4*/ 	.byte	0x00, 0xf5, 0x21, 0x00


	//----- nvinfo : EIATTR_SPARSE_MMA_MASK
	.align		4
.L_403:
        /*00a8*/ 	.byte	0x03, 0x50
        /*00aa*/ 	.short	0x0000


	//----- nvinfo : EIATTR_MAXREG_COUNT
	.align		4
        /*00ac*/ 	.byte	0x03, 0x1b
        /*00ae*/ 	.short	0x00ff


	//----- nvinfo : EIATTR_MERCURY_ISA_VERSION
	.align		4
        /*00b0*/ 	.byte	0x03, 0x5f
        /*00b2*/ 	.short	0x0101


	//----- nvinfo : EIATTR_COOP_GROUP_MASK_REGIDS
	.align		4
        /*00b4*/ 	.byte	0x04, 0x29
        /*00b6*/ 	.short	(.L_405 - .L_404)


	//   ....[0]....
.L_404:
        /*00b8*/ 	.word	0xffffffff


	//   ....[1]....
        /*00bc*/ 	.word	0xffffffff


	//   ....[2]....
        /*00c0*/ 	.word	0xffffffff


	//   ....[3]....
        /*00c4*/ 	.word	0xffffffff


	//   ....[4]....
        /*00c8*/ 	.word	0xffffffff


	//   ....[5]....
        /*00cc*/ 	.word	0xffffffff


	//   ....[6]....
        /*00d0*/ 	.word	0xffffffff


	//   ....[7]....
        /*00d4*/ 	.word	0xffffffff


	//   ....[8]....
        /*00d8*/ 	.word	0xffffffff


	//   ....[9]....
        /*00dc*/ 	.word	0xffffffff


	//----- nvinfo : EIATTR_COOP_GROUP_INSTR_OFFSETS
	.align		4
.L_405:
        /*00e0*/ 	.byte	0x04, 0x28
        /*00e2*/ 	.short	(.L_407 - .L_406)


	//   ....[0]....
.L_406:
        /*00e4*/ 	.word	0x00000b90


	//   ....[1]....
        /*00e8*/ 	.word	0x00000ba0


	//   ....[2]....
        /*00ec*/ 	.word	0x00000da0


	//   ....[3]....
        /*00f0*/ 	.word	0x00000db0


	//   ....[4]....
        /*00f4*/ 	.word	0x00000dd0


	//   ....[5]....
        /*00f8*/ 	.word	0x00000de0


	//   ....[6]....
        /*00fc*/ 	.word	0x00000f80


	//   ....[7]....
        /*0100*/ 	.word	0x00000f90


	//   ....[8]....
        /*0104*/ 	.word	0x000012f0


	//   ....[9]....
        /*0108*/ 	.word	0x00001300


	//----- nvinfo : EIATTR_VRC_CTA_INIT_COUNT
	.align		4
.L_407:
        /*010c*/ 	.byte	0x02, 0x4a
	.zero		1
	.zero		1


	//----- nvinfo : EIATTR_EXIT_INSTR_OFFSETS
	.align		4
        /*0110*/ 	.byte	0x04, 0x1c
        /*0112*/ 	.short	(.L_409 - .L_408)


	//   ....[0]....
.L_408:
        /*0114*/ 	.word	0x00000050


	//   ....[1]....
        /*0118*/ 	.word	0x000000e0


	//   ....[2]....
        /*011c*/ 	.word	0x00000970


	//   ....[3]....
        /*0120*/ 	.word	0x00001100


	//   ....[4]....
        /*0124*/ 	.word	0x00001360


	//----- nvinfo : EIATTR_CRS_STACK_SIZE
	.align		4
.L_409:
        /*0128*/ 	.byte	0x04, 0x1e
        /*012a*/ 	.short	(.L_411 - .L_410)
.L_410:
        /*012c*/ 	.word	0x00000000


	//----- nvinfo : EIATTR_CBANK_PARAM_SIZE
	.align		4
.L_411:
        /*0130*/ 	.byte	0x03, 0x19
        /*0132*/ 	.short	0x0048


	//----- nvinfo : EIATTR_PARAM_CBANK
	.align		4
        /*0134*/ 	.byte	0x04, 0x0a
        /*0136*/ 	.short	(.L_413 - .L_412)
	.align		4
.L_412:
        /*0138*/ 	.word	index@(.nv.constant0._Z44quantize_shift_pack_row_batch_oneshot_kernelI6__halfEvPKT_lliiydiPKiPy)
        /*013c*/ 	.short	0x0380
        /*013e*/ 	.short	0x0048


	//----- nvinfo : EIATTR_SW_WAR
	.align		4
.L_413:
        /*0140*/ 	.byte	0x04, 0x36
        /*0142*/ 	.short	(.L_415 - .L_414)
.L_414:
        /*0144*/ 	.word	0x00000008
.L_415:


//--------------------- .nv.info._Z44quantize_shift_pack_row_batch_oneshot_kernelIfEvPKT_lliiydiPKiPy --------------------------
	.section	.nv.info._Z44quantize_shift_pack_row_batch_oneshot_kernelIfEvPKT_lliiydiPKiPy,"",@"SHT_CUDA_INFO"
	.sectionflags	@""
	.align	4


	//----- nvinfo : EIATTR_CUDA_API_VERSION
	.align		4
        /*0000*/ 	.byte	0x04, 0x37
        /*0002*/ 	.short	(.L_417 - .L_416)
.L_416:
        /*0004*/ 	.word	0x00000082


	//----- nvinfo : EIATTR_KPARAM_INFO
	.align		4
.L_417:
        /*0008*/ 	.byte	0x04, 0x17
        /*000a*/ 	.short	(.L_419 - .L_418)
.L_418:
        /*000c*/ 	.word	0x00000000
        /*0010*/ 	.short	0x0009
        /*0012*/ 	.short	0x0040
        /*0014*/ 	.byte	0x00, 0xf5, 0x21, 0x00


	//----- nvinfo : EIATTR_KPARAM_INFO
	.align		4
.L_419:
        /*0018*/ 	.byte	0x04, 0x17
        /*001a*/ 	.short	(.L_421 - .L_420)
.L_420:
        /*001c*/ 	.word	0x00000000
        /*0020*/ 	.short	0x0008
        /*0022*/ 	.short	0x0038
        /*0024*/ 	.byte	0x00, 0xf5, 0x21, 0x00


	//----- nvinfo : EIATTR_KPARAM_INFO
	.align		4
.L_421:
        /*0028*/ 	.byte	0x04, 0x17
        /*002a*/ 	.short	(.L_423 - .L_422)
.L_422:
        /*002c*/ 	.word	0x00000000
        /*0030*/ 	.short	0x0007
        /*0032*/ 	.short	0x0030
        /*0034*/ 	.byte	0x00, 0xf0, 0x11, 0x00


	//----- nvinfo : EIATTR_KPARAM_INFO
	.align		4
.L_423:
        /*0038*/ 	.byte	0x04, 0x17
        /*003a*/ 	.short	(.L_425 - .L_424)
.L_424:
        /*003c*/ 	.word	0x00000000
        /*0040*/ 	.short	0x0006
        /*0042*/ 	.short	0x0028
        /*0044*/ 	.byte	0x00, 0xf0, 0x21, 0x00


	//----- nvinfo : EIATTR_KPARAM_INFO
	.align		4
.L_425:
        /*0048*/ 	.byte	0x04, 0x17
        /*004a*/ 	.short	(.L_427 - .L_426)
.L_426:
        /*004c*/ 	.word	0x00000000
        /*0050*/ 	.short	0x0005
        /*0052*/ 	.short	0x0020
        /*0054*/ 	.byte	0x00, 0xf0, 0x21, 0x00


	//----- nvinfo : EIATTR_KPARAM_INFO
	.align		4
.L_427:
        /*0058*/ 	.byte	0x04, 0x17
        /*005a*/ 	.short	(.L_429 - .L_428)
.L_428:
        /*005c*/ 	.word	0x00000000
        /*0060*/ 	.short	0x0004
        /*0062*/ 	.short	0x001c
        /*0064*/ 	.byte	0x00, 0xf0, 0x11, 0x00


	//----- nvinfo : EIATTR_KPARAM_INFO
	.align		4
.L_429:
        /*0068*/ 	.byte	0x04, 0x17
        /*006a*/ 	.short	(.L_431 - .L_430)
.L_430:
        /*006c*/ 	.word	0x00000000
        /*0070*/ 	.short	0x0003
        /*0072*/ 	.short	0x0018
        /*0074*/ 	.byte	0x00, 0xf0, 0x11, 0x00


	//----- nvinfo : EIATTR_KPARAM_INFO
	.align		4
.L_431:
        /*0078*/ 	.byte	0x04, 0x17
        /*007a*/ 	.short	(.L_433 - .L_432)
.L_432:
        /*007c*/ 	.word	0x00000000
        /*0080*/ 	.short	0x0002
        /*0082*/ 	.short	0x0010
        /*0084*/ 	.byte	0x00, 0xf0, 0x21, 0x00


	//----- nvinfo : EIATTR_KPARAM_INFO
	.align		4
.L_433:
        /*0088*/ 	.byte	0x04, 0x17
        /*008a*/ 	.short	(.L_435 - .L_434)
.L_434:
        /*008c*/ 	.word	0x00000000
        /*0090*/ 	.short	0x0001
        /*0092*/ 	.short	0x0008
        /*0094*/ 	.byte	0x00, 0xf0, 0x21, 0x00


	//----- nvinfo : EIATTR_KPARAM_INFO
	.align		4
.L_435:
        /*0098*/ 	.byte	0x04, 0x17
        /*009a*/ 	.short	(.L_437 - .L_436)
.L_436:
        /*009c*/ 	.word	0x00000000
        /*00a0*/ 	.short	0x0000
        /*00a2*/ 	.short	0x0000
        /*00a4*/ 	.byte	0x00, 0xf5, 0x21, 0x00


	//----- nvinfo : EIATTR_SPARSE_MMA_MASK
	.align		4
.L_437:
        /*00a8*/ 	.byte	0x03, 0x50
        /*00aa*/ 	.short	0x0000


	//----- nvinfo : EIATTR_MAXREG_COUNT
	.align		4
        /*00ac*/ 	.byte	0x03, 0x1b
        /*00ae*/ 	.short	0x00ff


	//----- nvinfo : EIATTR_MERCURY_ISA_VERSION
	.align		4
        /*00b0*/ 	.byte	0x03, 0x5f
        /*00b2*/ 	.short	0x0101


	//----- nvinfo : EIATTR_COOP_GROUP_MASK_REGIDS
	.align		4
        /*00b4*/ 	.byte	0x04, 0x29
        /*00b6*/ 	.short	(.L_439 - .L_438)


	//   ....[0]....
.L_438:
        /*00b8*/ 	.word	0xffffffff


	//   ....[1]....
        /*00bc*/ 	.word	0xffffffff


	//   ....[2]....
        /*00c0*/ 	.word	0xffffffff


	//   ....[3]....
        /*00c4*/ 	.word	0xffffffff


	//   ....[4]....
        /*00c8*/ 	.word	0xffffffff


	//   ....[5]....
        /*00cc*/ 	.word	0xffffffff


	//   ....[6]....
        /*00d0*/ 	.word	0xffffffff


	//   ....[7]....
        /*00d4*/ 	.word	0xffffffff


	//   ....[8]....
        /*00d8*/ 	.word	0xffffffff


	//   ....[9]....
        /*00dc*/ 	.word	0xffffffff


	//----- nvinfo : EIATTR_COOP_GROUP_INSTR_OFFSETS
	.align		4
.L_439:
        /*00e0*/ 	.byte	0x04, 0x28
        /*00e2*/ 	.short	(.L_441 - .L_440)


	//   ....[0]....
.L_440:
        /*00e4*/ 	.word	0x00000b70


	//   ....[1]....
        /*00e8*/ 	.word	0x00000b80


	//   ....[2]....
        /*00ec*/ 	.word	0x00000d80


	//   ....[3]....
        /*00f0*/ 	.word	0x00000d90


	//   ....[4]....
        /*00f4*/ 	.word	0x00000db0


	//   ....[5]....
        /*00f8*/ 	.word	0x00000dc0


	//   ....[6]....
        /*00fc*/ 	.word	0x00000f60


	//   ....[7]....
        /*0100*/ 	.word	0x00000f70


	//   ....[8]....
        /*0104*/ 	.word	0x000012d0


	//   ....[9]....
        /*0108*/ 	.word	0x000012e0


	//----- nvinfo : EIATTR_VRC_CTA_INIT_COUNT
	.align		4
.L_441:
        /*010c*/ 	.byte	0x02, 0x4a
	.zero		1
	.zero		1


	//----- nvinfo : EIATTR_EXIT_INSTR_OFFSETS
	.align		4
        /*0110*/ 	.byte	0x04, 0x1c
        /*0112*/ 	.short	(.L_443 - .L_442)


	//   ....[0]....
.L_442:
        /*0114*/ 	.word	0x00000050


	//   ....[1]....
        /*0118*/ 	.word	0x000000e0


	//   ....[2]....
        /*011c*/ 	.word	0x00000950


	//   ....[3]....
        /*0120*/ 	.word	0x000010e0


	//   ....[4]....
        /*0124*/ 	.word	0x00001340


	//----- nvinfo : EIATTR_CRS_STACK_SIZE
	.align		4
.L_443:
        /*0128*/ 	.byte	0x04, 0x1e
        /*012a*/ 	.short	(.L_445 - .L_444)
.L_444:
        /*012c*/ 	.word	0x00000000


	//----- nvinfo : EIATTR_CBANK_PARAM_SIZE
	.align		4
.L_445:
        /*0130*/ 	.byte	0x03, 0x19
        /*0132*/ 	.short	0x0048


	//----- nvinfo : EIATTR_PARAM_CBANK
	.align		4
        /*0134*/ 	.byte	0x04, 0x0a
        /*0136*/ 	.short	(.L_447 - .L_446)
	.align		4
.L_446:
        /*0138*/ 	.word	index@(.nv.constant0._Z44quantize_shift_pack_row_batch_oneshot_kernelIfEvPKT_lliiydiPKiPy)
        /*013c*/ 	.short	0x0380
        /*013e*/ 	.short	0x0048


	//----- nvinfo : EIATTR_SW_WAR
	.align		4
.L_447:
        /*0140*/ 	.byte	0x04, 0x36
        /*0142*/ 	.short	(.L_449 - .L_448)
.L_448:
        /*0144*/ 	.word	0x00000008
.L_449:


//--------------------- .nv.info._Z43compute_chunk_shift_scale_from_input_kernelI13__nv_bfloat16Li256EEvPKT_llidifPiPf --------------------------
	.section	.nv.info._Z43compute_chunk_shift_scale_from_input_kernelI13__nv_bfloat16Li256EEvPKT_llidifPiPf,"",@"SHT_CUDA_INFO"
	.sectionflags	@""
	.align	4


	//----- nvinfo : EIATTR_CUDA_API_VERSION
	.align		4
        /*0000*/ 	.byte	0x04, 0x37
        /*0002*/ 	.short	(.L_451 - .L_450)
.L_450:
        /*0004*/ 	.word	0x00000082


	//----- nvinfo : EIATTR_KPARAM_INFO
	.align		4
.L_451:
        /*0008*/ 	.byte	0x04, 0x17
        /*000a*/ 	.short	(.L_453 - .L_452)
.L_452:
        /*000c*/ 	.word	0x00000000
        /*0010*/ 	.short	0x0008
        /*0012*/ 	.short	0x0038
        /*0014*/ 	.byte	0x00, 0xf5, 0x21, 0x00


	//----- nvinfo : EIATTR_KPARAM_INFO
	.align		4
.L_453:
        /*0018*/ 	.byte	0x04, 0x17
        /*001a*/ 	.short	(.L_455 - .L_454)
.L_454:
        /*001c*/ 	.word	0x00000000
        /*0020*/ 	.short	0x0007
        /*0022*/ 	.short	0x0030
        /*0024*/ 	.byte	0x00, 0xf5, 0x21, 0x00


	//----- nvinfo : EIATTR_KPARAM_INFO
	.align		4
.L_455:
        /*0028*/ 	.byte	0x04, 0x17
        /*002a*/ 	.short	(.L_457 - .L_456)
.L_456:
        /*002c*/ 	.word	0x00000000
        /*0030*/ 	.short	0x0006
        /*0032*/ 	.short	0x002c
        /*0034*/ 	.byte	0x00, 0xf0, 0x11, 0x00


	//----- nvinfo : EIATTR_KPARAM_INFO
	.align		4
.L_457:
        /*0038*/ 	.byte	0x04, 0x17
        /*003a*/ 	.short	(.L_459 - .L_458)
.L_458:
        /*003c*/ 	.word	0x00000000
        /*0040*/ 	.short	0x0005
        /*0042*/ 	.short	0x0028
        /*0044*/ 	.byte	0x00, 0xf0, 0x11, 0x00


	//----- nvinfo : EIATTR_KPARAM_INFO
	.align		4
.L_459:
        /*0048*/ 	.byte	0x04, 0x17
        /*004a*/ 	.short	(.L_461 - .L_460)
.L_460:
        /*004c*/ 	.word	0x00000000
        /*0050*/ 	.short	0x0004
        /*0052*/ 	.short	0x0020
        /*0054*/ 	.byte	0x00, 0xf0, 0x21, 0x00


	//----- nvinfo : EIATTR_KPARAM_INFO
	.align		4
.L_461:
        /*0058*/ 	.byte	0x04, 0x17
        /*005a*/ 	.short	(.L_463 - .L_462)
.L_462:
        /*005c*/ 	.word	0x00000000
        /*0060*/ 	.short	0x0003
        /*0062*/ 	.short	0x0018
        /*0064*/ 	.byte	0x00, 0xf0, 0x11, 0x00


	//----- nvinfo : EIATTR_KPARAM_INFO
	.align		4
.L_463:
        /*0068*/ 	.byte	0x04, 0x17
        /*006a*/ 	.short	(.L_465 - .L_464)
.L_464:
        /*006c*/ 	.word	0x00000000
        /*0070*/ 	.short	0x0002
        /*0072*/ 	.short	0x0010
        /*0074*/ 	.byte	0x00, 0xf0, 0x21, 0x00


	//----- nvinfo : EIATTR_KPARAM_INFO
	.align		4
.L_465:
        /*0078*/ 	.byte	0x04, 0x17
        /*007a*/ 	.short	(.L_467 - .L_466)
.L_466:
        /*007c*/ 	.word	0x00000000
        /*0080*/ 	.short	0x0001
        /*0082*/ 	.short	0x0008
        /*0084*/ 	.byte	0x00, 0xf0, 0x21, 0x00


	//----- nvinfo : EIATTR_KPARAM_INFO
	.align		4
.L_467:
        /*0088*/ 	.byte	0x04, 0x17
        /*008a*/ 	.short	(.L_469 - .L_468)
.L_468:
        /*008c*/ 	.word	0x00000000
        /*0090*/ 	.short	0x0000
        /*0092*/ 	.short	0x0000
        /*0094*/ 	.byte	0x00, 0xf5, 0x21, 0x00


	//----- nvinfo : EIATTR_SPARSE_MMA_MASK
	.align		4
.L_469:
        /*0098*/ 	.byte	0x03, 0x50
        /*009a*/ 	.short	0x0000


	//----- nvinfo : EIATTR_MAXREG_COUNT
	.align		4
        /*009c*/ 	.byte	0x03, 0x1b
        /*009e*/ 	.short	0x00ff


	//----- nvinfo : EIATTR_NUM_BARRIERS
	.align		4
        /*00a0*/ 	.byte	0x02, 0x4c
        /*00a2*/ 	.byte	0x01
	.zero		1


	//----- nvinfo : EIATTR_MERCURY_ISA_VERSION
	.align		4
        /*00a4*/ 	.byte	0x03, 0x5f
        /*00a6*/ 	.short	0x0101


	//----- nvinfo : EIATTR_COOP_GROUP_MASK_REGIDS
	.align		4
        /*00a8*/ 	.byte	0x04, 0x29
        /*00aa*/ 	.short	(.L_471 - .L_470)


	//   ....[0]....
.L_470:
        /*00ac*/ 	.word	0xffffffff


	//   ....[1]....
        /*00b0*/ 	.word	0xffffffff


	//   ....[2]....
        /*00b4*/ 	.word	0xffffffff


	//   ....[3]....
        /*00b8*/ 	.word	0xffffffff


	//   ....[4]....
        /*00bc*/ 	.word	0xffffffff


	//   ....[5]....
        /*00c0*/ 	.word	0xffffffff


	//   ....[6]....
        /*00c4*/ 	.word	0xffffffff


	//   ....[7]....
        /*00c8*/ 	.word	0xffffffff


	//   ....[8]....
        /*00cc*/ 	.word	0xffffffff


	//   ....[9]....
        /*00d0*/ 	.word	0xffffffff


	//   ....[10]....
        /*00d4*/ 	.word	0xffffffff


	//   ....[11]....
        /*00d8*/ 	.word	0xffffffff


	//   ....[12]....
        /*00dc*/ 	.word	0xffffffff


	//   ....[13]....
        /*00e0*/ 	.word	0xffffffff


	//   ....[14]....
        /*00e4*/ 	.word	0xffffffff


	//   ....[15]....
        /*00e8*/ 	.word	0xffffffff


	//   ....[16]....
        /*00ec*/ 	.word	0xffffffff


	//   ....[17]....
        /*00f0*/ 	.word	0xffffffff


	//   ....[18]....
        /*00f4*/ 	.word	0xffffffff


	//   ....[19]....
        /*00f8*/ 	.word	0xffffffff


	//   ....[20]....
        /*00fc*/ 	.word	0xffffffff


	//   ....[21]....
        /*0100*/ 	.word	0xffffffff


	//   ....[22]....
        /*0104*/ 	.word	0xffffffff


	//   ....[23]....
        /*0108*/ 	.word	0xffffffff


	//   ....[24]....
        /*010c*/ 	.word	0xffffffff


	//   ....[25]....
        /*0110*/ 	.word	0xffffffff


	//   ....[26]....
        /*0114*/ 	.word	0xffffffff


	//   ....[27]....
        /*0118*/ 	.word	0xffffffff


	//   ....[28]....
        /*011c*/ 	.word	0xffffffff


	//   ....[29]....
        /*0120*/ 	.word	0xffffffff


	//   ....[30]....
        /*0124*/ 	.word	0xffffffff


	//   ....[31]....
        /*0128*/ 	.word	0xffffffff


	//   ....[32]....
        /*012c*/ 	.word	0xffffffff


	//   ....[33]....
        /*0130*/ 	.word	0xffffffff


	//   ....[34]....
        /*0134*/ 	.word	0xffffffff


	//   ....[35]....
        /*0138*/ 	.word	0xffffffff


	//   ....[36]....
        /*013c*/ 	.word	0xffffffff


	//   ....[37]....
        /*0140*/ 	.word	0xffffffff


	//   ....[38]....
        /*0144*/ 	.word	0xffffffff


	//   ....[39]....
        /*0148*/ 	.word	0xffffffff


	//   ....[40]....
        /*014c*/ 	.word	0x0500000c


	//   ....[41]....
        /*0150*/ 	.word	0x0500000c


	//   ....[42]....
        /*0154*/ 	.word	0x0500000c


	//   ....[43]....
        /*0158*/ 	.word	0x0500000c


	//   ....[44]....
        /*015c*/ 	.word	0x0500000c


	//   ....[45]....
        /*0160*/ 	.word	0x0500000c


	//   ....[46]....
        /*0164*/ 	.word	0x0500000c


	//   ....[47]....
        /*0168*/ 	.word	0x0500000c


	//   ....[48]....
        /*016c*/ 	.word	0x0500000c


	//   ....[49]....
        /*0170*/ 	.word	0x0500000c


	//   ....[50]....
        /*0174*/ 	.word	0x0500000c


	//   ....[51]....
        /*0178*/ 	.word	0x0500000c


	//   ....[52]....
        /*017c*/ 	.word	0x0500000c


	//   ....[53]....
        /*0180*/ 	.word	0x0500000c


	//   ....[54]....
        /*0184*/ 	.word	0x0500000c


	//   ....[55]....
        /*0188*/ 	.word	0x0500000c


	//   ....[56]....
        /*018c*/ 	.word	0x0500000c


	//   ....[57]....
        /*0190*/ 	.word	0x0500000c


	//   ....[58]....
        /*0194*/ 	.word	0x0500000c


	//   ....[59]....
        /*0198*/ 	.word	0x0500000c


	//----- nvinfo : EIATTR_COOP_GROUP_INSTR_OFFSETS
	.align		4
.L_471:
        /*019c*/ 	.byte	0x04, 0x28
        /*019e*/ 	.short	(.L_473 - .L_472)


	//   ....[0]....
.L_472:
        /*01a0*/ 	.word	0x00000490


	//   ....[1]....
        /*01a4*/ 	.word	0x000004b0


	//   ....[2]....
        /*01a8*/ 	.word	0x000004c0


	//   ....[3]....
        /*01ac*/ 	.word	0x000004d0


	//   ....[4]....
        /*01b0*/ 	.word	0x00000530


	//   ....[5]....
        /*01b4*/ 	.word	0x00000540


	//   ....[6]....
        /*01b8*/ 	.word	0x00000550


	//   ....[7]....
        /*01bc*/ 	.word	0x00000560


	//   ....[8]....
        /*01c0*/ 	.word	0x000005c0


	//   ....[9]....
        /*01c4*/ 	.word	0x000005d0


	//   ....[10]....
        /*01c8*/ 	.word	0x000005e0


	//   ....[11]....
        /*01cc*/ 	.word	0x000005f0


	//   ....[12]....
        /*01d0*/ 	.word	0x00000650


	//   ....[13]....
        /*01d4*/ 	.word	0x00000660


	//   ....[14]....
        /*01d8*/ 	.word	0x00000670


	//   ....[15]....
        /*01dc*/ 	.word	0x00000680


	//   ....[16]....
        /*01e0*/ 	.word	0x000006e0


	//   ....[17]....
        /*01e4*/ 	.word	0x00000700


	//   ....[18]....
        /*01e8*/ 	.word	0x00000710


	//   ....[19]....
        /*01ec*/ 	.word	0x00000720


	//   ....[20]....
        /*01f0*/ 	.word	0x000009a0


	//   ....[21]....
        /*01f4*/ 	.word	0x000009b0


	//   ....[22]....
        /*01f8*/ 	.word	0x000009c0


	//   ....[23]....
        /*01fc*/ 	.word	0x000009d0


	//   ....[24]....
        /*0200*/ 	.word	0x00000a30


	//   ....[25]....
        /*0204*/ 	.word	0x00000a40


	//   ....[26]....
        /*0208*/ 	.word	0x00000a60


	//   ....[27]....
        /*020c*/ 	.word	0x00000a70


	//   ....[28]....
        /*0210*/ 	.word	0x00000ac0


	//   ....[29]....
        /*0214*/ 	.word	0x00000ae0


	//   ....[30]....
        /*0218*/ 	.word	0x00000af0


	//   ....[31]....
        /*021c*/ 	.word	0x00000b00


	//   ....[32]....
        /*0220*/ 	.word	0x00000b50


	//   ....[33]....
        /*0224*/ 	.word	0x00000b70


	//   ....[34]....
        /*0228*/ 	.word	0x00000b80


	//   ....[35]....
        /*022c*/ 	.word	0x00000b90


	//   ....[36]....
        /*0230*/ 	.word	0x00000bf0


	//   ....[37]....
        /*0234*/ 	.word	0x00000c00


	//   ....[38]....
        /*0238*/ 	.word	0x00000c10


	//   ....[39]....
        /*023c*/ 	.word	0x00000c20


	//   ....[40]....
        /*0240*/ 	.word	0x00001290


	//   ....[41]....
        /*0244*/ 	.word	0x000012e0


	//   ....[42]....
        /*0248*/ 	.word	0x00001370


	//   ....[43]....
        /*024c*/ 	.word	0x000013c0


	//   ....[44]....
        /*0250*/ 	.word	0x00001450


	//   ....[45]....
        /*0254*/ 	.word	0x000014a0


	//   ....[46]....
        /*0258*/ 	.word	0x00001530


	//   ....[47]....
        /*025c*/ 	.word	0x00001580


	//   ....[48]....
        /*0260*/ 	.word	0x00001610


	//   ....[49]....
        /*0264*/ 	.word	0x00001660


	//   ....[50]....
        /*0268*/ 	.word	0x000016c0


	//   ....[51]....
        /*026c*/ 	.word	0x00001710


	//   ....[52]....
        /*0270*/ 	.word	0x00001790


	//   ....[53]....
        /*0274*/ 	.word	0x000017e0


	//   ....[54]....
        /*0278*/ 	.word	0x00001850


	//   ....[55]....
        /*027c*/ 	.word	0x000018a0


	//   ....[56]....
        /*0280*/ 	.word	0x00001910


	//   ....[57]....
        /*0284*/ 	.word	0x00001960


	//   ....[58]....
        /*0288*/ 	.word	0x000019d0


	//   ....[59]....
        /*028c*/ 	.word	0x00001a20


	//----- nvinfo : EIATTR_VRC_CTA_INIT_COUNT
	.align		4
.L_473:
        /*0290*/ 	.byte	0x02, 0x4a
	.zero		1
	.zero		1


	//----- nvinfo : EIATTR_EXIT_INSTR_OFFSETS
	.align		4
        /*0294*/ 	.byte	0x04, 0x1c
        /*0296*/ 	.short	(.L_475 - .L_474)


	//   ....[0]....
.L_474:
        /*0298*/ 	.word	0x00000080


	//   ....[1]....
        /*029c*/ 	.word	0x00000130


	//   ....[2]....
        /*02a0*/ 	.word	0x000001c0


	//   ....[3]....
        /*02a4*/ 	.word	0x00000d20


	//   ....[4]....
        /*02a8*/ 	.word	0x00001230


	//----- nvinfo : EIATTR_CRS_STACK_SIZE
	.align		4
.L_475:
        /*02ac*/ 	.byte	0x04, 0x1e
        /*02ae*/ 	.short	(.L_477 - .L_476)
.L_476:
        /*02b0*/ 	.word	0x00000000


	//----- nvinfo : EIATTR_CBANK_PARAM_SIZE
	.align		4
.L_477:
        /*02b4*/ 	.byte	0x03, 0x19
        /*02b6*/ 	.short	0x0040


	//----- nvinfo : EIATTR_PARAM_CBANK
	.align		4
        /*02b8*/ 	.byte	0x04, 0x0a
        /*02ba*/ 	.short	(.L_479 - .L_478)
	.align		4
.L_478:
        /*02bc*/ 	.word	index@(.nv.constant0._Z43compute_chunk_shift_scale_from_input_kernelI13__nv_bfloat16Li256EEvPKT_llidifPiPf)
        /*02c0*/ 	.short	0x0380
        /*02c2*/ 	.short	0x0040


	//----- nvinfo : EIATTR_SW_WAR
	.align		4
.L_479:
        /*02c4*/ 	.byte	0x04, 0x36
        /*02c6*/ 	.short	(.L_481 - .L_480)
.L_480:
        /*02c8*/ 	.word	0x00000008
.L_481:


//--------------------- .nv.info._Z43compute_chunk_shift_scale_from_input_kernelI6__halfLi256EEvPKT_llidifPiPf --------------------------
	.section	.nv.info._Z43compute_chunk_shift_scale_from_input_kernelI6__halfLi256EEvPKT_llidifPiPf,"",@"SHT_CUDA_INFO"
	.sectionflags	@""
	.align	4


	//----- nvinfo : EIATTR_CUDA_API_VERSION
	.align		4
        /*0000*/ 	.byte	0x04, 0x37
        /*0002*/ 	.short	(.L_483 - .L_482)
.L_482:
        /*0004*/ 	.word	0x00000082


	//----- nvinfo : EIATTR_KPARAM_INFO
	.align		4
.L_483:
        /*0008*/ 	.byte	0x04, 0x17
        /*000a*/ 	.short	(.L_485 - .L_484)
.L_484:
        /*000c*/ 	.word	0x00000000
        /*0010*/ 	.short	0x0008
        /*0012*/ 	.short	0x0038
        /*0014*/ 	.byte	0x00, 0xf5, 0x21, 0x00


	//----- nvinfo : EIATTR_KPARAM_INFO
	.align		4
.L_485:
        /*0018*/ 	.byte	0x04, 0x17
        /*001a*/ 	.short	(.L_487 - .L_486)
.L_486:
        /*001c*/ 	.word	0x00000000
        /*0020*/ 	.short	0x0007
        /*0022*/ 	.short	0x0030
        /*0024*/ 	.byte	0x00, 0xf5, 0x21, 0x00


	//----- nvinfo : EIATTR_KPARAM_INFO
	.align		4
.L_487:
        /*0028*/ 	.byte	0x04, 0x17
        /*002a*/ 	.short	(.L_489 - .L_488)
.L_488:
        /*002c*/ 	.word	0x00000000
        /*0030*/ 	.short	0x0006
        /*0032*/ 	.short	0x002c
        /*0034*/ 	.byte	0x00, 0xf0, 0x11, 0x00


	//----- nvinfo : EIATTR_KPARAM_INFO
	.align		4
.L_489:
        /*0038*/ 	.byte	0x04, 0x17
        /*003a*/ 	.short	(.L_491 - .L_490)
.L_490:
        /*003c*/ 	.word	0x00000000
        /*0040*/ 	.short	0x0005
        /*0042*/ 	.short	0x0028
        /*0044*/ 	.byte	0x00, 0xf0, 0x11, 0x00


	//----- nvinfo : EIATTR_KPARAM_INFO
	.align		4
.L_491:
        /*0048*/ 	.byte	0x04, 0x17
        /*004a*/ 	.short	(.L_493 - .L_492)
.L_492:
        /*004c*/ 	.word	0x00000000
        /*0050*/ 	.short	0x0004
        /*0052*/ 	.short	0x0020
        /*0054*/ 	.byte	0x00, 0xf0, 0x21, 0x00


	//----- nvinfo : EIATTR_KPARAM_INFO
	.align		4
.L_493:
        /*0058*/ 	.byte	0x04, 0x17
        /*005a*/ 	.short	(.L_495 - .L_494)
.L_494:
        /*005c*/ 	.word	0x00000000
        /*0060*/ 	.short	0x0003
        /*0062*/ 	.short	0x0018
        /*0064*/ 	.byte	0x00, 0xf0, 0x11, 0x00


	//----- nvinfo : EIATTR_KPARAM_INFO
	.align		4
.L_495:
        /*0068*/ 	.byte	0x04, 0x17
        /*006a*/ 	.short	(.L_497 - .L_496)
.L_496:
        /*006c*/ 	.word	0x00000000
        /*0070*/ 	.short	0x0002
        /*0072*/ 	.short	0x0010
        /*0074*/ 	.byte	0x00, 0xf0, 0x21, 0x00


	//----- nvinfo : EIATTR_KPARAM_INFO
	.align		4
.L_497:
        /*0078*/ 	.byte	0x04, 0x17
        /*007a*/ 	.short	(.L_499 - .L_498)
.L_498:
        /*007c*/ 	.word	0x00000000
        /*0080*/ 	.short	0x0001
        /*0082*/ 	.short	0x0008
        /*0084*/ 	.byte	0x00, 0xf0, 0x21, 0x00


	//----- nvinfo : EIATTR_KPARAM_INFO
	.align		4
.L_499:
        /*0088*/ 	.byte	0x04, 0x17
        /*008a*/ 	.short	(.L_501 - .L_500)
.L_500:
        /*008c*/ 	.word	0x00000000
        /*0090*/ 	.short	0x0000
        /*0092*/ 	.short	0x0000
        /*0094*/ 	.byte	0x00, 0xf5, 0x21, 0x00


	//----- nvinfo : EIATTR_SPARSE_MMA_MASK
	.align		4
.L_501:
        /*0098*/ 	.byte	0x03, 0x50
        /*009a*/ 	.short	0x0000


	//----- nvinfo : EIATTR_MAXREG_COUNT
	.align		4
        /*009c*/ 	.byte	0x03, 0x1b
        /*009e*/ 	.short	0x00ff


	//----- nvinfo : EIATTR_NUM_BARRIERS
	.align		4
        /*00a0*/ 	.byte	0x02, 0x4c
        /*00a2*/ 	.byte	0x01
	.zero		1


	//----- nvinfo : EIATTR_MERCURY_ISA_VERSION
	.align		4
        /*00a4*/ 	.byte	0x03, 0x5f
        /*00a6*/ 	.short	0x0101


	//----- nvinfo : EIATTR_COOP_GROUP_MASK_REGIDS
	.align		4
        /*00a8*/ 	.byte	0x04, 0x29
        /*00aa*/ 	.short	(.L_503 - .L_502)


	//   ....[0]....
.L_502:
        /*00ac*/ 	.word	0xffffffff


	//   ....[1]....
        /*00b0*/ 	.word	0xffffffff


	//   ....[2]....
        /*00b4*/ 	.word	0xffffffff


	//   ....[3]....
        /*00b8*/ 	.word	0xffffffff


	//   ....[4]....
        /*00bc*/ 	.word	0xffffffff


	//   ....[5]....
        /*00c0*/ 	.word	0xffffffff


	//   ....[6]....
        /*00c4*/ 	.word	0xffffffff


	//   ....[7]....
        /*00c8*/ 	.word	0xffffffff


	//   ....[8]....
        /*00cc*/ 	.word	0xffffffff


	//   ....[9]....
        /*00d0*/ 	.word	0xffffffff


	//   ....[10]....
        /*00d4*/ 	.word	0xffffffff


	//   ....[11]....
        /*00d8*/ 	.word	0xffffffff


	//   ....[12]....
        /*00dc*/ 	.word	0xffffffff


	//   ....[13]....
        /*00e0*/ 	.word	0xffffffff


	//   ....[14]....
        /*00e4*/ 	.word	0xffffffff


	//   ....[15]....
        /*00e8*/ 	.word	0xffffffff


	//   ....[16]....
        /*00ec*/ 	.word	0xffffffff


	//   ....[17]....
        /*00f0*/ 	.word	0xffffffff


	//   ....[18]....
        /*00f4*/ 	.word	0xffffffff


	//   ....[19]....
        /*00f8*/ 	.word	0xffffffff


	//   ....[20]....
        /*00fc*/ 	.word	0xffffffff


	//   ....[21]....
        /*0100*/ 	.word	0xffffffff


	//   ....[22]....
        /*0104*/ 	.word	0xffffffff


	//   ....[23]....
        /*0108*/ 	.word	0xffffffff


	//   ....[24]....
        /*010c*/ 	.word	0xffffffff


	//   ....[25]....
        /*0110*/ 	.word	0xffffffff


	//   ....[26]....
        /*0114*/ 	.word	0xffffffff


	//   ....[27]....
        /*0118*/ 	.word	0xffffffff


	//   ....[28]....
        /*011c*/ 	.word	0xffffffff


	//   ....[29]....
        /*0120*/ 	.word	0xffffffff


	//   ....[30]....
        /*0124*/ 	.word	0xffffffff


	//   ....[31]....
        /*0128*/ 	.word	0xffffffff


	//   ....[32]....
        /*012c*/ 	.word	0xffffffff


	//   ....[33]....
        /*0130*/ 	.word	0xffffffff


	//   ....[34]....
        /*0134*/ 	.word	0xffffffff


	//   ....[35]....
        /*0138*/ 	.word	0xffffffff


	//   ....[36]....
        /*013c*/ 	.word	0xffffffff


	//   ....[37]....
        /*0140*/ 	.word	0xffffffff


	//   ....[38]....
        /*0144*/ 	.word	0xffffffff


	//   ....[39]....
        /*0148*/ 	.word	0xffffffff


	//   ....[40]....
        /*014c*/ 	.word	0x0500000c


	//   ....[41]....
        /*0150*/ 	.word	0x0500000c


	//   ....[42]....
        /*0154*/ 	.word	0x0500000c


	//   ....[43]....
        /*0158*/ 	.word	0x0500000c


	//   ....[44]....
        /*015c*/ 	.word	0x0500000c


	//   ....[45]....
        /*0160*/ 	.word	0x0500000c


	//   ....[46]....
        /*0164*/ 	.word	0x0500000c


	//   ....[47]....
        /*0168*/ 	.word	0x0500000c


	//   ....[48]....
        /*016c*/ 	.word	0x0500000c


	//   ....[49]....
        /*0170*/ 	.word	0x0500000c


	//   ....[50]....
        /*0174*/ 	.word	0x0500000c


	//   ....[51]....
        /*0178*/ 	.word	0x0500000c


	//   ....[52]....
        /*017c*/ 	.word	0x0500000c


	//   ....[53]....
        /*0180*/ 	.word	0x0500000c


	//   ....[54]....
        /*0184*/ 	.word	0x0500000c


	//   ....[55]....
        /*0188*/ 	.word	0x0500000c


	//   ....[56]....
        /*018c*/ 	.word	0x0500000c


	//   ....[57]....
        /*0190*/ 	.word	0x0500000c


	//   ....[58]....
        /*0194*/ 	.word	0x0500000c


	//   ....[59]....
        /*0198*/ 	.word	0x0500000c


	//----- nvinfo : EIATTR_COOP_GROUP_INSTR_OFFSETS
	.align		4
.L_503:
        /*019c*/ 	.byte	0x04, 0x28
        /*019e*/ 	.short	(.L_505 - .L_504)


	//   ....[0]....
.L_504:
        /*01a0*/ 	.word	0x00000490


	//   ....[1]....
        /*01a4*/ 	.word	0x000004b0


	//   ....[2]....
        /*01a8*/ 	.word	0x000004c0


	//   ....[3]....
        /*01ac*/ 	.word	0x000004d0


	//   ....[4]....
        /*01b0*/ 	.word	0x00000530


	//   ....[5]....
        /*01b4*/ 	.word	0x00000540


	//   ....[6]....
        /*01b8*/ 	.word	0x00000550


	//   ....[7]....
        /*01bc*/ 	.word	0x00000560


	//   ....[8]....
        /*01c0*/ 	.word	0x000005c0


	//   ....[9]....
        /*01c4*/ 	.word	0x000005d0


	//   ....[10]....
        /*01c8*/ 	.word	0x000005e0


	//   ....[11]....
        /*01cc*/ 	.word	0x000005f0


	//   ....[12]....
        /*01d0*/ 	.word	0x00000650


	//   ....[13]....
        /*01d4*/ 	.word	0x00000660


	//   ....[14]....
        /*01d8*/ 	.word	0x00000670


	//   ....[15]....
        /*01dc*/ 	.word	0x00000680


	//   ....[16]....
        /*01e0*/ 	.word	0x000006e0


	//   ....[17]....
        /*01e4*/ 	.word	0x00000700


	//   ....[18]....
        /*01e8*/ 	.word	0x00000710


	//   ....[19]....
        /*01ec*/ 	.word	0x00000720


	//   ....[20]....
        /*01f0*/ 	.word	0x000009a0


	//   ....[21]....
        /*01f4*/ 	.word	0x000009b0


	//   ....[22]....
        /*01f8*/ 	.word	0x000009c0


	//   ....[23]....
        /*01fc*/ 	.word	0x000009d0


	//   ....[24]....
        /*0200*/ 	.word	0x00000a30


	//   ....[25]....
        /*0204*/ 	.word	0x00000a40


	//   ....[26]....
        /*0208*/ 	.word	0x00000a60


	//   ....[27]....
        /*020c*/ 	.word	0x00000a70


	//   ....[28]....
        /*0210*/ 	.word	0x00000ac0


	//   ....[29]....
        /*0214*/ 	.word	0x00000ae0


	//   ....[30]....
        /*0218*/ 	.word	0x00000af0


	//   ....[31]....
        /*021c*/ 	.word	0x00000b00


	//   ....[32]....
        /*0220*/ 	.word	0x00000b50


	//   ....[33]....
        /*0224*/ 	.word	0x00000b70


	//   ....[34]....
        /*0228*/ 	.word	0x00000b80


	//   ....[35]....
        /*022c*/ 	.word	0x00000b90


	//   ....[36]....
        /*0230*/ 	.word	0x00000bf0


	//   ....[37]....
        /*0234*/ 	.word	0x00000c00


	//   ....[38]....
        /*0238*/ 	.word	0x00000c10


	//   ....[39]....
        /*023c*/ 	.word	0x00000c20


	//   ....[40]....
        /*0240*/ 	.word	0x00001290


	//   ....[41]....
        /*0244*/ 	.word	0x000012e0


	//   ....[42]....
        /*0248*/ 	.word	0x00001370


	//   ....[43]....
        /*024c*/ 	.word	0x000013c0


	//   ....[44]....
        /*0250*/ 	.word	0x00001450


	//   ....[45]....
        /*0254*/ 	.word	0x000014a0


	//   ....[46]....
        /*0258*/ 	.word	0x00001530


	//   ....[47]....
        /*025c*/ 	.word	0x00001580


	//   ....[48]....
        /*0260*/ 	.word	0x00001610


	//   ....[49]....
        /*0264*/ 	.word	0x00001660


	//   ....[50]....
        /*0268*/ 	.word	0x000016c0


	//   ....[51]....
        /*026c*/ 	.word	0x00001710


	//   ....[52]....
        /*0270*/ 	.word	0x00001790


	//   ....[53]....
        /*0274*/ 	.word	0x000017e0


	//   ....[54]....
        /*0278*/ 	.word	0x00001850


	//   ....[55]....
        /*027c*/ 	.word	0x000018a0


	//   ....[56]....
        /*0280*/ 	.word	0x00001910


	//   ....[57]....
        /*0284*/ 	.word	0x00001960


	//   ....[58]....
        /*0288*/ 	.word	0x000019d0


	//   ....[59]....
        /*028c*/ 	.word	0x00001a20


	//----- nvinfo : EIATTR_VRC_CTA_INIT_COUNT
	.align		4
.L_505:
        /*0290*/ 	.byte	0x02, 0x4a
	.zero		1
	.zero		1


	//----- nvinfo : EIATTR_EXIT_INSTR_OFFSETS
	.align		4
        /*0294*/ 	.byte	0x04, 0x1c
        /*0296*/ 	.short	(.L_507 - .L_506)


	//   ....[0]....
.L_506:
        /*0298*/ 	.word	0x00000080


	//   ....[1]....
        /*029c*/ 	.word	0x00000130


	//   ....[2]....
        /*02a0*/ 	.word	0x000001c0


	//   ....[3]....
        /*02a4*/ 	.word	0x00000d20


	//   ....[4]....
        /*02a8*/ 	.word	0x00001230


	//----- nvinfo : EIATTR_CRS_STACK_SIZE
	.align		4
.L_507:
        /*02ac*/ 	.byte	0x04, 0x1e
        /*02ae*/ 	.short	(.L_509 - .L_508)
.L_508:
        /*02b0*/ 	.word	0x00000000


	//----- nvinfo : EIATTR_CBANK_PARAM_SIZE
	.align		4
.L_509:
        /*02b4*/ 	.byte	0x03, 0x19
        /*02b6*/ 	.short	0x0040


	//----- nvinfo : EIATTR_PARAM_CBANK
	.align		4
        /*02b8*/ 	.byte	0x04, 0x0a
        /*02ba*/ 	.short	(.L_511 - .L_510)
	.align		4
.L_510:
        /*02bc*/ 	.word	index@(.nv.constant0._Z43compute_chunk_shift_scale_from_input_kernelI6__halfLi256EEvPKT_llidifPiPf)
        /*02c0*/ 	.short	0x0380
        /*02c2*/ 	.short	0x0040


	//----- nvinfo : EIATTR_SW_WAR
	.align		4
.L_511:
        /*02c4*/ 	.byte	0x04, 0x36
        /*02c6*/ 	.short	(.L_513 - .L_512)
.L_512:
        /*02c8*/ 	.word	0x00000008
.L_513:


//--------------------- .nv.info._Z43compute_chunk_shift_scale_from_input_kernelIfLi256EEvPKT_llidifPiPf --------------------------
	.section	.nv.info._Z43compute_chunk_shift_scale_from_input_kernelIfLi256EEvPKT_llidifPiPf,"",@"SHT_CUDA_INFO"
	.sectionflags	@""
	.align	4


	//----- nvinfo : EIATTR_CUDA_API_VERSION
	.align		4
        /*0000*/ 	.byte	0x04, 0x37
        /*0002*/ 	.short	(.L_515 - .L_514)
.L_514:
        /*0004*/ 	.word	0x00000082


	//----- nvinfo : EIATTR_KPARAM_INFO
	.align		4
.L_515:
        /*0008*/ 	.byte	0x04, 0x17
        /*000a*/ 	.short	(.L_517 - .L_516)
.L_516:
        /*000c*/ 	.word	0x00000000
        /*0010*/ 	.short	0x0008
        /*0012*/ 	.short	0x0038
        /*0014*/ 	.byte	0x00, 0xf5, 0x21, 0x00


	//----- nvinfo : EIATTR_KPARAM_INFO
	.align		4
.L_517:
        /*0018*/ 	.byte	0x04, 0x17
        /*001a*/ 	.short	(.L_519 - .L_518)
.L_518:
        /*001c*/ 	.word	0x00000000
        /*0020*/ 	.short	0x0007
        /*0022*/ 	.short	0x0030
        /*0024*/ 	.byte	0x00, 0xf5, 0x21, 0x00


	//----- nvinfo : EIATTR_KPARAM_INFO
	.align		4
.L_519:
        /*0028*/ 	.byte	0x04, 0x17
        /*002a*/ 	.short	(.L_521 - .L_520)
.L_520:
        /*002c*/ 	.word	0x00000000
        /*0030*/ 	.short	0x0006
        /*0032*/ 	.short	0x002c
        /*0034*/ 	.byte	0x00, 0xf0, 0x11, 0x00


	//----- nvinfo : EIATTR_KPARAM_INFO
	.align		4
.L_521:
        /*0038*/ 	.byte	0x04, 0x17
        /*003a*/ 	.short	(.L_523 - .L_522)
.L_522:
        /*003c*/ 	.word	0x00000000
        /*0040*/ 	.short	0x0005
        /*0042*/ 	.short	0x0028
        /*0044*/ 	.byte	0x00, 0xf0, 0x11, 0x00


	//----- nvinfo : EIATTR_KPARAM_INFO
	.align		4
.L_523:
        /*0048*/ 	.byte	0x04, 0x17
        /*004a*/ 	.short	(.L_525 - .L_524)
.L_524:
        /*004c*/ 	.word	0x00000000
        /*0050*/ 	.short	0x0004
        /*0052*/ 	.short	0x0020
        /*0054*/ 	.byte	0x00, 0xf0, 0x21, 0x00


	//----- nvinfo : EIATTR_KPARAM_INFO
	.align		4
.L_525:
        /*0058*/ 	.byte	0x04, 0x17
        /*005a*/ 	.short	(.L_527 - .L_526)
.L_526:
        /*005c*/ 	.word	0x00000000
        /*0060*/ 	.short	0x0003
        /*0062*/ 	.short	0x0018
        /*0064*/ 	.byte	0x00, 0xf0, 0x11, 0x00


	//----- nvinfo : EIATTR_KPARAM_INFO
	.align		4
.L_527:
        /*0068*/ 	.byte	0x04, 0x17
        /*006a*/ 	.short	(.L_529 - .L_528)
.L_528:
        /*006c*/ 	.word	0x00000000
        /*0070*/ 	.short	0x0002
        /*0072*/ 	.short	0x0010
        /*0074*/ 	.byte	0x00, 0xf0, 0x21, 0x00


	//----- nvinfo : EIATTR_KPARAM_INFO
	.align		4
.L_529:
        /*0078*/ 	.byte	0x04, 0x17
        /*007a*/ 	.short	(.L_531 - .L_530)
.L_530:
        /*007c*/ 	.word	0x00000000
        /*0080*/ 	.short	0x0001
        /*0082*/ 	.short	0x0008
        /*0084*/ 	.byte	0x00, 0xf0, 0x21, 0x00


	//----- nvinfo : EIATTR_KPARAM_INFO
	.align		4
.L_531:
        /*0088*/ 	.byte	0x04, 0x17
        /*008a*/ 	.short	(.L_533 - .L_532)
.L_532:
        /*008c*/ 	.word	0x00000000
        /*0090*/ 	.short	0x0000
        /*0092*/ 	.short	0x0000
        /*0094*/ 	.byte	0x00, 0xf5, 0x21, 0x00


	//----- nvinfo : EIATTR_SPARSE_MMA_MASK
	.align		4
.L_533:
        /*0098*/ 	.byte	0x03, 0x50
        /*009a*/ 	.short	0x0000


	//----- nvinfo : EIATTR_MAXREG_COUNT
	.align		4
        /*009c*/ 	.byte	0x03, 0x1b
        /*009e*/ 	.short	0x00ff


	//----- nvinfo : EIATTR_NUM_BARRIERS
	.align		4
        /*00a0*/ 	.byte	0x02, 0x4c
        /*00a2*/ 	.byte	0x01
	.zero		1


	//----- nvinfo : EIATTR_MERCURY_ISA_VERSION
	.align		4
        /*00a4*/ 	.byte	0x03, 0x5f
        /*00a6*/ 	.short	0x0101


	//----- nvinfo : EIATTR_COOP_GROUP_MASK_REGIDS
	.align		4
        /*00a8*/ 	.byte	0x04, 0x29
        /*00aa*/ 	.short	(.L_535 - .L_534)


	//   ....[0]....
.L_534:
        /*00ac*/ 	.word	0xffffffff


	//   ....[1]....
        /*00b0*/ 	.word	0xffffffff


	//   ....[2]....
        /*00b4*/ 	.word	0xffffffff


	//   ....[3]....
        /*00b8*/ 	.word	0xffffffff


	//   ....[4]....
        /*00bc*/ 	.word	0xffffffff


	//   ....[5]....
        /*00c0*/ 	.word	0xffffffff


	//   ....[6]....
        /*00c4*/ 	.word	0xffffffff


	//   ....[7]....
        /*00c8*/ 	.word	0xffffffff


	//   ....[8]....
        /*00cc*/ 	.word	0xffffffff


	//   ....[9]....
        /*00d0*/ 	.word	0xffffffff


	//   ....[10]....
        /*00d4*/ 	.word	0xffffffff


	//   ....[11]....
        /*00d8*/ 	.word	0xffffffff


	//   ....[12]....
        /*00dc*/ 	.word	0xffffffff


	//   ....[13]....
        /*00e0*/ 	.word	0xffffffff


	//   ....[14]....
        /*00e4*/ 	.word	0xffffffff


	//   ....[15]....
        /*00e8*/ 	.word	0xffffffff


	//   ....[16]....
        /*00ec*/ 	.word	0xffffffff


	//   ....[17]....
        /*00f0*/ 	.word	0xffffffff


	//   ....[18]....
        /*00f4*/ 	.word	0xffffffff


	//   ....[19]....
        /*00f8*/ 	.word	0xffffffff


	//   ....[20]....
        /*00fc*/ 	.word	0xffffffff


	//   ....[21]....
        /*0100*/ 	.word	0xffffffff


	//   ....[22]....
        /*0104*/ 	.word	0xffffffff


	//   ....[23]....
        /*0108*/ 	.word	0xffffffff


	//   ....[24]....
        /*010c*/ 	.word	0xffffffff


	//   ....[25]....
        /*0110*/ 	.word	0xffffffff


	//   ....[26]....
        /*0114*/ 	.word	0xffffffff


	//   ....[27]....
        /*0118*/ 	.word	0xffffffff


	//   ....[28]....
        /*011c*/ 	.word	0xffffffff


	//   ....[29]....
        /*0120*/ 	.word	0xffffffff


	//   ....[30]....
        /*0124*/ 	.word	0xffffffff


	//   ....[31]....
        /*0128*/ 	.word	0xffffffff


	//   ....[32]....
        /*012c*/ 	.word	0xffffffff


	//   ....[33]....
        /*0130*/ 	.word	0xffffffff


	//   ....[34]....
        /*0134*/ 	.word	0xffffffff


	//   ....[35]....
        /*0138*/ 	.word	0xffffffff


	//   ....[36]....
        /*013c*/ 	.word	0xffffffff


	//   ....[37]....
        /*0140*/ 	.word	0xffffffff


	//   ....[38]....
        /*0144*/ 	.word	0xffffffff


	//   ....[39]....
        /*0148*/ 	.word	0xffffffff


	//   ....[40]....
        /*014c*/ 	.word	0x0500000c


	//   ....[41]....
        /*0150*/ 	.word	0x0500000c


	//   ....[42]....
        /*0154*/ 	.word	0x0500000c


	//   ....[43]....
        /*0158*/ 	.word	0x0500000c


	//   ....[44]....
        /*015c*/ 	.word	0x0500000c


	//   ....[45]....
        /*0160*/ 	.word	0x0500000c


	//   ....[46]....
        /*0164*/ 	.word	0x0500000c


	//   ....[47]....
        /*0168*/ 	.word	0x0500000c


	//   ....[48]....
        /*016c*/ 	.word	0x0500000c


	//   ....[49]....
        /*0170*/ 	.word	0x0500000c


	//   ....[50]....
        /*0174*/ 	.word	0x0500000c


	//   ....[51]....
        /*0178*/ 	.word	0x0500000c


	//   ....[52]....
        /*017c*/ 	.word	0x0500000c


	//   ....[53]....
        /*0180*/ 	.word	0x0500000c


	//   ....[54]....
        /*0184*/ 	.word	0x0500000c


	//   ....[55]....
        /*0188*/ 	.word	0x0500000c


	//   ....[56]....
        /*018c*/ 	.word	0x0500000c


	//   ....[57]....
        /*0190*/ 	.word	0x0500000c


	//   ....[58]....
        /*0194*/ 	.word	0x0500000c


	//   ....[59]....
        /*0198*/ 	.word	0x0500000c


	//----- nvinfo : EIATTR_COOP_GROUP_INSTR_OFFSETS
	.align		4
.L_535:
        /*019c*/ 	.byte	0x04, 0x28
        /*019e*/ 	.short	(.L_537 - .L_536)


	//   ....[0]....
.L_536:
        /*01a0*/ 	.word	0x00000480


	//   ....[1]....
        /*01a4*/ 	.word	0x000004a0


	//   ....[2]....
        /*01a8*/ 	.word	0x000004b0


	//   ....[3]....
        /*01ac*/ 	.word	0x000004c0


	//   ....[4]....
        /*01b0*/ 	.word	0x00000520


	//   ....[5]....
        /*01b4*/ 	.word	0x00000530


	//   ....[6]....
        /*01b8*/ 	.word	0x00000540


	//   ....[7]....
        /*01bc*/ 	.word	0x00000550


	//   ....[8]....
        /*01c0*/ 	.word	0x000005b0


	//   ....[9]....
        /*01c4*/ 	.word	0x000005c0


	//   ....[10]....
        /*01c8*/ 	.word	0x000005d0


	//   ....[11]....
        /*01cc*/ 	.word	0x000005e0


	//   ....[12]....
        /*01d0*/ 	.word	0x00000640


	//   ....[13]....
        /*01d4*/ 	.word	0x00000650


	//   ....[14]....
        /*01d8*/ 	.word	0x00000660


	//   ....[15]....
        /*01dc*/ 	.word	0x00000670


	//   ....[16]....
        /*01e0*/ 	.word	0x000006d0


	//   ....[17]....
        /*01e4*/ 	.word	0x000006f0


	//   ....[18]....
        /*01e8*/ 	.word	0x00000700


	//   ....[19]....
        /*01ec*/ 	.word	0x00000710


	//   ....[20]....
        /*01f0*/ 	.word	0x00000990


	//   ....[21]....
        /*01f4*/ 	.word	0x000009a0


	//   ....[22]....
        /*01f8*/ 	.word	0x000009b0


	//   ....[23]....
        /*01fc*/ 	.word	0x000009c0


	//   ....[24]....
        /*0200*/ 	.word	0x00000a20


	//   ....[25]....
        /*0204*/ 	.word	0x00000a30


	//   ....[26]....
        /*0208*/ 	.word	0x00000a50


	//   ....[27]....
        /*020c*/ 	.word	0x00000a60


	//   ....[28]....
        /*0210*/ 	.word	0x00000ab0


	//   ....[29]....
        /*0214*/ 	.word	0x00000ad0


	//   ....[30]....
        /*0218*/ 	.word	0x00000ae0


	//   ....[31]....
        /*021c*/ 	.word	0x00000af0


	//   ....[32]....
        /*0220*/ 	.word	0x00000b40


	//   ....[33]....
        /*0224*/ 	.word	0x00000b60


	//   ....[34]....
        /*0228*/ 	.word	0x00000b70


	//   ....[35]....
        /*022c*/ 	.word	0x00000b80


	//   ....[36]....
        /*0230*/ 	.word	0x00000be0


	//   ....[37]....
        /*0234*/ 	.word	0x00000bf0


	//   ....[38]....
        /*0238*/ 	.word	0x00000c00


	//   ....[39]....
        /*023c*/ 	.word	0x00000c10


	//   ....[40]....
        /*0240*/ 	.word	0x00001280


	//   ....[41]....
        /*0244*/ 	.word	0x000012d0


	//   ....[42]....
        /*0248*/ 	.word	0x00001360


	//   ....[43]....
        /*024c*/ 	.word	0x000013b0


	//   ....[44]....
        /*0250*/ 	.word	0x00001440


	//   ....[45]....
        /*0254*/ 	.word	0x00001490


	//   ....[46]....
        /*0258*/ 	.word	0x00001520


	//   ....[47]....
        /*025c*/ 	.word	0x00001570


	//   ....[48]....
        /*0260*/ 	.word	0x00001600


	//   ....[49]....
        /*0264*/ 	.word	0x00001650


	//   ....[50]....
        /*0268*/ 	.word	0x000016b0


	//   ....[51]....
        /*026c*/ 	.word	0x00001700


	//   ....[52]....
        /*0270*/ 	.word	0x00001780


	//   ....[53]....
        /*0274*/ 	.word	0x000017d0


	//   ....[54]....
        /*0278*/ 	.word	0x00001840


	//   ....[55]....
        /*027c*/ 	.word	0x00001890


	//   ....[56]....
        /*0280*/ 	.word	0x00001900


	//   ....[57]....
        /*0284*/ 	.word	0x00001950


	//   ....[58]....
        /*0288*/ 	.word	0x000019c0


	//   ....[59]....
        /*028c*/ 	.word	0x00001a10


	//----- nvinfo : EIATTR_VRC_CTA_INIT_COUNT
	.align		4
.L_537:
        /*0290*/ 	.byte	0x02, 0x4a
	.zero		1
	.zero		1


	//----- nvinfo : EIATTR_EXIT_INSTR_OFFSETS
	.align		4
        /*0294*/ 	.byte	0x04, 0x1c
        /*0296*/ 	.short	(.L_539 - .L_538)


	//   ....[0]....
.L_538:
        /*0298*/ 	.word	0x00000080


	//   ....[1]....
        /*029c*/ 	.word	0x00000130


	//   ....[2]....
        /*02a0*/ 	.word	0x000001c0


	//   ....[3]....
        /*02a4*/ 	.word	0x00000d10


	//   ....[4]....
        /*02a8*/ 	.word	0x00001220


	//----- nvinfo : EIATTR_CRS_STACK_SIZE
	.align		4
.L_539:
        /*02ac*/ 	.byte	0x04, 0x1e
        /*02ae*/ 	.short	(.L_541 - .L_540)
.L_540:
        /*02b0*/ 	.word	0x00000000


	//----- nvinfo : EIATTR_CBANK_PARAM_SIZE
	.align		4
.L_541:
        /*02b4*/ 	.byte	0x03, 0x19
        /*02b6*/ 	.short	0x0040


	//----- nvinfo : EIATTR_PARAM_CBANK
	.align		4
        /*02b8*/ 	.byte	0x04, 0x0a
        /*02ba*/ 	.short	(.L_543 - .L_542)
	.align		4
.L_542:
        /*02bc*/ 	.word	index@(.nv.constant0._Z43compute_chunk_shift_scale_from_input_kernelIfLi256EEvPKT_llidifPiPf)
        /*02c0*/ 	.short	0x0380
        /*02c2*/ 	.short	0x0040


	//----- nvinfo : EIATTR_SW_WAR
	.align		4
.L_543:
        /*02c4*/ 	.byte	0x04, 0x36
        /*02c6*/ 	.short	(.L_545 - .L_544)
.L_544:
        /*02c8*/ 	.word	0x00000008
.L_545:


//--------------------- .nv.info._Z41compute_row_shift_scale_from_input_kernelI13__nv_bfloat16Li256EEvPKT_lldifPiPf --------------------------
	.section	.nv.info._Z41compute_row_shift_scale_from_input_kernelI13__nv_bfloat16Li256EEvPKT_lldifPiPf,"",@"SHT_CUDA_INFO"
	.sectionflags	@""
	.align	4


	//----- nvinfo : EIATTR_CUDA_API_VERSION
	.align		4
        /*0000*/ 	.byte	0x04, 0x37
        /*0002*/ 	.short	(.L_547 - .L_546)
.L_546:
        /*0004*/ 	.word	0x00000082


	//----- nvinfo : EIATTR_KPARAM_INFO
	.align		4
.L_547:
        /*0008*/ 	.byte	0x04, 0x17
        /*000a*/ 	.short	(.L_549 - .L_548)
.L_548:
        /*000c*/ 	.word	0x00000000
        /*0010*/ 	.short	0x0007
        /*0012*/ 	.short	0x0030
        /*0014*/ 	.byte	0x00, 0xf5, 0x21, 0x00


	//----- nvinfo : EIATTR_KPARAM_INFO
	.align		4
.L_549:
        /*0018*/ 	.byte	0x04, 0x17
        /*001a*/ 	.short	(.L_551 - .L_550)
.L_550:
        /*001c*/ 	.word	0x00000000
        /*0020*/ 	.short	0x0006
        /*0022*/ 	.short	0x0028
        /*0024*/ 	.byte	0x00, 0xf5, 0x21, 0x00


	//----- nvinfo : EIATTR_KPARAM_INFO
	.align		4
.L_551:
        /*0028*/ 	.byte	0x04, 0x17
        /*002a*/ 	.short	(.L_553 - .L_552)
.L_552:
        /*002c*/ 	.word	0x00000000
        /*0030*/ 	.short	0x0005
        /*0032*/ 	.short	0x0024
        /*0034*/ 	.byte	0x00, 0xf0, 0x11, 0x00


	//----- nvinfo : EIATTR_KPARAM_INFO
	.align		4
.L_553:
        /*0038*/ 	.byte	0x04, 0x17
        /*003a*/ 	.short	(.L_555 - .L_554)
.L_554:
        /*003c*/ 	.word	0x00000000
        /*0040*/ 	.short	0x0004
        /*0042*/ 	.short	0x0020
        /*0044*/ 	.byte	0x00, 0xf0, 0x11, 0x00


	//----- nvinfo : EIATTR_KPARAM_INFO
	.align		4
.L_555:
        /*0048*/ 	.byte	0x04, 0x17
        /*004a*/ 	.short	(.L_557 - .L_556)
.L_556:
        /*004c*/ 	.word	0x00000000
        /*0050*/ 	.short	0x0003
        /*0052*/ 	.short	0x0018
        /*0054*/ 	.byte	0x00, 0xf0, 0x21, 0x00


	//----- nvinfo : EIATTR_KPARAM_INFO
	.align		4
.L_557:
        /*0058*/ 	.byte	0x04, 0x17
        /*005a*/ 	.short	(.L_559 - .L_558)
.L_558:
        /*005c*/ 	.word	0x00000000
        /*0060*/ 	.short	0x0002
        /*0062*/ 	.short	0x0010
        /*0064*/ 	.byte	0x00, 0xf0, 0x21, 0x00


	//----- nvinfo : EIATTR_KPARAM_INFO
	.align		4
.L_559:
        /*0068*/ 	.byte	0x04, 0x17
        /*006a*/ 	.short	(.L_561 - .L_560)
.L_560:
        /*006c*/ 	.word	0x00000000
        /*0070*/ 	.short	0x0001
        /*0072*/ 	.short	0x0008
        /*0074*/ 	.byte	0x00, 0xf0, 0x21, 0x00


	//----- nvinfo : EIATTR_KPARAM_INFO
	.align		4
.L_561:
        /*0078*/ 	.byte	0x04, 0x17
        /*007a*/ 	.short	(.L_563 - .L_562)
.L_562:
        /*007c*/ 	.word	0x00000000
        /*0080*/ 	.short	0x0000
        /*0082*/ 	.short	0x0000
        /*0084*/ 	.byte	0x00, 0xf5, 0x21, 0x00


	//----- nvinfo : EIATTR_SPARSE_MMA_MASK
	.align		4
.L_563:
        /*0088*/ 	.byte	0x03, 0x50
        /*008a*/ 	.short	0x0000


	//----- nvinfo : EIATTR_MAXREG_COUNT
	.align		4
        /*008c*/ 	.byte	0x03, 0x1b
        /*008e*/ 	.short	0x00ff


	//----- nvinfo : EIATTR_NUM_BARRIERS
	.align		4
        /*0090*/ 	.byte	0x02, 0x4c
        /*0092*/ 	.byte	0x01
	.zero		1


	//----- nvinfo : EIATTR_MERCURY_ISA_VERSION
	.align		4
        /*0094*/ 	.byte	0x03, 0x5f
        /*0096*/ 	.short	0x0101


	//----- nvinfo : EIATTR_COOP_GROUP_MASK_REGIDS
	.align		4
        /*0098*/ 	.byte	0x04, 0x29
        /*009a*/ 	.short	(.L_565 - .L_564)


	//   ....[0]....
.L_564:
        /*009c*/ 	.word	0xffffffff


	//   ....[1]....
        /*00a0*/ 	.word	0xffffffff


	//   ....[2]....
        /*00a4*/ 	.word	0xffffffff


	//   ....[3]....
        /*00a8*/ 	.word	0xffffffff


	//   ....[4]....
        /*00ac*/ 	.word	0xffffffff


	//   ....[5]....
        /*00b0*/ 	.word	0xffffffff


	//   ....[6]....
        /*00b4*/ 	.word	0xffffffff


	//   ....[7]....
        /*00b8*/ 	.word	0xffffffff


	//   ....[8]....
        /*00bc*/ 	.word	0xffffffff


	//   ....[9]....
        /*00c0*/ 	.word	0xffffffff


	//   ....[10]....
        /*00c4*/ 	.word	0xffffffff


	//   ....[11]....
        /*00c8*/ 	.word	0xffffffff


	//   ....[12]....
        /*00cc*/ 	.word	0xffffffff


	//   ....[13]....
        /*00d0*/ 	.word	0xffffffff


	//   ....[14]....
        /*00d4*/ 	.word	0xffffffff


	//   ....[15]....
        /*00d8*/ 	.word	0xffffffff


	//   ....[16]....
        /*00dc*/ 	.word	0xffffffff


	//   ....[17]....
        /*00e0*/ 	.word	0xffffffff


	//   ....[18]....
        /*00e4*/ 	.word	0xffffffff


	//   ....[19]....
        /*00e8*/ 	.word	0xffffffff


	//   ....[20]....
        /*00ec*/ 	.word	0xffffffff


	//   ....[21]....
        /*00f0*/ 	.word	0xffffffff


	//   ....[22]....
        /*00f4*/ 	.word	0xffffffff


	//   ....[23]....
        /*00f8*/ 	.word	0xffffffff


	//   ....[24]....
        /*00fc*/ 	.word	0xffffffff


	//   ....[25]....
        /*0100*/ 	.word	0xffffffff


	//   ....[26]....
        /*0104*/ 	.word	0xffffffff


	//   ....[27]....
        /*0108*/ 	.word	0xffffffff


	//   ....[28]....
        /*010c*/ 	.word	0xffffffff


	//   ....[29]....
        /*0110*/ 	.word	0xffffffff


	//   ....[30]....
        /*0114*/ 	.word	0xffffffff


	//   ....[31]....
        /*0118*/ 	.word	0xffffffff


	//   ....[32]....
        /*011c*/ 	.word	0xffffffff


	//   ....[33]....
        /*0120*/ 	.word	0xffffffff


	//   ....[34]....
        /*0124*/ 	.word	0xffffffff


	//   ....[35]....
        /*0128*/ 	.word	0xffffffff


	//   ....[36]....
        /*012c*/ 	.word	0xffffffff


	//   ....[37]....
        /*0130*/ 	.word	0xffffffff


	//   ....[38]....
        /*0134*/ 	.word	0xffffffff


	//   ....[39]....
        /*0138*/ 	.word	0xffffffff


	//   ....[40]....
        /*013c*/ 	.word	0x05000004


	//   ....[41]....
        /*0140*/ 	.word	0x05000004


	//   ....[42]....
        /*0144*/ 	.word	0x05000004


	//   ....[43]....
        /*0148*/ 	.word	0x05000004


	//   ....[44]....
        /*014c*/ 	.word	0x05000004


	//   ....[45]....
        /*0150*/ 	.word	0x05000004


	//   ....[46]....
        /*0154*/ 	.word	0x05000004


	//   ....[47]....
        /*0158*/ 	.word	0x05000004


	//   ....[48]....
        /*015c*/ 	.word	0x05000004


	//   ....[49]....
        /*0160*/ 	.word	0x05000004


	//   ....[50]....
        /*0164*/ 	.word	0x05000004


	//   ....[51]....
        /*0168*/ 	.word	0x05000004


	//   ....[52]....
        /*016c*/ 	.word	0x05000004


	//   ....[53]....
        /*0170*/ 	.word	0x05000004


	//   ....[54]....
        /*0174*/ 	.word	0x05000004


	//   ....[55]....
        /*0178*/ 	.word	0x05000004


	//   ....[56]....
        /*017c*/ 	.word	0x05000004


	//   ....[57]....
        /*0180*/ 	.word	0x05000004


	//   ....[58]....
        /*0184*/ 	.word	0x05000004


	//   ....[59]....
        /*0188*/ 	.word	0x05000004


	//----- nvinfo : EIATTR_COOP_GROUP_INSTR_OFFSETS
	.align		4
.L_565:
        /*018c*/ 	.byte	0x04, 0x28
        /*018e*/ 	.short	(.L_567 - .L_566)


	//   ....[0]....
.L_566:
        /*0190*/ 	.word	0x00001c60


	//   ....[1]....
        /*0194*/ 	.word	0x00001c80


	//   ....[2]....
        /*0198*/ 	.word	0x00001c90


	//   ....[3]....
        /*019c*/ 	.word	0x00001ca0


	//   ....[4]....
        /*01a0*/ 	.word	0x00001d00


	//   ....[5]....
        /*01a4*/ 	.word	0x00001d10


	//   ....[6]....
        /*01a8*/ 	.word	0x00001d20


	//   ....[7]....
        /*01ac*/ 	.word	0x00001d30


	//   ....[8]....
        /*01b0*/ 	.word	0x00001d90


	//   ....[9]....
        /*01b4*/ 	.word	0x00001da0


	//   ....[10]....
        /*01b8*/ 	.word	0x00001db0


	//   ....[11]....
        /*01bc*/ 	.word	0x00001dc0


	//   ....[12]....
        /*01c0*/ 	.word	0x00001e20


	//   ....[13]....
        /*01c4*/ 	.word	0x00001e30


	//   ....[14]....
        /*01c8*/ 	.word	0x00001e40


	//   ....[15]....
        /*01cc*/ 	.word	0x00001e50


	//   ....[16]....
        /*01d0*/ 	.word	0x00001eb0


	//   ....[17]....
        /*01d4*/ 	.word	0x00001ed0


	//   ....[18]....
        /*01d8*/ 	.word	0x00001ee0


	//   ....[19]....
        /*01dc*/ 	.word	0x00001ef0


	//   ....[20]....
        /*01e0*/ 	.word	0x00002170


	//   ....[21]....
        /*01e4*/ 	.word	0x00002180


	//   ....[22]....
        /*01e8*/ 	.word	0x00002190


	//   ....[23]....
        /*01ec*/ 	.word	0x000021a0


	//   ....[24]....
        /*01f0*/ 	.word	0x00002200


	//   ....[25]....
        /*01f4*/ 	.word	0x00002210


	//   ....[26]....
        /*01f8*/ 	.word	0x00002220


	//   ....[27]....
        /*01fc*/ 	.word	0x00002230


	//   ....[28]....
        /*0200*/ 	.word	0x00002290


	//   ....[29]....
        /*0204*/ 	.word	0x000022a0


	//   ....[30]....
        /*0208*/ 	.word	0x000022b0


	//   ....[31]....
        /*020c*/ 	.word	0x000022c0


	//   ....[32]....
        /*0210*/ 	.word	0x00002320


	//   ....[33]....
        /*0214*/ 	.word	0x00002330


	//   ....[34]....
        /*0218*/ 	.word	0x00002340


	//   ....[35]....
        /*021c*/ 	.word	0x00002350


	//   ....[36]....
        /*0220*/ 	.word	0x000023b0


	//   ....[37]....
        /*0224*/ 	.word	0x000023c0


	//   ....[38]....
        /*0228*/ 	.word	0x000023d0


	//   ....[39]....
        /*022c*/ 	.word	0x000023e0


	//   ....[40]....
        /*0230*/ 	.word	0x00002ae0


	//   ....[41]....
        /*0234*/ 	.word	0x00002b30


	//   ....[42]....
        /*0238*/ 	.word	0x00002bc0


	//   ....[43]....
        /*023c*/ 	.word	0x00002c10


	//   ....[44]....
        /*0240*/ 	.word	0x00002ca0


	//   ....[45]....
        /*0244*/ 	.word	0x00002cf0


	//   ....[46]....
        /*0248*/ 	.word	0x00002d80


	//   ....[47]....
        /*024c*/ 	.word	0x00002dd0


	//   ....[48]....
        /*0250*/ 	.word	0x00002e60


	//   ....[49]....
        /*0254*/ 	.word	0x00002eb0


	//   ....[50]....
        /*0258*/ 	.word	0x00002f10


	//   ....[51]....
        /*025c*/ 	.word	0x00002f60


	//   ....[52]....
        /*0260*/ 	.word	0x00002fd0


	//   ....[53]....
        /*0264*/ 	.word	0x00003020


	//   ....[54]....
        /*0268*/ 	.word	0x00003090


	//   ....[55]....
        /*026c*/ 	.word	0x000030e0


	//   ....[56]....
        /*0270*/ 	.word	0x00003150


	//   ....[57]....
        /*0274*/ 	.word	0x000031a0


	//   ....[58]....
        /*0278*/ 	.word	0x00003210


	//   ....[59]....
        /*027c*/ 	.word	0x00003260


	//----- nvinfo : EIATTR_VRC_CTA_INIT_COUNT
	.align		4
.L_567:
        /*0280*/ 	.byte	0x02, 0x4a
	.zero		1
	.zero		1


	//----- nvinfo : EIATTR_EXIT_INSTR_OFFSETS
	.align		4
        /*0284*/ 	.byte	0x04, 0x1c
        /*0286*/ 	.short	(.L_569 - .L_568)


	//   ....[0]....
.L_568:
        /*0288*/ 	.word	0x00000050


	//   ....[1]....
        /*028c*/ 	.word	0x000024f0


	//   ....[2]....
        /*0290*/ 	.word	0x00002a80


	//----- nvinfo : EIATTR_CRS_STACK_SIZE
	.align		4
.L_569:
        /*0294*/ 	.byte	0x04, 0x1e
        /*0296*/ 	.short	(.L_571 - .L_570)
.L_570:
        /*0298*/ 	.word	0x00000000


	//----- nvinfo : EIATTR_CBANK_PARAM_SIZE
	.align		4
.L_571:
        /*029c*/ 	.byte	0x03, 0x19
        /*029e*/ 	.short	0x0038


	//----- nvinfo : EIATTR_PARAM_CBANK
	.align		4
        /*02a0*/ 	.byte	0x04, 0x0a
        /*02a2*/ 	.short	(.L_573 - .L_572)
	.align		4
.L_572:
        /*02a4*/ 	.word	index@(.nv.constant0._Z41compute_row_shift_scale_from_input_kernelI13__nv_bfloat16Li256EEvPKT_lldifPiPf)
        /*02a8*/ 	.short	0x0380
        /*02aa*/ 	.short	0x0038


	//----- nvinfo : EIATTR_SW_WAR
	.align		4
.L_573:
        /*02ac*/ 	.byte	0x04, 0x36
        /*02ae*/ 	.short	(.L_575 - .L_574)
.L_574:
        /*02b0*/ 	.word	0x00000008
.L_575:


//--------------------- .nv.info._Z41compute_row_shift_scale_from_input_kernelI6__halfLi256EEvPKT_lldifPiPf --------------------------
	.section	.nv.info._Z41compute_row_shift_scale_from_input_kernelI6__halfLi256EEvPKT_lldifPiPf,"",@"SHT_CUDA_INFO"
	.sectionflags	@""
	.align	4


	//----- nvinfo : EIATTR_CUDA_API_VERSION
	.align		4
        /*0000*/ 	.byte	0x04, 0x37
        /*0002*/ 	.short	(.L_577 - .L_576)
.L_576:
        /*0004*/ 	.word	0x00000082


	//----- nvinfo : EIATTR_KPARAM_INFO
	.align		4
.L_577:
        /*0008*/ 	.byte	0x04, 0x17
        /*000a*/ 	.short	(.L_579 - .L_578)
.L_578:
        /*000c*/ 	.word	0x00000000
        /*0010*/ 	.short	0x0007
        /*0012*/ 	.short	0x0030
        /*0014*/ 	.byte	0x00, 0xf5, 0x21, 0x00


	//----- nvinfo : EIATTR_KPARAM_INFO
	.align		4
.L_579:
        /*0018*/ 	.byte	0x04, 0x17
        /*001a*/ 	.short	(.L_581 - .L_580)
.L_580:
        /*001c*/ 	.word	0x00000000
        /*0020*/ 	.short	0x0006
        /*0022*/ 	.short	0x0028
        /*0024*/ 	.byte	0x00, 0xf5, 0x21, 0x00


	//----- nvinfo : EIATTR_KPARAM_INFO
	.align		4
.L_581:
        /*0028*/ 	.byte	0x04, 0x17
        /*002a*/ 	.short	(.L_583 - .L_582)
.L_582:
        /*002c*/ 	.word	0x00000000
        /*0030*/ 	.short	0x0005
        /*0032*/ 	.short	0x0024
        /*0034*/ 	.byte	0x00, 0xf0, 0x11, 0x00


	//----- nvinfo : EIATTR_KPARAM_INFO
	.align		4
.L_583:
        /*0038*/ 	.byte	0x04, 0x17
        /*003a*/ 	.short	(.L_585 - .L_584)
.L_584:
        /*003c*/ 	.word	0x00000000
        /*0040*/ 	.short	0x0004
        /*0042*/ 	.short	0x0020
        /*0044*/ 	.byte	0x00, 0xf0, 0x11, 0x00


	//----- nvinfo : EIATTR_KPARAM_INFO
	.align		4
.L_585:
        /*0048*/ 	.byte	0x04, 0x17
        /*004a*/ 	.short	(.L_587 - .L_586)
.L_586:
        /*004c*/ 	.word	0x00000000
        /*0050*/ 	.short	0x0003
        /*0052*/ 	.short	0x0018
        /*0054*/ 	.byte	0x00, 0xf0, 0x21, 0x00


	//----- nvinfo : EIATTR_KPARAM_INFO
	.align		4
.L_587:
        /*0058*/ 	.byte	0x04, 0x17
        /*005a*/ 	.short	(.L_589 - .L_588)
.L_588:
        /*005c*/ 	.word	0x00000000
        /*0060*/ 	.short	0x0002
        /*0062*/ 	.short	0x0010
        /*0064*/ 	.byte	0x00, 0xf0, 0x21, 0x00


	//----- nvinfo : EIATTR_KPARAM_INFO
	.align		4
.L_589:
        /*0068*/ 	.byte	0x04, 0x17
        /*006a*/ 	.short	(.L_591 - .L_590)
.L_590:
        /*006c*/ 	.word	0x00000000
        /*0070*/ 	.short	0x0001
        /*0072*/ 	.short	0x0008
        /*0074*/ 	.byte	0x00, 0xf0, 0x21, 0x00


	//----- nvinfo : EIATTR_KPARAM_INFO
	.align		4
.L_591:
        /*0078*/ 	.byte	0x04, 0x17
        /*007a*/ 	.short	(.L_593 - .L_592)
.L_592:
        /*007c*/ 	.word	0x00000000
        /*0080*/ 	.short	0x0000
        /*0082*/ 	.short	0x0000
        /*0084*/ 	.byte	0x00, 0xf5, 0x21, 0x00


	//----- nvinfo : EIATTR_SPARSE_MMA_MASK
	.align		4
.L_593:
        /*0088*/ 	.byte	0x03, 0x50
        /*008a*/ 	.short	0x0000


	//----- nvinfo : EIATTR_MAXREG_COUNT
	.align		4
        /*008c*/ 	.byte	0x03, 0x1b
        /*008e*/ 	.short	0x00ff


	//----- nvinfo : EIATTR_NUM_BARRIERS
	.align		4
        /*0090*/ 	.byte	0x02, 0x4c
        /*0092*/ 	.byte	0x01
	.zero		1


	//----- nvinfo : EIATTR_MERCURY_ISA_VERSION
	.align		4
        /*0094*/ 	.byte	0x03, 0x5f
        /*0096*/ 	.short	0x0101


	//----- nvinfo : EIATTR_COOP_GROUP_MASK_REGIDS
	.align		4
        /*0098*/ 	.byte	0x04, 0x29
        /*009a*/ 	.short	(.L_595 - .L_594)


	//   ....[0]....
.L_594:
        /*009c*/ 	.word	0xffffffff


	//   ....[1]....
        /*00a0*/ 	.word	0xffffffff


	//   ....[2]....
        /*00a4*/ 	.word	0xffffffff


	//   ....[3]....
        /*00a8*/ 	.word	0xffffffff


	//   ....[4]....
        /*00ac*/ 	.word	0xffffffff


	//   ....[5]....
        /*00b0*/ 	.word	0xffffffff


	//   ....[6]....
        /*00b4*/ 	.word	0xffffffff


	//   ....[7]....
        /*00b8*/ 	.word	0xffffffff


	//   ....[8]....
        /*00bc*/ 	.word	0xffffffff


	//   ....[9]....
        /*00c0*/ 	.word	0xffffffff


	//   ....[10]....
        /*00c4*/ 	.word	0xffffffff


	//   ....[11]....
        /*00c8*/ 	.word	0xffffffff


	//   ....[12]....
        /*00cc*/ 	.word	0xffffffff


	//   ....[13]....
        /*00d0*/ 	.word	0xffffffff


	//   ....[14]....
        /*00d4*/ 	.word	0xffffffff


	//   ....[15]....
        /*00d8*/ 	.word	0xffffffff


	//   ....[16]....
        /*00dc*/ 	.word	0xffffffff


	//   ....[17]....
        /*00e0*/ 	.word	0xffffffff


	//   ....[18]....
        /*00e4*/ 	.word	0xffffffff


	//   ....[19]....
        /*00e8*/ 	.word	0xffffffff


	//   ....[20]....
        /*00ec*/ 	.word	0xffffffff


	//   ....[21]....
        /*00f0*/ 	.word	0xffffffff


	//   ....[22]....
        /*00f4*/ 	.word	0xffffffff


	//   ....[23]....
        /*00f8*/ 	.word	0xffffffff


	//   ....[24]....
        /*00fc*/ 	.word	0xffffffff


	//   ....[25]....
        /*0100*/ 	.word	0xffffffff


	//   ....[26]....
        /*0104*/ 	.word	0xffffffff


	//   ....[27]....
        /*0108*/ 	.word	0xffffffff


	//   ....[28]....
        /*010c*/ 	.word	0xffffffff


	//   ....[29]....
        /*0110*/ 	.word	0xffffffff


	//   ....[30]....
        /*0114*/ 	.word	0xffffffff


	//   ....[31]....
        /*0118*/ 	.word	0xffffffff


	//   ....[32]....
        /*011c*/ 	.word	0xffffffff


	//   ....[33]....
        /*0120*/ 	.word	0xffffffff


	//   ....[34]....
        /*0124*/ 	.word	0xffffffff


	//   ....[35]....
        /*0128*/ 	.word	0xffffffff


	//   ....[36]....
        /*012c*/ 	.word	0xffffffff


	//   ....[37]....
        /*0130*/ 	.word	0xffffffff


	//   ....[38]....
        /*0134*/ 	.word	0xffffffff


	//   ....[39]....
        /*0138*/ 	.word	0xffffffff


	//   ....[40]....
        /*013c*/ 	.word	0x05000004


	//   ....[41]....
        /*0140*/ 	.word	0x05000004


	//   ....[42]....
        /*0144*/ 	.word	0x05000004


	//   ....[43]....
        /*0148*/ 	.word	0x05000004


	//   ....[44]....
        /*014c*/ 	.word	0x05000004


	//   ....[45]....
        /*0150*/ 	.word	0x05000004


	//   ....[46]....
        /*0154*/ 	.word	0x05000004


	//   ....[47]....
        /*0158*/ 	.word	0x05000004


	//   ....[48]....
        /*015c*/ 	.word	0x05000004


	//   ....[49]....
        /*0160*/ 	.word	0x05000004


	//   ....[50]....
        /*0164*/ 	.word	0x05000004


	//   ....[51]....
        /*0168*/ 	.word	0x05000004


	//   ....[52]....
        /*016c*/ 	.word	0x05000004


	//   ....[53]....
        /*0170*/ 	.word	0x05000004


	//   ....[54]....
        /*0174*/ 	.word	0x05000004


	//   ....[55]....
        /*0178*/ 	.word	0x05000004


	//   ....[56]....
        /*017c*/ 	.word	0x05000004


	//   ....[57]....
        /*0180*/ 	.word	0x05000004


	//   ....[58]....
        /*0184*/ 	.word	0x05000004


	//   ....[59]....
        /*0188*/ 	.word	0x05000004


	//----- nvinfo : EIATTR_COOP_GROUP_INSTR_OFFSETS
	.align		4
.L_595:
        /*018c*/ 	.byte	0x04, 0x28
        /*018e*/ 	.short	(.L_597 - .L_596)


	//   ....[0]....
.L_596:
        /*0190*/ 	.word	0x00001c60


	//   ....[1]....
        /*0194*/ 	.word	0x00001c80


	//   ....[2]....
        /*0198*/ 	.word	0x00001c90


	//   ....[3]....
        /*019c*/ 	.word	0x00001ca0


	//   ....[4]....
        /*01a0*/ 	.word	0x00001d00


	//   ....[5]....
        /*01a4*/ 	.word	0x00001d10


	//   ....[6]....
        /*01a8*/ 	.word	0x00001d20


	//   ....[7]....
        /*01ac*/ 	.word	0x00001d30


	//   ....[8]....
        /*01b0*/ 	.word	0x00001d90


	//   ....[9]....
        /*01b4*/ 	.word	0x00001da0


	//   ....[10]....
        /*01b8*/ 	.word	0x00001db0


	//   ....[11]....
        /*01bc*/ 	.word	0x00001dc0


	//   ....[12]....
        /*01c0*/ 	.word	0x00001e20


	//   ....[13]....
        /*01c4*/ 	.word	0x00001e30


	//   ....[14]....
        /*01c8*/ 	.word	0x00001e40


	//   ....[15]....
        /*01cc*/ 	.word	0x00001e50


	//   ....[16]....
        /*01d0*/ 	.word	0x00001eb0


	//   ....[17]....
        /*01d4*/ 	.word	0x00001ed0


	//   ....[18]....
        /*01d8*/ 	.word	0x00001ee0


	//   ....[19]....
        /*01dc*/ 	.word	0x00001ef0


	//   ....[20]....
        /*01e0*/ 	.word	0x00002170


	//   ....[21]....
        /*01e4*/ 	.word	0x00002180


	//   ....[22]....
        /*01e8*/ 	.word	0x00002190


	//   ....[23]....
        /*01ec*/ 	.word	0x000021a0


	//   ....[24]....
        /*01f0*/ 	.word	0x00002200


	//   ....[25]....
        /*01f4*/ 	.word	0x00002210


	//   ....[26]....
        /*01f8*/ 	.word	0x00002220


	//   ....[27]....
        /*01fc*/ 	.word	0x00002230


	//   ....[28]....
        /*0200*/ 	.word	0x00002290


	//   ....[29]....
        /*0204*/ 	.word	0x000022a0


	//   ....[30]....
        /*0208*/ 	.word	0x000022b0


	//   ....[31]....
        /*020c*/ 	.word	0x000022c0


	//   ....[32]....
        /*0210*/ 	.word	0x00002320


	//   ....[33]....
        /*0214*/ 	.word	0x00002330


	//   ....[34]....
        /*0218*/ 	.word	0x00002340


	//   ....[35]....
        /*021c*/ 	.word	0x00002350


	//   ....[36]....
        /*0220*/ 	.word	0x000023b0


	//   ....[37]....
        /*0224*/ 	.word	0x000023c0


	//   ....[38]....
        /*0228*/ 	.word	0x000023d0


	//   ....[39]....
        /*022c*/ 	.word	0x000023e0


	//   ....[40]....
        /*0230*/ 	.word	0x00002ae0


	//   ....[41]....
        /*0234*/ 	.word	0x00002b30


	//   ....[42]....
        /*0238*/ 	.word	0x00002bc0


	//   ....[43]....
        /*023c*/ 	.word	0x00002c10


	//   ....[44]....
        /*0240*/ 	.word	0x00002ca0


	//   ....[45]....
        /*0244*/ 	.word	0x00002cf0


	//   ....[46]....
        /*0248*/ 	.word	0x00002d80


	//   ....[47]....
        /*024c*/ 	.word	0x00002dd0


	//   ....[48]....
        /*0250*/ 	.word	0x00002e60


	//   ....[49]....
        /*0254*/ 	.word	0x00002eb0


	//   ....[50]....
        /*0258*/ 	.word	0x00002f10


	//   ....[51]....
        /*025c*/ 	.word	0x00002f60


	//   ....[52]....
        /*0260*/ 	.word	0x00002fd0


	//   ....[53]....
        /*0264*/ 	.word	0x00003020


	//   ....[54]....
        /*0268*/ 	.word	0x00003090


	//   ....[55]....
        /*026c*/ 	.word	0x000030e0


	//   ....[56]....
        /*0270*/ 	.word	0x00003150


	//   ....[57]....
        /*0274*/ 	.word	0x000031a0


	//   ....[58]....
        /*0278*/ 	.word	0x00003210


	//   ....[59]....
        /*027c*/ 	.word	0x00003260


	//----- nvinfo : EIATTR_VRC_CTA_INIT_COUNT
	.align		4
.L_597:
        /*0280*/ 	.byte	0x02, 0x4a
	.zero		1
	.zero		1


	//----- nvinfo : EIATTR_EXIT_INSTR_OFFSETS
	.align		4
        /*0284*/ 	.byte	0x04, 0x1c
        /*0286*/ 	.short	(.L_599 - .L_598)


	//   ....[0]....
.L_598:
        /*0288*/ 	.word	0x00000050


	//   ....[1]....
        /*028c*/ 	.word	0x000024f0


	//   ....[2]....
        /*0290*/ 	.word	0x00002a80


	//----- nvinfo : EIATTR_CRS_STACK_SIZE
	.align		4
.L_599:
        /*0294*/ 	.byte	0x04, 0x1e
        /*0296*/ 	.short	(.L_601 - .L_600)
.L_600:
        /*0298*/ 	.word	0x00000000


	//----- nvinfo : EIATTR_CBANK_PARAM_SIZE
	.align		4
.L_601:
        /*029c*/ 	.byte	0x03, 0x19
        /*029e*/ 	.short	0x0038


	//----- nvinfo : EIATTR_PARAM_CBANK
	.align		4
        /*02a0*/ 	.byte	0x04, 0x0a
        /*02a2*/ 	.short	(.L_603 - .L_602)
	.align		4
.L_602:
        /*02a4*/ 	.word	index@(.nv.constant0._Z41compute_row_shift_scale_from_input_kernelI6__halfLi256EEvPKT_lldifPiPf)
        /*02a8*/ 	.short	0x0380
        /*02aa*/ 	.short	0x0038


	//----- nvinfo : EIATTR_SW_WAR
	.align		4
.L_603:
        /*02ac*/ 	.byte	0x04, 0x36
        /*02ae*/ 	.short	(.L_605 - .L_604)
.L_604:
        /*02b0*/ 	.word	0x00000008
.L_605:


//--------------------- .nv.info._Z41compute_row_shift_scale_from_input_kernelIfLi256EEvPKT_lldifPiPf --------------------------
	.section	.nv.info._Z41compute_row_shift_scale_from_input_kernelIfLi256EEvPKT_lldifPiPf,"",@"SHT_CUDA_INFO"
	.sectionflags	@""
	.align	4


	//----- nvinfo : EIATTR_CUDA_API_VERSION
	.align		4
        /*0000*/ 	.byte	0x04, 0x37
        /*0002*/ 	.short	(.L_607 - .L_606)
.L_606:
        /*0004*/ 	.word	0x00000082


	//----- nvinfo : EIATTR_KPARAM_INFO
	.align		4
.L_607:
        /*0008*/ 	.byte	0x04, 0x17
        /*000a*/ 	.short	(.L_609 - .L_608)
.L_608:
        /*000c*/ 	.word	0x00000000
        /*0010*/ 	.short	0x0007
        /*0012*/ 	.short	0x0030
        /*0014*/ 	.byte	0x00, 0xf5, 0x21, 0x00


	//----- nvinfo : EIATTR_KPARAM_INFO
	.align		4
.L_609:
        /*0018*/ 	.byte	0x04, 0x17
        /*001a*/ 	.short	(.L_611 - .L_610)
.L_610:
        /*001c*/ 	.word	0x00000000
        /*0020*/ 	.short	0x0006
        /*0022*/ 	.short	0x0028
        /*0024*/ 	.byte	0x00, 0xf5, 0x21, 0x00


	//----- nvinfo : EIATTR_KPARAM_INFO
	.align		4
.L_611:
        /*0028*/ 	.byte	0x04, 0x17
        /*002a*/ 	.short	(.L_613 - .L_612)
.L_612:
        /*002c*/ 	.word	0x00000000
        /*0030*/ 	.short	0x0005
        /*0032*/ 	.short	0x0024
        /*0034*/ 	.byte	0x00, 0xf0, 0x11, 0x00


	//----- nvinfo : EIATTR_KPARAM_INFO
	.align		4
.L_613:
        /*0038*/ 	.byte	0x04, 0x17
        /*003a*/ 	.short	(.L_615 - .L_614)
.L_614:
        /*003c*/ 	.word	0x00000000
        /*0040*/ 	.short	0x0004
        /*0042*/ 	.short	0x0020
        /*0044*/ 	.byte	0x00, 0xf0, 0x11, 0x00


	//----- nvinfo : EIATTR_KPARAM_INFO
	.align		4
.L_615:
        /*0048*/ 	.byte	0x04, 0x17
        /*004a*/ 	.short	(.L_617 - .L_616)
.L_616:
        /*004c*/ 	.word	0x00000000
        /*0050*/ 	.short	0x0003
        /*0052*/ 	.short	0x0018
        /*0054*/ 	.byte	0x00, 0xf0, 0x21, 0x00


	//----- nvinfo : EIATTR_KPARAM_INFO
	.align		4
.L_617:
        /*0058*/ 	.byte	0x04, 0x17
        /*005a*/ 	.short	(.L_619 - .L_618)
.L_618:
        /*005c*/ 	.word	0x00000000
        /*0060*/ 	.short	0x0002
        /*0062*/ 	.short	0x0010
        /*0064*/ 	.byte	0x00, 0xf0, 0x21, 0x00


	//----- nvinfo : EIATTR_KPARAM_INFO
	.align		4
.L_619:
        /*0068*/ 	.byte	0x04, 0x17
        /*006a*/ 	.short	(.L_621 - .L_620)
.L_620:
        /*006c*/ 	.word	0x00000000
        /*0070*/ 	.short	0x0001
        /*0072*/ 	.short	0x0008
        /*0074*/ 	.byte	0x00, 0xf0, 0x21, 0x00


	//----- nvinfo : EIATTR_KPARAM_INFO
	.align		4
.L_621:
        /*0078*/ 	.byte	0x04, 0x17
        /*007a*/ 	.short	(.L_623 - .L_622)
.L_622:
        /*007c*/ 	.word	0x00000000
        /*0080*/ 	.short	0x0000
        /*0082*/ 	.short	0x0000
        /*0084*/ 	.byte	0x00, 0xf5, 0x21, 0x00


	//----- nvinfo : EIATTR_SPARSE_MMA_MASK
	.align		4
.L_623:
        /*0088*/ 	.byte	0x03, 0x50
        /*008a*/ 	.short	0x0000


	//----- nvinfo : EIATTR_MAXREG_COUNT
	.align		4
        /*008c*/ 	.byte	0x03, 0x1b
        /*008e*/ 	.short	0x00ff


	//----- nvinfo : EIATTR_NUM_BARRIERS
	.align		4
        /*0090*/ 	.byte	0x02, 0x4c
        /*0092*/ 	.byte	0x01
	.zero		1


	//----- nvinfo : EIATTR_MERCURY_ISA_VERSION
	.align		4
        /*0094*/ 	.byte	0x03, 0x5f
        /*0096*/ 	.short	0x0101


	//----- nvinfo : EIATTR_COOP_GROUP_MASK_REGIDS
	.align		4
        /*0098*/ 	.byte	0x04, 0x29
        /*009a*/ 	.short	(.L_625 - .L_624)


	//   ....[0]....
.L_624:
        /*009c*/ 	.word	0xffffffff


	//   ....[1]....
        /*00a0*/ 	.word	0xffffffff


	//   ....[2]....
        /*00a4*/ 	.word	0xffffffff


	//   ....[3]....
        /*00a8*/ 	.word	0xffffffff


	//   ....[4]....
        /*00ac*/ 	.word	0xffffffff


	//   ....[5]....
        /*00b0*/ 	.word	0xffffffff


	//   ....[6]....
        /*00b4*/ 	.word	0xffffffff


	//   ....[7]....
        /*00b8*/ 	.word	0xffffffff


	//   ....[8]....
        /*00bc*/ 	.word	0xffffffff


	//   ....[9]....
        /*00c0*/ 	.word	0xffffffff


	//   ....[10]....
        /*00c4*/ 	.word	0xffffffff


	//   ....[11]....
        /*00c8*/ 	.word	0xffffffff


	//   ....[12]....
        /*00cc*/ 	.word	0xffffffff


	//   ....[13]....
        /*00d0*/ 	.word	0xffffffff


	//   ....[14]....
        /*00d4*/ 	.word	0xffffffff


	//   ....[15]....
        /*00d8*/ 	.word	0xffffffff


	//   ....[16]....
        /*00dc*/ 	.word	0xffffffff


	//   ....[17]....
        /*00e0*/ 	.word	0xffffffff


	//   ....[18]....
        /*00e4*/ 	.word	0xffffffff


	//   ....[19]....
        /*00e8*/ 	.word	0xffffffff


	//   ....[20]....
        /*00ec*/ 	.word	0xffffffff


	//   ....[21]....
        /*00f0*/ 	.word	0xffffffff


	//   ....[22]....
        /*00f4*/ 	.word	0xffffffff


	//   ....[23]....
        /*00f8*/ 	.word	0xffffffff


	//   ....[24]....
        /*00fc*/ 	.word	0xffffffff


	//   ....[25]....
        /*0100*/ 	.word	0xffffffff


	//   ....[26]....
        /*0104*/ 	.word	0xffffffff


	//   ....[27]....
        /*0108*/ 	.word	0xffffffff


	//   ....[28]....
        /*010c*/ 	.word	0xffffffff


	//   ....[29]....
        /*0110*/ 	.word	0xffffffff


	//   ....[30]....
        /*0114*/ 	.word	0xffffffff


	//   ....[31]....
        /*0118*/ 	.word	0xffffffff


	//   ....[32]....
        /*011c*/ 	.word	0xffffffff


	//   ....[33]....
        /*0120*/ 	.word	0xffffffff


	//   ....[34]....
        /*0124*/ 	.word	0xffffffff


	//   ....[35]....
        /*0128*/ 	.word	0xffffffff


	//   ....[36]....
        /*012c*/ 	.word	0xffffffff


	//   ....[37]....
        /*0130*/ 	.word	0xffffffff


	//   ....[38]....
        /*0134*/ 	.word	0xffffffff


	//   ....[39]....
        /*0138*/ 	.word	0xffffffff


	//   ....[40]....
        /*013c*/ 	.word	0x05000004


	//   ....[41]....
        /*0140*/ 	.word	0x05000004


	//   ....[42]....
        /*0144*/ 	.word	0x05000004


	//   ....[43]....
        /*0148*/ 	.word	0x05000004


	//   ....[44]....
        /*014c*/ 	.word	0x05000004


	//   ....[45]....
        /*0150*/ 	.word	0x05000004


	//   ....[46]....
        /*0154*/ 	.word	0x05000004


	//   ....[47]....
        /*0158*/ 	.word	0x05000004


	//   ....[48]....
        /*015c*/ 	.word	0x05000004


	//   ....[49]....
        /*0160*/ 	.word	0x05000004


	//   ....[50]....
        /*0164*/ 	.word	0x05000004


	//   ....[51]....
        /*0168*/ 	.word	0x05000004


	//   ....[52]....
        /*016c*/ 	.word	0x05000004


	//   ....[53]....
        /*0170*/ 	.word	0x05000004


	//   ....[54]....
        /*0174*/ 	.word	0x05000004


	//   ....[55]....
        /*0178*/ 	.word	0x05000004


	//   ....[56]....
        /*017c*/ 	.word	0x05000004


	//   ....[57]....
        /*0180*/ 	.word	0x05000004


	//   ....[58]....
        /*0184*/ 	.word	0x05000004


	//   ....[59]....
        /*0188*/ 	.word	0x05000004


	//----- nvinfo : EIATTR_COOP_GROUP_INSTR_OFFSETS
	.align		4
.L_625:
        /*018c*/ 	.byte	0x04, 0x28
        /*018e*/ 	.short	(.L_627 - .L_626)


	//   ....[0]....
.L_626:
        /*0190*/ 	.word	0x00001ba0


	//   ....[1]....
        /*0194*/ 	.word	0x00001bc0


	//   ....[2]....
        /*0198*/ 	.word	0x00001bd0


	//   ....[3]....
        /*019c*/ 	.word	0x00001be0


	//   ....[4]....
        /*01a0*/ 	.word	0x00001c40


	//   ....[5]....
        /*01a4*/ 	.word	0x00001c50


	//   ....[6]....
        /*01a8*/ 	.word	0x00001c60


	//   ....[7]....
        /*01ac*/ 	.word	0x00001c70


	//   ....[8]....
        /*01b0*/ 	.word	0x00001cd0


	//   ....[9]....
        /*01b4*/ 	.word	0x00001ce0


	//   ....[10]....
        /*01b8*/ 	.word	0x00001cf0


	//   ....[11]....
        /*01bc*/ 	.word	0x00001d00


	//   ....[12]....
        /*01c0*/ 	.word	0x00001d60


	//   ....[13]....
        /*01c4*/ 	.word	0x00001d70


	//   ....[14]....
        /*01c8*/ 	.word	0x00001d80


	//   ....[15]....
        /*01cc*/ 	.word	0x00001d90


	//   ....[16]....
        /*01d0*/ 	.word	0x00001df0


	//   ....[17]....
        /*01d4*/ 	.word	0x00001e10


	//   ....[18]....
        /*01d8*/ 	.word	0x00001e20


	//   ....[19]....
        /*01dc*/ 	.word	0x00001e30


	//   ....[20]....
        /*01e0*/ 	.word	0x000020b0


	//   ....[21]....
        /*01e4*/ 	.word	0x000020c0


	//   ....[22]....
        /*01e8*/ 	.word	0x000020d0


	//   ....[23]....
        /*01ec*/ 	.word	0x000020e0


	//   ....[24]....
        /*01f0*/ 	.word	0x00002140


	//   ....[25]....
        /*01f4*/ 	.word	0x00002150


	//   ....[26]....
        /*01f8*/ 	.word	0x00002160


	//   ....[27]....
        /*01fc*/ 	.word	0x00002170


	//   ....[28]....
        /*0200*/ 	.word	0x000021d0


	//   ....[29]....
        /*0204*/ 	.word	0x000021e0


	//   ....[30]....
        /*0208*/ 	.word	0x000021f0


	//   ....[31]....
        /*020c*/ 	.word	0x00002200


	//   ....[32]....
        /*0210*/ 	.word	0x00002260


	//   ....[33]....
        /*0214*/ 	.word	0x00002270


	//   ....[34]....
        /*0218*/ 	.word	0x00002280


	//   ....[35]....
        /*021c*/ 	.word	0x00002290


	//   ....[36]....
        /*0220*/ 	.word	0x000022f0


	//   ....[37]....
        /*0224*/ 	.word	0x00002300


	//   ....[38]....
        /*0228*/ 	.word	0x00002310


	//   ....[39]....
        /*022c*/ 	.word	0x00002320


	//   ....[40]....
        /*0230*/ 	.word	0x00002a20


	//   ....[41]....
        /*0234*/ 	.word	0x00002a70


	//   ....[42]....
        /*0238*/ 	.word	0x00002b00


	//   ....[43]....
        /*023c*/ 	.word	0x00002b50


	//   ....[44]....
        /*0240*/ 	.word	0x00002be0


	//   ....[45]....
        /*0244*/ 	.word	0x00002c30


	//   ....[46]....
        /*0248*/ 	.word	0x00002cc0


	//   ....[47]....
        /*024c*/ 	.word	0x00002d10


	//   ....[48]....
        /*0250*/ 	.word	0x00002da0


	//   ....[49]....
        /*0254*/ 	.word	0x00002df0


	//   ....[50]....
        /*0258*/ 	.word	0x00002e50


	//   ....[51]....
        /*025c*/ 	.word	0x00002ea0


	//   ....[52]....
        /*0260*/ 	.word	0x00002f10


	//   ....[53]....
        /*0264*/ 	.word	0x00002f60


	//   ....[54]....
        /*0268*/ 	.word	0x00002fd0


	//   ....[55]....
        /*026c*/ 	.word	0x00003020


	//   ....[56]....
        /*0270*/ 	.word	0x00003090


	//   ....[57]....
        /*0274*/ 	.word	0x000030e0


	//   ....[58]....
        /*0278*/ 	.word	0x00003150


	//   ....[59]....
        /*027c*/ 	.word	0x000031a0


	//----- nvinfo : EIATTR_VRC_CTA_INIT_COUNT
	.align		4
.L_627:
        /*0280*/ 	.byte	0x02, 0x4a
	.zero		1
	.zero		1


	//----- nvinfo : EIATTR_EXIT_INSTR_OFFSETS
	.align		4
        /*0284*/ 	.byte	0x04, 0x1c
        /*0286*/ 	.short	(.L_629 - .L_628)


	//   ....[0]....
.L_628:
        /*0288*/ 	.word	0x00000050


	//   ....[1]....
        /*028c*/ 	.word	0x00002430


	//   ....[2]....
        /*0290*/ 	.word	0x000029c0


	//----- nvinfo : EIATTR_CRS_STACK_SIZE
	.align		4
.L_629:
        /*0294*/ 	.byte	0x04, 0x1e
        /*0296*/ 	.short	(.L_631 - .L_630)
.L_630:
        /*0298*/ 	.word	0x00000000


	//----- nvinfo : EIATTR_CBANK_PARAM_SIZE
	.align		4
.L_631:
        /*029c*/ 	.byte	0x03, 0x19
        /*029e*/ 	.short	0x0038


	//----- nvinfo : EIATTR_PARAM_CBANK
	.align		4
        /*02a0*/ 	.byte	0x04, 0x0a
        /*02a2*/ 	.short	(.L_633 - .L_632)
	.align		4
.L_632:
        /*02a4*/ 	.word	index@(.nv.constant0._Z41compute_row_shift_scale_from_input_kernelIfLi256EEvPKT_lldifPiPf)
        /*02a8*/ 	.short	0x0380
        /*02aa*/ 	.short	0x0038


	//----- nvinfo : EIATTR_SW_WAR
	.align		4
.L_633:
        /*02ac*/ 	.byte	0x04, 0x36
        /*02ae*/ 	.short	(.L_635 - .L_634)
.L_634:
        /*02b0*/ 	.word	0x00000008
.L_635:


//--------------------- .nv.info._Z30apply_chunk_shift_clamp_kernelPxlliPKixx --------------------------
	.section	.nv.info._Z30apply_chunk_shift_clamp_kernelPxlliPKixx,"",@"SHT_CUDA_INFO"
	.sectionflags	@""
	.align	4


	//----- nvinfo : EIATTR_CUDA_API_VERSION
	.align		4
        /*0000*/ 	.byte	0x04, 0x37
        /*0002*/ 	.short	(.L_637 - .L_636)
.L_636:
        /*0004*/ 	.word	0x00000082


	//----- nvinfo : EIATTR_KPARAM_INFO
	.align		4
.L_637:
        /*0008*/ 	.byte	0x04, 0x17
        /*000a*/ 	.short	(.L_639 - .L_638)
.L_638:
        /*000c*/ 	.word	0x00000000
        /*0010*/ 	.short	0x0006
        /*0012*/ 	.short	0x0030
        /*0014*/ 	.byte	0x00, 0xf0, 0x21, 0x00


	//----- nvinfo : EIATTR_KPARAM_INFO
	.align		4
.L_639:
        /*0018*/ 	.byte	0x04, 0x17
        /*001a*/ 	.short	(.L_641 - .L_640)
.L_640:
        /*001c*/ 	.word	0x00000000
        /*0020*/ 	.short	0x0005
        /*0022*/ 	.short	0x0028
        /*0024*/ 	.byte	0x00, 0xf0, 0x21, 0x00


	//----- nvinfo : EIATTR_KPARAM_INFO
	.align		4
.L_641:
        /*0028*/ 	.byte	0x04, 0x17
        /*002a*/ 	.short	(.L_643 - .L_642)
.L_642:
        /*002c*/ 	.word	0x00000000
        /*0030*/ 	.short	0x0004
        /*0032*/ 	.short	0x0020
        /*0034*/ 	.byte	0x00, 0xf5, 0x21, 0x00


	//----- nvinfo : EIATTR_KPARAM_INFO
	.align		4
.L_643:
        /*0038*/ 	.byte	0x04, 0x17
        /*003a*/ 	.short	(.L_645 - .L_644)
.L_644:
        /*003c*/ 	.word	0x00000000
        /*0040*/ 	.short	0x0003
        /*0042*/ 	.short	0x0018
        /*0044*/ 	.byte	0x00, 0xf0, 0x11, 0x00


	//----- nvinfo : EIATTR_KPARAM_INFO
	.align		4
.L_645:
        /*0048*/ 	.byte	0x04, 0x17
        /*004a*/ 	.short	(.L_647 - .L_646)
.L_646:
        /*004c*/ 	.word	0x00000000
        /*0050*/ 	.short	0x0002
        /*0052*/ 	.short	0x0010
        /*0054*/ 	.byte	0x00, 0xf0, 0x21, 0x00


	//----- nvinfo : EIATTR_KPARAM_INFO
	.align		4
.L_647:
        /*0058*/ 	.byte	0x04, 0x17
        /*005a*/ 	.short	(.L_649 - .L_648)
.L_648:
        /*005c*/ 	.word	0x00000000
        /*0060*/ 	.short	0x0001
        /*0062*/ 	.short	0x0008
        /*0064*/ 	.byte	0x00, 0xf0, 0x21, 0x00


	//----- nvinfo : EIATTR_KPARAM_INFO
	.align		4
.L_649:
        /*0068*/ 	.byte	0x04, 0x17
        /*006a*/ 	.short	(.L_651 - .L_650)
.L_650:
        /*006c*/ 	.word	0x00000000
        /*0070*/ 	.short	0x0000
        /*0072*/ 	.short	0x0000
        /*0074*/ 	.byte	0x00, 0xf5, 0x21, 0x00


	//----- nvinfo : EIATTR_SPARSE_MMA_MASK
	.align		4
.L_651:
        /*0078*/ 	.byte	0x03, 0x50
        /*007a*/ 	.short	0x0000


	//----- nvinfo : EIATTR_MAXREG_COUNT
	.align		4
        /*007c*/ 	.byte	0x03, 0x1b
        /*007e*/ 	.short	0x00ff


	//----- nvinfo : EIATTR_MERCURY_ISA_VERSION
	.align		4
        /*0080*/ 	.byte	0x03, 0x5f
        /*0082*/ 	.short	0x0101


	//----- nvinfo : EIATTR_VRC_CTA_INIT_COUNT
	.align		4
        /*0084*/ 	.byte	0x02, 0x4a
	.zero		1
	.zero		1


	//----- nvinfo : EIATTR_EXIT_INSTR_OFFSETS
	.align		4
        /*0088*/ 	.byte	0x04, 0x1c
        /*008a*/ 	.short	(.L_653 - .L_652)


	//   ....[0]....
.L_652:
        /*008c*/ 	.word	0x00000090


	//   ....[1]....
        /*0090*/ 	.word	0x000005b0


	//----- nvinfo : EIATTR_CRS_STACK_SIZE
	.align		4
.L_653:
        /*0094*/ 	.byte	0x04, 0x1e
        /*0096*/ 	.short	(.L_655 - .L_654)
.L_654:
        /*0098*/ 	.word	0x00000000


	//----- nvinfo : EIATTR_CBANK_PARAM_SIZE
	.align		4
.L_655:
        /*009c*/ 	.byte	0x03, 0x19
        /*009e*/ 	.short	0x0038


	//----- nvinfo : EIATTR_PARAM_CBANK
	.align		4
        /*00a0*/ 	.byte	0x04, 0x0a
        /*00a2*/ 	.short	(.L_657 - .L_656)
	.align		4
.L_656:
        /*00a4*/ 	.word	index@(.nv.constant0._Z30apply_chunk_shift_clamp_kernelPxlliPKixx)
        /*00a8*/ 	.short	0x0380
        /*00aa*/ 	.short	0x0038


	//----- nvinfo : EIATTR_SW_WAR
	.align		4
.L_657:
        /*00ac*/ 	.byte	0x04, 0x36
        /*00ae*/ 	.short	(.L_659 - .L_658)
.L_658:
        /*00b0*/ 	.word	0x00000008
.L_659:


//--------------------- .nv.info._Z28apply_row_shift_clamp_kernelPxllPKixx --------------------------
	.section	.nv.info._Z28apply_row_shift_clamp_kernelPxllPKixx,"",@"SHT_CUDA_INFO"
	.sectionflags	@""
	.align	4


	//----- nvinfo : EIATTR_CUDA_API_VERSION
	.align		4
        /*0000*/ 	.byte	0x04, 0x37
        /*0002*/ 	.short	(.L_661 - .L_660)
.L_660:
        /*0004*/ 	.word	0x00000082


	//----- nvinfo : EIATTR_KPARAM_INFO
	.align		4
.L_661:
        /*0008*/ 	.byte	0x04, 0x17
        /*000a*/ 	.short	(.L_663 - .L_662)
.L_662:
        /*000c*/ 	.word	0x00000000
        /*0010*/ 	.short	0x0005
        /*0012*/ 	.short	0x0028
        /*0014*/ 	.byte	0x00, 0xf0, 0x21, 0x00


	//----- nvinfo : EIATTR_KPARAM_INFO
	.align		4
.L_663:
        /*0018*/ 	.byte	0x04, 0x17
        /*001a*/ 	.short	(.L_665 - .L_664)
.L_664:
        /*001c*/ 	.word	0x00000000
        /*0020*/ 	.short	0x0004
        /*0022*/ 	.short	0x0020
        /*0024*/ 	.byte	0x00, 0xf0, 0x21, 0x00


	//----- nvinfo : EIATTR_KPARAM_INFO
	.align		4
.L_665:
        /*0028*/ 	.byte	0x04, 0x17
        /*002a*/ 	.short	(.L_667 - .L_666)
.L_666:
        /*002c*/ 	.word	0x00000000
        /*0030*/ 	.short	0x0003
        /*0032*/ 	.short	0x0018
        /*0034*/ 	.byte	0x00, 0xf5, 0x21, 0x00


	//----- nvinfo : EIATTR_KPARAM_INFO
	.align		4
.L_667:
        /*0038*/ 	.byte	0x04, 0x17
        /*003a*/ 	.short	(.L_669 - .L_668)
.L_668:
        /*003c*/ 	.word	0x00000000
        /*0040*/ 	.short	0x0002
        /*0042*/ 	.short	0x0010
        /*0044*/ 	.byte	0x00, 0xf0, 0x21, 0x00


	//----- nvinfo : EIATTR_KPARAM_INFO
	.align		4
.L_669:
        /*0048*/ 	.byte	0x04, 0x17
        /*004a*/ 	.short	(.L_671 - .L_670)
.L_670:
        /*004c*/ 	.word	0x00000000
        /*0050*/ 	.short	0x0001
        /*0052*/ 	.short	0x0008
        /*0054*/ 	.byte	0x00, 0xf0, 0x21, 0x00


	//----- nvinfo : EIATTR_KPARAM_INFO
	.align		4
.L_671:
        /*0058*/ 	.byte	0x04, 0x17
        /*005a*/ 	.short	(.L_673 - .L_672)
.L_672:
        /*005c*/ 	.word	0x00000000
        /*0060*/ 	.short	0x0000
        /*0062*/ 	.short	0x0000
        /*0064*/ 	.byte	0x00, 0xf5, 0x21, 0x00


	//----- nvinfo : EIATTR_SPARSE_MMA_MASK
	.align		4
.L_673:
        /*0068*/ 	.byte	0x03, 0x50
        /*006a*/ 	.short	0x0000


	//----- nvinfo : EIATTR_MAXREG_COUNT
	.align		4
        /*006c*/ 	.byte	0x03, 0x1b
        /*006e*/ 	.short	0x00ff


	//----- nvinfo : EIATTR_MERCURY_ISA_VERSION
	.align		4
        /*0070*/ 	.byte	0x03, 0x5f
        /*0072*/ 	.short	0x0101


	//----- nvinfo : EIATTR_VRC_CTA_INIT_COUNT
	.align		4
        /*0074*/ 	.byte	0x02, 0x4a
	.zero		1
	.zero		1


	//----- nvinfo : EIATTR_EXIT_INSTR_OFFSETS
	.align		4
        /*0078*/ 	.byte	0x04, 0x1c
        /*007a*/ 	.short	(.L_675 - .L_674)


	//   ....[0]....
.L_674:
        /*007c*/ 	.word	0x00000090


	//   ....[1]....
        /*0080*/ 	.word	0x000004f0


	//----- nvinfo : EIATTR_CRS_STACK_SIZE
	.align		4
.L_675:
        /*0084*/ 	.byte	0x04, 0x1e
        /*0086*/ 	.short	(.L_677 - .L_676)
.L_676:
        /*0088*/ 	.word	0x00000000


	//----- nvinfo : EIATTR_CBANK_PARAM_SIZE
	.align		4
.L_677:
        /*008c*/ 	.byte	0x03, 0x19
        /*008e*/ 	.short	0x0030


	//----- nvinfo : EIATTR_PARAM_CBANK
	.align		4
        /*0090*/ 	.byte	0x04, 0x0a
        /*0092*/ 	.short	(.L_679 - .L_678)
	.align		4
.L_678:
        /*0094*/ 	.word	index@(.nv.constant0._Z28apply_row_shift_clamp_kernelPxllPKixx)
        /*0098*/ 	.short	0x0380
        /*009a*/ 	.short	0x0030


	//----- nvinfo : EIATTR_SW_WAR
	.align		4
.L_679:
        /*009c*/ 	.byte	0x04, 0x36
        /*009e*/ 	.short	(.L_681 - .L_680)
.L_680:
        /*00a0*/ 	.word	0x00000008
.L_681:


//--------------------- .nv.callgraph             --------------------------
	.section	.nv.callgraph,"",@"SHT_CUDA_CALLGRAPH"
	.align	4
	.sectionentsize	8
	.align		4
        /*0000*/ 	.word	0x00000000
	.align		4
        /*0004*/ 	.word	0xffffffff
	.align		4
        /*0008*/ 	.word	0x00000000
	.align		4
        /*000c*/ 	.word	0xfffffffe
	.align		4
        /*0010*/ 	.word	0x00000000
	.align		4
        /*0014*/ 	.word	0xfffffffd
	.align		4
        /*0018*/ 	.word	0x00000000
	.align		4
        /*001c*/ 	.word	0xfffffffc


//--------------------- .text._Z32compute_chunk_shift_scale_kernelILi256EEvPKxlliifPiPf --------------------------
	.section	.text._Z32compute_chunk_shift_scale_kernelILi256EEvPKxlliifPiPf,"ax",@progbits
	.align	128
        .global         _Z32compute_chunk_shift_scale_kernelILi256EEvPKxlliifPiPf
        .type           _Z32compute_chunk_shift_scale_kernelILi256EEvPKxlliifPiPf,@function
        .size           _Z32compute_chunk_shift_scale_kernelILi256EEvPKxlliifPiPf,(.L_x_438 - _Z32compute_chunk_shift_scale_kernelILi256EEvPKxlliifPiPf)
        .other          _Z32compute_chunk_shift_scale_kernelILi256EEvPKxlliifPiPf,@"STO_CUDA_ENTRY STV_DEFAULT"
_Z32compute_chunk_shift_scale_kernelILi256EEvPKxlliifPiPf:
.text._Z32compute_chunk_shift_scale_kernelILi256EEvPKxlliifPiPf:
[----:B------:R-:W-:Y:S01]  /*0000*/  LDC R1, c[0x0][0x37c] ;  /* 0x0000df00ff017b82 */ /* 0x000fe20000000800 */
[----:B------:R-:W0:Y:S07]  /*0010*/  S2R R9, SR_CTAID.Y ;  /* 0x0000000000097919 */ /* 0x000e2e0000002600 */
[----:B------:R-:W1:Y:S08]  /*0020*/  S2UR UR7, SR_CTAID.X ;  /* 0x00000000000779c3 */ /* 0x000e700000002500 */
[----:B------:R-:W0:Y:S08]  /*0030*/  LDC.64 R2, c[0x0][0x388] ;  /* 0x0000e200ff027b82 */ /* 0x000e300000000a00 */
[----:B------:R-:W1:Y:S01]  /*0040*/  LDC R6, c[0x0][0x398] ;  /* 0x0000e600ff067b82 */ /* 0x000e620000000800 */
[----:B0-----:R-:W-:-:S02]  /*0050*/  ISETP.GE.U32.AND P1, PT, R9, R2, PT ;  /* 0x000000020900720c */ /* 0x001fc40003f26070 */
[----:B-1----:R-:W-:-:S04]  /*0060*/  ISETP.LE.AND P0, PT, R6, UR7, PT ;  /* 0x0000000706007c0c */ /* 0x002fc8000bf03270 */
[----:B------:R-:W-:-:S13]  /*0070*/  ISETP.GE.OR.EX P0, PT, RZ, R3, P0, P1 ;  /* 0x00000003ff00720c */ /* 0x000fda0000706710 */
[----:B------:R-:W-:Y:S05]  /*0080*/  @P0 EXIT ;  /* 0x000000000000094d */ /* 0x000fea0003800000 */
[----:B------:R-:W0:Y:S01]  /*0090*/  LDC.64 R10, c[0x0][0x390] ;  /* 0x0000e400ff0a7b82 */ /* 0x000e220000000a00 */
[----:B------:R-:W-:Y:S01]  /*00a0*/  UIMAD.WIDE.U32 UR4, UR7, 0x100, URZ ;  /* 0x00000100070478a5 */ /* 0x000fe2000f8e00ff */
[----:B------:R-:W1:Y:S05]  /*00b0*/  LDCU.64 UR8, c[0x0][0x358] ;  /* 0x00006b00ff0877ac */ /* 0x000e6a0008000a00 */
[----:B0-----:R-:W-:-:S04]  /*00c0*/  IADD3 R0, P1, PT, R10, -UR4, RZ ;  /* 0x800000040a007c10 */ /* 0x001fc8000ff3e0ff */
[----:B------:R-:W-:Y:S02]  /*00d0*/  ISETP.GT.U32.AND P0, PT, R0, RZ, PT ;  /* 0x000000ff0000720c */ /* 0x000fe40003f04070 */
[----:B------:R-:W-:-:S04]  /*00e0*/  IADD3.X R2, PT, PT, R11, ~UR5, RZ, P1, !PT ;  /* 0x800000050b027c10 */ /* 0x000fc80008ffe4ff */
[----:B------:R-:W-:-:S13]  /*00f0*/  ISETP.GT.AND.EX P0, PT, R2, RZ, PT, P0 ;  /* 0x000000ff0200720c */ /* 0x000fda0003f04300 */
[----:B-1----:R-:W-:Y:S05]  /*0100*/  @P0 BRA `(.L_x_0) ;  /* 0x0000000000300947 */ /* 0x002fea0003800000 */
[----:B------:R-:W0:Y:S02]  /*0110*/  S2R R0, SR_TID.X ;  /* 0x0000000000007919 */ /* 0x000e240000002100 */
[----:B0-----:R-:W-:-:S13]  /*0120*/  ISETP.NE.AND P0, PT, R0, RZ, PT ;  /* 0x000000ff0000720c */ /* 0x001fda0003f05270 */
[----:B------:R-:W-:Y:S05]  /*0130*/  @P0 EXIT ;  /* 0x000000000000094d */ /* 0x000fea0003800000 */
[----:B------:R-:W0:Y:S01]  /*0140*/  LDC.64 R2, c[0x0][0x3a8] ;  /* 0x0000ea00ff027b82 */ /* 0x000e220000000a00 */
[----:B------:R-:W-:Y:S02]  /*0150*/  IMAD R9, R9, R6, UR7 ;  /* 0x0000000709097e24 */ /* 0x000fe4000f8e0206 */
[----:B------:R-:W-:-:S05]  /*0160*/  IMAD.MOV.U32 R7, RZ, RZ, 0x3f800000 ;  /* 0x3f800000ff077424 */ /* 0x000fca00078e00ff */
[----:B------:R-:W1:Y:S01]  /*0170*/  LDC.64 R4, c[0x0][0x3b0] ;  /* 0x0000ec00ff047b82 */ /* 0x000e620000000a00 */
[----:B0-----:R-:W-:-:S05]  /*0180*/  IMAD.WIDE.U32 R2, R9, 0x4, R2 ;  /* 0x0000000409027825 */ /* 0x001fca00078e0002 */
[----:B------:R-:W-:Y:S01]  /*0190*/  STG.E desc[UR8][R2.64], RZ ;  /* 0x000000ff02007986 */ /* 0x000fe2000c101908 */
[----:B-1----:R-:W-:-:S05]  /*01a0*/  IMAD.WIDE.U32 R4, R9, 0x4, R4 ;  /* 0x0000000409047825 */ /* 0x002fca00078e0004 */
[----:B------:R-:W-:Y:S01]  /*01b0*/  STG.E desc[UR8][R4.64], R7 ;  /* 0x0000000704007986 */ /* 0x000fe2000c101908 */
[----:B------:R-:W-:Y:S05]  /*01c0*/  EXIT ;  /* 0x000000000000794d */ /* 0x000fea0003800000 */
.L_x_0:
[----:B------:R-:W0:Y:S01]  /*01d0*/  S2R R3, SR_TID.X ;  /* 0x0000000000037919 */ /* 0x000e220000002100 */
[----:B------:R-:W-:Y:S01]  /*01e0*/  SEL R0, R0, RZ, P0 ;  /* 0x000000ff00007207 */ /* 0x000fe20000000000 */
[----:B------:R-:W-:Y:S01]  /*01f0*/  IMAD.WIDE.U32 R4, R9, R10, UR4 ;  /* 0x0000000409047e25 */ /* 0x000fe2000f8e000a */
[----:B------:R-:W-:Y:S02]  /*0200*/  SEL R2, R2, RZ, P0 ;  /* 0x000000ff02027207 */ /* 0x000fe40000000000 */
[----:B------:R-:W-:-:S04]  /*0210*/  ISETP.LT.U32.AND P0, PT, R0, 0x100, PT ;  /* 0x000001000000780c */ /* 0x000fc80003f01070 */
[----:B------:R-:W-:-:S04]  /*0220*/  ISETP.LT.AND.EX P0, PT, R2, RZ, PT, P0 ;  /* 0x000000ff0200720c */ /* 0x000fc80003f01300 */
[----:B------:R-:W-:Y:S02]  /*0230*/  SEL R0, R0, 0x100, P0 ;  /* 0x0000010000007807 */ /* 0x000fe40000000000 */
[----:B------:R-:W-:Y:S02]  /*0240*/  SEL R2, R2, RZ, P0 ;  /* 0x000000ff02027207 */ /* 0x000fe40000000000 */
[----:B0-----:R-:W-:-:S04]  /*0250*/  ISETP.GT.U32.AND P0, PT, R0, R3, PT ;  /* 0x000000030000720c */ /* 0x001fc80003f04070 */
[----:B------:R-:W-:Y:S01]  /*0260*/  ISETP.GT.U32.AND.EX P0, PT, R2, RZ, PT, P0 ;  /* 0x000000ff0200720c */ /* 0x000fe20003f04100 */
[----:B------:R-:W-:-:S12]  /*0270*/  IMAD R2, R9, R11, R5 ;  /* 0x0000000b09027224 */ /* 0x000fd800078e0205 */
[----:B------:R-:W0:Y:S01]  /*0280*/  @P0 LDC.64 R6, c[0x0][0x380] ;  /* 0x0000e000ff060b82 */ /* 0x000e220000000a00 */
[----:B------:R-:W-:-:S05]  /*0290*/  @P0 IADD3 R4, P1, PT, R3, R4, RZ ;  /* 0x0000000403040210 */ /* 0x000fca0007f3e0ff */
[----:B------:R-:W-:Y:S01]  /*02a0*/  @P0 IMAD.X R2, RZ, RZ, R2, P1 ;  /* 0x000000ffff020224 */ /* 0x000fe200008e0602 */
[----:B0-----:R-:W-:-:S04]  /*02b0*/  @P0 LEA R6, P1, R4, R6, 0x3 ;  /* 0x0000000604060211 */ /* 0x001fc800078218ff */
[----:B------:R-:W-:-:S05]  /*02c0*/  @P0 LEA.HI.X R7, R4, R7, R2, 0x3, P1 ;  /* 0x0000000704070211 */ /* 0x000fca00008f1c02 */
[----:B------:R-:W2:Y:S01]  /*02d0*/  @P0 LDG.E.64.CONSTANT R4, desc[UR8][R6.64] ;  /* 0x0000000806040981 */ /* 0x000ea2000c1e9b00 */
[----:B------:R-:W-:Y:S01]  /*02e0*/  CS2R R12, SRZ ;  /* 0x00000000000c7805 */ /* 0x000fe2000001ff00 */
[----:B------:R-:W-:Y:S01]  /*02f0*/  BSSY.RECONVERGENT B0, `(.L_x_1) ;  /* 0x0000041000007945 */ /* 0x000fe20003800200 */
[----:B--2---:R-:W-:Y:S02]  /*0300*/  @P0 ISETP.LT.AND P1, PT, R5, RZ, PT ;  /* 0x000000ff0500020c */ /* 0x004fe40003f21270 */
[----:B------:R-:W-:-:S04]  /*0310*/  @P0 IADD3 R11, P2, PT, RZ, -R4, RZ ;  /* 0x80000004ff0b0210 */ /* 0x000fc80007f5e0ff */
[----:B------:R-:W-:Y:S01]  /*0320*/  @P0 SEL R12, R11, R4, P1 ;  /* 0x000000040b0c0207 */ /* 0x000fe20000800000 */
[----:B------:R-:W-:-:S04]  /*0330*/  @P0 IMAD.X R4, RZ, RZ, ~R5, P2 ;  /* 0x000000ffff040224 */ /* 0x000fc800010e0e05 */
[----:B------:R-:W0:Y:S01]  /*0340*/  SHFL.DOWN PT, R8, R12, 0x10, 0x1f ;  /* 0x0a001f000c087f89 */ /* 0x000e2200000e0000 */
[----:B------:R-:W-:Y:S02]  /*0350*/  @P0 SEL R13, R4, R5, P1 ;  /* 0x00000005040d0207 */ /* 0x000fe40000800000 */
[----:B------:R-:W-:-:S03]  /*0360*/  CS2R R4, SRZ ;  /* 0x0000000000047805 */ /* 0x000fc6000001ff00 */
[----:B------:R-:W1:Y:S03]  /*0370*/  SHFL.DOWN PT, R2, R13, 0x10, 0x1f ;  /* 0x0a001f000d027f89 */ /* 0x000e6600000e0000 */
[----:B------:R-:W2:Y:S02]  /*0380*/  @P0 I2F.F64.U64 R4, R12 ;  /* 0x0000000c00040312 */ /* 0x000ea40000301800 */
[----:B--2---:R-:W-:Y:S01]  /*0390*/  SHFL.DOWN PT, R7, R5, 0x10, 0x1f ;  /* 0x0a001f0005077f89 */ /* 0x004fe200000e0000 */
[----:B0-----:R-:W-:-:S03]  /*03a0*/  ISETP.GT.U32.AND P0, PT, R8, R12, PT ;  /* 0x0000000c0800720c */ /* 0x001fc60003f04070 */
[----:B------:R-:W0:Y:S01]  /*03b0*/  SHFL.DOWN PT, R6, R4, 0x10, 0x1f ;  /* 0x0a001f0004067f89 */ /* 0x000e2200000e0000 */
[----:B-1----:R-:W-:-:S04]  /*03c0*/  ISETP.GT.U32.AND.EX P0, PT, R2, R13, PT, P0 ;  /* 0x0000000d0200720c */ /* 0x002fc80003f04100 */
[----:B------:R-:W-:Y:S02]  /*03d0*/  SEL R17, R8, R12, P0 ;  /* 0x0000000c08117207 */ /* 0x000fe40000000000 */
[----:B------:R-:W-:-:S03]  /*03e0*/  SEL R19, R2, R13, P0 ;  /* 0x0000000d02137207 */ /* 0x000fc60000000000 */
[----:B------:R-:W1:Y:S04]  /*03f0*/  SHFL.DOWN PT, R8, R17, 0x8, 0x1f ;  /* 0x09001f0011087f89 */ /* 0x000e6800000e0000 */
[----:B------:R-:W2:Y:S01]  /*0400*/  SHFL.DOWN PT, R2, R19, 0x8, 0x1f ;  /* 0x09001f0013027f89 */ /* 0x000ea200000e0000 */
[----:B0-----:R-:W-:-:S07]  /*0410*/  DADD R6, R6, R4 ;  /* 0x0000000006067229 */ /* 0x001fce0000000004 */
[----:B------:R-:W-:Y:S04]  /*0420*/  SHFL.DOWN PT, R11, R7, 0x8, 0x1f ;  /* 0x09001f00070b7f89 */ /* 0x000fe800000e0000 */
[----:B------:R-:W0:Y:S01]  /*0430*/  SHFL.DOWN PT, R10, R6, 0x8, 0x1f ;  /* 0x09001f00060a7f89 */ /* 0x000e2200000e0000 */
[----:B-1----:R-:W-:-:S04]  /*0440*/  ISETP.GT.U32.AND P0, PT, R8, R17, PT ;  /* 0x000000110800720c */ /* 0x002fc80003f04070 */
[----:B--2---:R-:W-:-:S04]  /*0450*/  ISETP.GT.U32.AND.EX P0, PT, R2, R19, PT, P0 ;  /* 0x000000130200720c */ /* 0x004fc80003f04100 */
        /* <DEDUP_REMOVED lines=19> */
[----:B------:R-:W-:Y:S02]  /*0590*/  SEL R15, R2, R19, P0 ;  /* 0x00000013020f7207 */ /* 0x000fe40000000000 */
[----:B------:R-:W-:Y:S01]  /*05a0*/  LOP3.LUT P1, R2, R3, 0x1f, RZ, 0xc0, !PT ;  /* 0x0000001f03027812 */ /* 0x000fe2000782c0ff */
        /* <DEDUP_REMOVED lines=8> */
[----:B------:R-:W-:Y:S01]  /*0630*/  SEL R5, R8, R15, P0 ;  /* 0x0000000f08057207 */ /* 0x000fe20000000000 */
[----:B0-----:R-:W-:Y:S01]  /*0640*/  DADD R10, R6, R10 ;  /* 0x00000000060a7229 */ /* 0x001fe2000000000a */
[----:B------:R-:W-:Y:S10]  /*0650*/  @P1 BRA `(.L_x_2) ;  /* 0x0000000000281947 */ /* 0x000ff40003800000 */
[----:B------:R-:W0:Y:S01]  /*0660*/  S2UR UR6, SR_CgaCtaId ;  /* 0x00000000000679c3 */ /* 0x000e220000008800 */
[----:B------:R-:W-:Y:S02]  /*0670*/  UMOV UR4, 0x400 ;  /* 0x0000040000047882 */ /* 0x000fe40000000000 */
[----:B------:R-:W-:Y:S02]  /*0680*/  UIADD3 UR5, UPT, UPT, UR4, 0x10, URZ ;  /* 0x0000001004057890 */ /* 0x000fe4000fffe0ff */
[----:B------:R-:W-:Y:S02]  /*0690*/  UIADD3 UR4, UPT, UPT, UR4, 0x50, URZ ;  /* 0x0000005004047890 */ /* 0x000fe4000fffe0ff */
[----:B0-----:R-:W-:Y:S02]  /*06a0*/  ULEA UR5, UR6, UR5, 0x18 ;  /* 0x0000000506057291 */ /* 0x001fe4000f8ec0ff */
[----:B------:R-:W-:-:S04]  /*06b0*/  ULEA UR4, UR6, UR4, 0x18 ;  /* 0x0000000406047291 */ /* 0x000fc8000f8ec0ff */
[C---:B------:R-:W-:Y:S02]  /*06c0*/  LEA.HI R7, R3.reuse, UR5, RZ, 0x1e ;  /* 0x0000000503077c11 */ /* 0x040fe4000f8ff0ff */
[----:B------:R-:W-:-:S03]  /*06d0*/  LEA.HI R13, R3, UR4, RZ, 0x1e ;  /* 0x00000004030d7c11 */ /* 0x000fc6000f8ff0ff */
[----:B------:R0:W-:Y:S04]  /*06e0*/  STS.64 [R7], R4 ;  /* 0x0000000407007388 */ /* 0x0001e80000000a00 */
[----:B------:R0:W-:Y:S02]  /*06f0*/  STS.64 [R13], R10 ;  /* 0x0000000a0d007388 */ /* 0x0001e40000000a00 */
.L_x_2:
[----:B------:R-:W-:Y:S05]  /*0700*/  BSYNC.RECONVERGENT B0 ;  /* 0x0000000000007941 */ /* 0x000fea0003800200 */
.L_x_1:
[----:B------:R-:W-:Y:S01]  /*0710*/  BAR.SYNC.DEFER_BLOCKING 0x0 ;  /* 0x0000000000007b1d */ /* 0x000fe20000010000 */
[----:B------:R-:W-:-:S13]  /*0720*/  ISETP.GT.U32.AND P0, PT, R3, 0x1f, PT ;  /* 0x0000001f0300780c */ /* 0x000fda0003f04070 */
[----:B------:R-:W-:Y:S05]  /*0730*/  @P0 BRA `(.L_x_3) ;  /* 0x0000000400200947 */ /* 0x000fea0003800000 */
[C---:B------:R-:W-:Y:S01]  /*0740*/  ISETP.GT.U32.AND P0, PT, R2.reuse, 0x7, PT ;  /* 0x000000070200780c */ /* 0x040fe20003f04070 */
[----:B------:R-:W-:Y:S01]  /*0750*/  BSSY.RECONVERGENT B0, `(.L_x_4) ;  /* 0x000000f000007945 */ /* 0x000fe20003800200 */
[----:B------:R-:W-:Y:S02]  /*0760*/  ISETP.NE.AND P1, PT, R2, RZ, PT ;  /* 0x000000ff0200720c */ /* 0x000fe40003f25270 */
[----:B0-----:R-:W-:Y:S02]  /*0770*/  CS2R R4, SRZ ;  /* 0x0000000000047805 */ /* 0x001fe4000001ff00 */
[----:B------:R-:W-:-:S07]  /*0780*/  CS2R R10, SRZ ;  /* 0x00000000000a7805 */ /* 0x000fce000001ff00 */
[----:B------:R-:W-:Y:S05]  /*0790*/  @P0 BRA `(.L_x_5) ;  /* 0x0000000000280947 */ /* 0x000fea0003800000 */
[----:B------:R-:W0:Y:S01]  /*07a0*/  S2UR UR6, SR_CgaCtaId ;  /* 0x00000000000679c3 */ /* 0x000e220000008800 */
[----:B------:R-:W-:Y:S02]  /*07b0*/  UMOV UR4, 0x400 ;  /* 0x0000040000047882 */ /* 0x000fe40000000000 */
[----:B------:R-:W-:Y:S02]  /*07c0*/  UIADD3 UR5, UPT, UPT, UR4, 0x10, URZ ;  /* 0x0000001004057890 */ /* 0x000fe4000fffe0ff */
[----:B------:R-:W-:Y:S02]  /*07d0*/  UIADD3 UR4, UPT, UPT, UR4, 0x50, URZ ;  /* 0x0000005004047890 */ /* 0x000fe4000fffe0ff */
[----:B0-----:R-:W-:Y:S02]  /*07e0*/  ULEA UR5, UR6, UR5, 0x18 ;  /* 0x0000000506057291 */ /* 0x001fe4000f8ec0ff */
[----:B------:R-:W-:-:S04]  /*07f0*/  ULEA UR4, UR6, UR4, 0x18 ;  /* 0x0000000406047291 */ /* 0x000fc8000f8ec0ff */
[C---:B------:R-:W-:Y:S02]  /*0800*/  LEA R10, R2.reuse, UR5, 0x3 ;  /* 0x00000005020a7c11 */ /* 0x040fe4000f8e18ff */
[----:B------:R-:W-:-:S04]  /*0810*/  LEA R2, R2, UR4, 0x3 ;  /* 0x0000000402027c11 */ /* 0x000fc8000f8e18ff */
[----:B------:R-:W0:Y:S04]  /*0820*/  LDS.64 R10, [R10] ;  /* 0x000000000a0a7984 */ /* 0x000e280000000a00 */
[----:B------:R1:W2:Y:S02]  /*0830*/  LDS.64 R4, [R2] ;  /* 0x0000000002047984 */ /* 0x0002a40000000a00 */
.L_x_5:
[----:B------:R-:W-:Y:S05]  /*0840*/  BSYNC.RECONVERGENT B0 ;  /* 0x0000000000007941 */ /* 0x000fea0003800200 */
.L_x_4:
[----:B------:R-:W-:-:S03]  /*0850*/  UMOV UR4, 0xffffffff ;  /* 0xffffffff00047882 */ /* 0x000fc60000000000 */
[----:B------:R-:W-:Y:S05]  /*0860*/  BRA.DIV UR4, `(.L_x_6) ;  /* 0x0000000a04287947 */ /* 0x000fea000b800000 */
[----:B0-----:R-:W0:Y:S04]  /*0870*/  SHFL.DOWN PT, R16, R10, 0x10, 0x1f ;  /* 0x0a001f000a107f89 */ /* 0x001e2800000e0000 */
[----:B------:R-:W3:Y:S04]  /*0880*/  SHFL.DOWN PT, R7, R11, 0x10, 0x1f ;  /* 0x0a001f000b077f89 */ /* 0x000ee800000e0000 */
[----:B--2---:R-:W2:Y:S04]  /*0890*/  SHFL.DOWN PT, R18, R5, 0x10, 0x1f ;  /* 0x0a001f0005127f89 */ /* 0x004ea800000e0000 */
[----:B------:R-:W4:Y:S01]  /*08a0*/  SHFL.DOWN PT, R6, R4, 0x10, 0x1f ;  /* 0x0a001f0004067f89 */ /* 0x000f2200000e0000 */
[----:B0-----:R-:W-:-:S04]  /*08b0*/  ISETP.GT.U32.AND P0, PT, R16, R10, PT ;  /* 0x0000000a1000720c */ /* 0x001fc80003f04070 */
[----:B---3--:R-:W-:-:S04]  /*08c0*/  ISETP.GT.U32.AND.EX P0, PT, R7, R11, PT, P0 ;  /* 0x0000000b0700720c */ /* 0x008fc80003f04100 */
[----:B------:R-:W-:Y:S02]  /*08d0*/  SEL R13, R16, R10, P0 ;  /* 0x0000000a100d7207 */ /* 0x000fe40000000000 */
[----:B------:R-:W-:Y:S01]  /*08e0*/  SEL R19, R7, R11, P0 ;  /* 0x0000000b07137207 */ /* 0x000fe20000000000 */
[----:B--2---:R-:W-:Y:S02]  /*08f0*/  IMAD.MOV.U32 R7, RZ, RZ, R18 ;  /* 0x000000ffff077224 */ /* 0x004fe400078e0012 */
[----:B------:R-:W0:Y:S04]  /*0900*/  SHFL.DOWN PT, R16, R13, 0x8, 0x1f ;  /* 0x09001f000d107f89 */ /* 0x000e2800000e0000 */
[----:B-1----:R-:W1:Y:S01]  /*0910*/  SHFL.DOWN PT, R2, R19, 0x8, 0x1f ;  /* 0x09001f0013027f89 */ /* 0x002e6200000e0000 */
[----:B----4-:R-:W-:-:S07]  /*0920*/  DADD R6, R6, R4 ;  /* 0x0000000006067229 */ /* 0x010fce0000000004 */
[----:B------:R-:W-:Y:S04]  /*0930*/  SHFL.DOWN PT, R5, R7, 0x8, 0x1f ;  /* 0x09001f0007057f89 */ /* 0x000fe800000e0000 */
[----:B------:R-:W2:Y:S01]  /*0940*/  SHFL.DOWN PT, R4, R6, 0x8, 0x1f ;  /* 0x09001f0006047f89 */ /* 0x000ea200000e0000 */
[----:B0-----:R-:W-:-:S04]  /*0950*/  ISETP.GT.U32.AND P0, PT, R16, R13, PT ;  /* 0x0000000d1000720c */ /* 0x001fc80003f04070 */
[----:B-1----:R-:W-:-:S04]  /*0960*/  ISETP.GT.U32.AND.EX P0, PT, R2, R19, PT, P0 ;  /* 0x000000130200720c */ /* 0x002fc80003f04100 */
[----:B------:R-:W-:Y:S02]  /*0970*/  SEL R11, R16, R13, P0 ;  /* 0x0000000d100b7207 */ /* 0x000fe40000000000 */
[----:B------:R-:W-:-:S03]  /*0980*/  SEL R21, R2, R19, P0 ;  /* 0x0000001302157207 */ /* 0x000fc60000000000 */
[----:B------:R-:W0:Y:S01]  /*0990*/  SHFL.DOWN PT, R16, R11, 0x4, 0x1f ;  /* 0x08801f000b107f89 */ /* 0x000e2200000e0000 */
[----:B--2---:R-:W-:-:S03]  /*09a0*/  DADD R4, R6, R4 ;  /* 0x0000000006047229 */ /* 0x004fc60000000004 */
[----:B------:R-:W1:Y:S04]  /*09b0*/  SHFL.DOWN PT, R2, R21, 0x4, 0x1f ;  /* 0x08801f0015027f89 */ /* 0x000e6800000e0000 */
        /* <DEDUP_REMOVED lines=14> */
[----:B------:R-:W-:Y:S01]  /*0aa0*/  SEL R13, R13, R10, P0 ;  /* 0x0000000a0d0d7207 */ /* 0x000fe20000000000 */
[----:B--2---:R-:W-:Y:S02]  /*0ab0*/  DADD R4, R6, R4 ;  /* 0x0000000006047229 */ /* 0x004fe40000000004 */
[----:B------:R-:W0:Y:S04]  /*0ac0*/  SHFL.DOWN PT, R8, R11, 0x1, 0x1f ;  /* 0x08201f000b087f89 */ /* 0x000e2800000e0000 */
[----:B------:R-:W1:Y:S04]  /*0ad0*/  SHFL.DOWN PT, R2, R13, 0x1, 0x1f ;  /* 0x08201f000d027f89 */ /* 0x000e6800000e0000 */
[----:B------:R2:W3:Y:S04]  /*0ae0*/  SHFL.DOWN PT, R7, R5, 0x1, 0x1f ;  /* 0x08201f0005077f89 */ /* 0x0004e800000e0000 */
[----:B------:R2:W4:Y:S01]  /*0af0*/  SHFL.DOWN PT, R16, R4, 0x1, 0x1f ;  /* 0x08201f0004107f89 */ /* 0x00052200000e0000 */
[----:B0-----:R-:W-:-:S04]  /*0b00*/  ISETP.GT.U32.AND P0, PT, R8, R11, PT ;  /* 0x0000000b0800720c */ /* 0x001fc80003f04070 */
[----:B-1----:R-:W-:-:S04]  /*0b10*/  ISETP.GT.U32.AND.EX P0, PT, R2, R13, PT, P0 ;  /* 0x0000000d0200720c */ /* 0x002fc80003f04100 */
[----:B------:R-:W-:Y:S02]  /*0b20*/  SEL R8, R8, R11, P0 ;  /* 0x0000000b08087207 */ /* 0x000fe40000000000 */
[----:B--23--:R-:W-:-:S07]  /*0b30*/  SEL R19, R2, R13, P0 ;  /* 0x0000000d02137207 */ /* 0x00cfce0000000000 */
.L_x_31:
[----:B------:R-:W0:Y:S01]  /*0b40*/  @!P1 S2R R2, SR_CgaCtaId ;  /* 0x0000000000029919 */ /* 0x000e220000008800 */
[----:B----4-:R-:W-:Y:S01]  /*0b50*/  IMAD.MOV.U32 R6, RZ, RZ, R16 ;  /* 0x000000ffff067224 */ /* 0x010fe200078e0010 */
[----:B------:R-:W-:-:S05]  /*0b60*/  @!P1 MOV R11, 0x400 ;  /* 0x00000400000b9802 */ /* 0x000fca0000000f00 */
[----:B------:R-:W-:Y:S01]  /*0b70*/  DADD R6, R4, R6 ;  /* 0x0000000004067229 */ /* 0x000fe20000000006 */
[----:B------:R-:W-:Y:S02]  /*0b80*/  @!P1 IMAD.MOV.U32 R4, RZ, RZ, R8 ;  /* 0x000000ffff049224 */ /* 0x000fe400078e0008 */
[----:B------:R-:W-:Y:S01]  /*0b90*/  @!P1 IMAD.MOV.U32 R5, RZ, RZ, R19 ;  /* 0x000000ffff059224 */ /* 0x000fe200078e0013 */
[----:B0-----:R-:W-:-:S05]  /*0ba0*/  @!P1 LEA R11, R2, R11, 0x18 ;  /* 0x0000000b020b9211 */ /* 0x001fca00078ec0ff */
[----:B------:R1:W-:Y:S02]  /*0bb0*/  @!P1 STS.128 [R11], R4 ;  /* 0x000000040b009388 */ /* 0x0003e40000000c00 */
.L_x_3:
[----:B------:R-:W-:Y:S05]  /*0bc0*/  WARPSYNC.ALL ;  /* 0x0000000000007948 */ /* 0x000fea0003800000 */
[----:B------:R-:W-:Y:S01]  /*0bd0*/  BAR.SYNC.DEFER_BLOCKING 0x0 ;  /* 0x0000000000007b1d */ /* 0x000fe20000010000 */
[----:B------:R-:W-:-:S13]  /*0be0*/  ISETP.NE.AND P0, PT, R3, RZ, PT ;  /* 0x000000ff0300720c */ /* 0x000fda0003f05270 */
[----:B------:R-:W-:Y:S05]  /*0bf0*/  @P0 EXIT ;  /* 0x000000000000094d */ /* 0x000fea0003800000 */
[----:B------:R-:W2:Y:S01]  /*0c00*/  LDCU UR6, c[0x0][0x39c] ;  /* 0x00007380ff0677ac */ /* 0x000ea20008000800 */
[----:B------:R-:W3:Y:S01]  /*0c10*/  S2UR UR5, SR_CgaCtaId ;  /* 0x00000000000579c3 */ /* 0x000ee20000008800 */
[----:B01----:R-:W-:Y:S01]  /*0c20*/  IMAD.MOV.U32 R11, RZ, RZ, RZ ;  /* 0x000000ffff0b7224 */ /* 0x003fe200078e00ff */
[----:B------:R-:W-:Y:S01]  /*0c30*/  UMOV UR4, 0x400 ;  /* 0x0000040000047882 */ /* 0x000fe20000000000 */
[----:B--2---:R-:W-:Y:S02]  /*0c40*/  UISETP.GE.AND UP0, UPT, UR6, 0x1, UPT ;  /* 0x000000010600788c */ /* 0x004fe4000bf06270 */
[----:B---3--:R-:W-:-:S07]  /*0c50*/  ULEA UR4, UR5, UR4, 0x18 ;  /* 0x0000000405047291 */ /* 0x008fce000f8ec0ff */
[----:B------:R-:W-:Y:S05]  /*0c60*/  BRA.U !UP0, `(.L_x_7) ;  /* 0x0000000108f47547 */ /* 0x000fea000b800000 */
[----:B------:R-:W0:Y:S01]  /*0c70*/  LDS.128 R4, [UR4] ;  /* 0x00000004ff047984 */ /* 0x000e220008000c00 */
[----:B------:R-:W1:Y:S02]  /*0c80*/  LDCU UR4, c[0x0][0x3a0] ;  /* 0x00007400ff0477ac */ /* 0x000e640008000800 */
[----:B-1----:R-:W-:-:S13]  /*0c90*/  FSETP.LT.AND P0, PT, RZ, UR4, PT ;  /* 0x00000004ff007c0b */ /* 0x002fda000bf01000 */
[----:B------:R-:W-:Y:S05]  /*0ca0*/  @!P0 BRA `(.L_x_8) ;  /* 0x0000000000a88947 */ /* 0x000fea0003800000 */
[----:B------:R-:W1:Y:S01]  /*0cb0*/  I2F.F64.U32 R10, R0 ;  /* 0x00000000000a7312 */ /* 0x000e620000201800 */
[----:B------:R-:W-:Y:S01]  /*0cc0*/  IMAD.MOV.U32 R2, RZ, RZ, 0x1 ;  /* 0x00000001ff027424 */ /* 0x000fe200078e00ff */
[----:B0-----:R-:W-:-:S06]  /*0cd0*/  FSETP.GEU.AND P1, PT, |R7|, 6.5827683646048100446e-37, PT ;  /* 0x036000000700780b */ /* 0x001fcc0003f2e200 */
[----:B------:R-:W0:Y:S08]  /*0ce0*/  I2F.F64.U64 R4, R4 ;  /* 0x0000000400047312 */ /* 0x000e300000301800 */
[----:B-1----:R-:W1:Y:S02]  /*0cf0*/  MUFU.RCP64H R3, R11 ;  /* 0x0000000b00037308 */ /* 0x002e640000001800 */
[----:B-1----:R-:W-:-:S08]  /*0d00*/  DFMA R12, -R10, R2, 1 ;  /* 0x3ff000000a0c742b */ /* 0x002fd00000000102 */
[----:B------:R-:W-:-:S08]  /*0d10*/  DFMA R12, R12, R12, R12 ;  /* 0x0000000c0c0c722b */ /* 0x000fd0000000000c */
[----:B------:R-:W-:-:S08]  /*0d20*/  DFMA R12, R2, R12, R2 ;  /* 0x0000000c020c722b */ /* 0x000fd00000000002 */
[----:B------:R-:W-:-:S08]  /*0d30*/  DFMA R2, -R10, R12, 1 ;  /* 0x3ff000000a02742b */ /* 0x000fd0000000010c */
[----:B------:R-:W-:-:S08]  /*0d40*/  DFMA R2, R12, R2, R12 ;  /* 0x000000020c02722b */ /* 0x000fd0000000000c */
[----:B------:R-:W-:-:S08]  /*0d50*/  DMUL R12, R2, R6 ;  /* 0x00000006020c7228 */ /* 0x000fd00000000000 */
[----:B------:R-:W-:-:S08]  /*0d60*/  DFMA R14, -R10, R12, R6 ;  /* 0x0000000c0a0e722b */ /* 0x000fd00000000106 */
[----:B------:R-:W-:-:S10]  /*0d70*/  DFMA R2, R2, R14, R12 ;  /* 0x0000000e0202722b */ /* 0x000fd4000000000c */
[----:B------:R-:W-:-:S05]  /*0d80*/  FFMA R0, RZ, R11, R3 ;  /* 0x0000000bff007223 */ /* 0x000fca0000000003 */
[----:B------:R-:W-:-:S13]  /*0d90*/  FSETP.GT.AND P0, PT, |R0|, 1.469367938527859385e-39, PT ;  /* 0x001000000000780b */ /* 0x000fda0003f04200 */
[----:B0-----:R-:W-:Y:S05]  /*0da0*/  @P0 BRA P1, `(.L_x_9) ;  /* 0x0000000000100947 */ /* 0x001fea0000800000 */
[----:B------:R-:W-:-:S07]  /*0db0*/  MOV R0, 0xdd0 ;  /* 0x00000dd000007802 */ /* 0x000fce0000000f00 */
[----:B------:R-:W-:Y:S05]  /*0dc0*/  CALL.REL.NOINC `($__internal_0_$__cuda_sm20_div_rn_f64_full) ;  /* 0x0000000800e47944 */ /* 0x000fea0003c00000 */
[----:B------:R-:W-:Y:S02]  /*0dd0*/  IMAD.MOV.U32 R2, RZ, RZ, R16 ;  /* 0x000000ffff027224 */ /* 0x000fe400078e0010 */
[----:B------:R-:W-:-:S07]  /*0de0*/  IMAD.MOV.U32 R3, RZ, RZ, R17 ;  /* 0x000000ffff037224 */ /* 0x000fce00078e0011 */
.L_x_9:
[----:B------:R-:W0:Y:S01]  /*0df0*/  LDCU UR4, c[0x0][0x3a0] ;  /* 0x00007400ff0477ac */ /* 0x000e220008000800 */
[----:B------:R-:W-:Y:S01]  /*0e00*/  IMAD.MOV.U32 R0, RZ, RZ, RZ ;  /* 0x000000ffff007224 */ /* 0x000fe200078e00ff */
[----:B0-----:R-:W0:Y:S02]  /*0e10*/  F2F.F64.F32 R6, UR4 ;  /* 0x0000000400067d10 */ /* 0x001e240008201800 */
[----:B0-----:R-:W-:-:S08]  /*0e20*/  DMUL R6, R6, R2 ;  /* 0x0000000206067228 */ /* 0x001fd00000000000 */
[----:B------:R-:W-:-:S06]  /*0e30*/  DSETP.GEU.AND P0, PT, R6, R4, PT ;  /* 0x000000040600722a */ /* 0x000fcc0003f0e000 */
[----:B------:R-:W-:Y:S02]  /*0e40*/  FSEL R4, R6, R4, !P0 ;  /* 0x0000000406047208 */ /* 0x000fe40004000000 */
[----:B------:R-:W-:-:S06]  /*0e50*/  FSEL R5, R7, R5, !P0 ;  /* 0x0000000507057208 */ /* 0x000fcc0004000000 */
[----:B------:R-:W-:-:S14]  /*0e60*/  DSETP.GT.AND P0, PT, R4, RZ, PT ;  /* 0x000000ff0400722a */ /* 0x000fdc0003f04000 */
[----:B------:R-:W-:Y:S05]  /*0e70*/  @!P0 BRA `(.L_x_10) ;  /* 0x0000000000608947 */ /* 0x000fea0003800000 */
[----:B------:R-:W-:Y:S01]  /*0e80*/  DMUL R2, R4, 1.80143985094819840000e+16 ;  /* 0x4350000004027828 */ /* 0x000fe20000000000 */
[----:B------:R-:W-:-:S09]  /*0e90*/  LOP3.LUT P0, R6, R5, 0x7ff00000, RZ, 0xc0, !PT ;  /* 0x7ff0000005067812 */ /* 0x000fd2000780c0ff */
[C---:B------:R-:W-:Y:S02]  /*0ea0*/  LOP3.LUT R0, R3.reuse, 0x7ff00000, RZ, 0xc0, !PT ;  /* 0x7ff0000003007812 */ /* 0x040fe400078ec0ff */
[----:B------:R-:W-:Y:S02]  /*0eb0*/  FSEL R2, R2, R4, !P0 ;  /* 0x0000000402027208 */ /* 0x000fe40004000000 */
[----:B------:R-:W-:Y:S01]  /*0ec0*/  FSEL R3, R3, R5, !P0 ;  /* 0x0000000503037208 */ /* 0x000fe20004000000 */
[----:B------:R-:W-:-:S04]  /*0ed0*/  @!P0 VIADD R6, R0, 0xfca00000 ;  /* 0xfca0000000068836 */ /* 0x000fc80000000000 */
[C---:B------:R-:W-:Y:S01]  /*0ee0*/  VIADD R0, R6.reuse, 0xc0200000 ;  /* 0xc020000006007836 */ /* 0x040fe20000000000 */
[----:B------:R-:W-:Y:S01]  /*0ef0*/  ISETP.NE.AND P1, PT, R6, 0x7ff00000, PT ;  /* 0x7ff000000600780c */ /* 0x000fe20003f25270 */
[----:B------:R-:W-:-:S03]  /*0f00*/  DSETP.NEU.AND P0, PT, R2, RZ, PT ;  /* 0x000000ff0200722a */ /* 0x000fc60003f0d000 */
[----:B------:R-:W-:-:S04]  /*0f10*/  SHF.R.S32.HI R0, RZ, 0x14, R0 ;  /* 0x00000014ff007819 */ /* 0x000fc80000011400 */
[----:B------:R-:W-:-:S04]  /*0f20*/  SEL R0, R0, RZ, P1 ;  /* 0x000000ff00007207 */ /* 0x000fc80000800000 */
[----:B------:R-:W-:Y:S01]  /*0f30*/  SEL R0, R0, RZ, P0 ;  /* 0x000000ff00007207 */ /* 0x000fe20000000000 */
[----:B------:R-:W-:Y:S06]  /*0f40*/  BRA `(.L_x_10) ;  /* 0x00000000002c7947 */ /* 0x000fec0003800000 */
.L_x_8:
[----:B0-----:R-:W-:Y:S01]  /*0f50*/  ISETP.NE.U32.AND P0, PT, R4, RZ, PT ;  /* 0x000000ff0400720c */ /* 0x001fe20003f05070 */
[----:B------:R-:W-:-:S03]  /*0f60*/  IMAD.MOV.U32 R0, RZ, RZ, RZ ;  /* 0x000000ffff007224 */ /* 0x000fc600078e00ff */
[----:B------:R-:W-:-:S13]  /*0f70*/  ISETP.NE.AND.EX P0, PT, R5, RZ, PT, P0 ;  /* 0x000000ff0500720c */ /* 0x000fda0003f05300 */
[----:B------:R-:W-:Y:S05]  /*0f80*/  @!P0 BRA `(.L_x_10) ;  /* 0x00000000001c8947 */ /* 0x000fea0003800000 */
[----:B------:R-:W-:-:S04]  /*0f90*/  ISETP.NE.U32.AND P0, PT, R5, RZ, PT ;  /* 0x000000ff0500720c */ /* 0x000fc80003f05070 */
[----:B------:R-:W-:-:S06]  /*0fa0*/  SEL R4, R4, R5, !P0 ;  /* 0x0000000504047207 */ /* 0x000fcc0004000000 */
[----:B------:R-:W0:Y:S02]  /*0fb0*/  FLO.U32 R4, R4 ;  /* 0x0000000400047300 */ /* 0x000e2400000e0000 */
[C---:B0-----:R-:W-:Y:S02]  /*0fc0*/  IADD3 R0, PT, PT, -R4.reuse, 0x1f, RZ ;  /* 0x0000001f04007810 */ /* 0x041fe40007ffe1ff */
[----:B------:R-:W-:-:S03]  /*0fd0*/  IADD3 R2, PT, PT, -R4, 0x3f, RZ ;  /* 0x0000003f04027810 */ /* 0x000fc60007ffe1ff */
[----:B------:R-:W-:-:S05]  /*0fe0*/  @P0 IMAD.MOV R2, RZ, RZ, R0 ;  /* 0x000000ffff020224 */ /* 0x000fca00078e0200 */
[----:B------:R-:W-:-:S07]  /*0ff0*/  IADD3 R0, PT, PT, -R2, 0x40, RZ ;  /* 0x0000004002007810 */ /* 0x000fce0007ffe1ff */
.L_x_10:
[----:B------:R-:W0:Y:S02]  /*1000*/  LDC R3, c[0x0][0x39c] ;  /* 0x0000e700ff037b82 */ /* 0x000e240000000800 */
[----:B0-----:R-:W-:-:S04]  /*1010*/  IADD3 R0, PT, PT, R0, 0x1, -R3 ;  /* 0x0000000100007810 */ /* 0x001fc80007ffe803 */
[----:B------:R-:W-:-:S04]  /*1020*/  VIMNMX R0, PT, PT, RZ, R0, !PT ;  /* 0x00000000ff007248 */ /* 0x000fc80007fe0100 */
[----:B------:R-:W-:-:S07]  /*1030*/  VIMNMX R11, PT, PT, R0, 0x3e, PT ;  /* 0x0000003e000b7848 */ /* 0x000fce0003fe0100 */
.L_x_7:
[----:B------:R-:W0:Y:S01]  /*1040*/  LDC R8, c[0x0][0x398] ;  /* 0x0000e600ff087b82 */ /* 0x000e220000000800 */
[----:B------:R-:W-:-:S05]  /*1050*/  IMAD.MOV.U32 R0, RZ, RZ, 0x1 ;  /* 0x00000001ff007424 */ /* 0x000fca00078e00ff */
[CC--:B------:R-:W-:Y:S02]  /*1060*/  SHF.L.U64.HI R3, R0.reuse, R11.reuse, RZ ;  /* 0x0000000b00037219 */ /* 0x0c0fe400000102ff */
[----:B------:R-:W1:Y:S01]  /*1070*/  LDC.64 R4, c[0x0][0x3a8] ;  /* 0x0000ea00ff047b82 */ /* 0x000e620000000a00 */
[----:B------:R-:W-:-:S04]  /*1080*/  SHF.L.U32 R2, R0, R11, RZ ;  /* 0x0000000b00027219 */ /* 0x000fc800000006ff */
[----:B------:R-:W2:Y:S03]  /*1090*/  I2F.U64 R3, R2 ;  /* 0x0000000200037312 */ /* 0x000ea60000301000 */
[----:B------:R-:W3:Y:S01]  /*10a0*/  LDC.64 R6, c[0x0][0x3b0] ;  /* 0x0000ec00ff067b82 */ /* 0x000ee20000000a00 */
[----:B0-----:R-:W-:-:S04]  /*10b0*/  IMAD R9, R9, R8, UR7 ;  /* 0x0000000709097e24 */ /* 0x001fc8000f8e0208 */
[----:B-1----:R-:W-:-:S05]  /*10c0*/  IMAD.WIDE.U32 R4, R9, 0x4, R4 ;  /* 0x0000000409047825 */ /* 0x002fca00078e0004 */
[----:B------:R-:W-:Y:S01]  /*10d0*/  STG.E desc[UR8][R4.64], R11 ;  /* 0x0000000b04007986 */ /* 0x000fe2000c101908 */
[----:B---3--:R-:W-:-:S05]  /*10e0*/  IMAD.WIDE.U32 R6, R9, 0x4, R6 ;  /* 0x0000000409067825 */ /* 0x008fca00078e0006 */
[----:B--2---:R-:W-:Y:S01]  /*10f0*/  STG.E desc[UR8][R6.64], R3 ;  /* 0x0000000306007986 */ /* 0x004fe2000c101908 */
[----:B------:R-:W-:Y:S05]  /*1100*/  EXIT ;  /* 0x000000000000794d */ /* 0x000fea0003800000 */
.L_x_6:
[----:B0-----:R-:W-:Y:S02]  /*1110*/  IMAD.MOV.U32 R17, RZ, RZ, R11 ;  /* 0x000000ffff117224 */ /* 0x001fe400078e000b */
[----:B------:R-:W-:Y:S02]  /*1120*/  IMAD.MOV.U32 R14, RZ, RZ, 0x10 ;  /* 0x00000010ff0e7424 */ /* 0x000fe400078e00ff */
[----:B------:R-:W-:Y:S02]  /*1130*/  IMAD.MOV.U32 R15, RZ, RZ, 0x1f ;  /* 0x0000001fff0f7424 */ /* 0x000fe400078e00ff */
[----:B------:R-:W-:-:S07]  /*1140*/  IMAD.MOV.U32 R12, RZ, RZ, -0x1 ;  /* 0xffffffffff0c7424 */ /* 0x000fce00078e00ff */
[----:B-12---:R-:W-:Y:S05]  /*1150*/  WARPSYNC.COLLECTIVE R12, `(.L_x_11) ;  /* 0x000000000c087348 */ /* 0x006fea0003c00000 */
[----:B------:R0:W3:Y:S02]  /*1160*/  SHFL.DOWN P0, R16, R17, R14, R15 ;  /* 0x0800000e11107389 */ /* 0x0000e4000000000f */
[----:B0123--:R-:W-:Y:S05]  /*1170*/  ENDCOLLECTIVE ;  /* 0x000000000000791b */ /* 0x00ffea0003800000 */
.L_x_11:
[----:B------:R-:W-:Y:S02]  /*1180*/  IMAD.MOV.U32 R17, RZ, RZ, R10 ;  /* 0x000000ffff117224 */ /* 0x000fe400078e000a */
[----:B------:R-:W-:-:S07]  /*1190*/  IMAD.MOV.U32 R7, RZ, RZ, R16 ;  /* 0x000000ffff077224 */ /* 0x000fce00078e0010 */
[----:B------:R-:W-:Y:S05]  /*11a0*/  WARPSYNC.COLLECTIVE R12, `(.L_x_12) ;  /* 0x000000000c087348 */ /* 0x000fea0003c00000 */
[----:B------:R0:W1:Y:S02]  /*11b0*/  SHFL.DOWN P0, R16, R17, R14, R15 ;  /* 0x0800000e11107389 */ /* 0x000064000000000f */
[----:B01----:R-:W-:Y:S05]  /*11c0*/  ENDCOLLECTIVE ;  /* 0x000000000000791b */ /* 0x003fea0003800000 */
.L_x_12:
[----:B------:R-:W-:Y:S01]  /*11d0*/  IMAD.MOV.U32 R14, RZ, RZ, 0x8 ;  /* 0x00000008ff0e7424 */ /* 0x000fe200078e00ff */
[----:B------:R-:W-:-:S04]  /*11e0*/  ISETP.GT.U32.AND P0, PT, R16, R10, PT ;  /* 0x0000000a1000720c */ /* 0x000fc80003f04070 */
[----:B------:R-:W-:-:S04]  /*11f0*/  ISETP.GT.U32.AND.EX P0, PT, R7, R11, PT, P0 ;  /* 0x0000000b0700720c */ /* 0x000fc80003f04100 */
[----:B------:R-:W-:Y:S02]  /*1200*/  SEL R19, R7, R11, P0 ;  /* 0x0000000b07137207 */ /* 0x000fe40000000000 */
[----:B------:R-:W-:-:S03]  /*1210*/  SEL R13, R16, R10, P0 ;  /* 0x0000000a100d7207 */ /* 0x000fc60000000000 */
[----:B------:R-:W-:-:S07]  /*1220*/  IMAD.MOV.U32 R17, RZ, RZ, R19 ;  /* 0x000000ffff117224 */ /* 0x000fce00078e0013 */
[----:B------:R-:W-:Y:S05]  /*1230*/  WARPSYNC.COLLECTIVE R12, `(.L_x_13) ;  /* 0x000000000c087348 */ /* 0x000fea0003c00000 */
[----:B------:R0:W1:Y:S02]  /*1240*/  SHFL.DOWN P0, R16, R17, R14, R15 ;  /* 0x0800000e11107389 */ /* 0x000064000000000f */
[----:B01----:R-:W-:Y:S05]  /*1250*/  ENDCOLLECTIVE ;  /* 0x000000000000791b */ /* 0x003fea0003800000 */
.L_x_13:
[----:B------:R-:W-:Y:S02]  /*1260*/  IMAD.MOV.U32 R17, RZ, RZ, R13 ;  /* 0x000000ffff117224 */ /* 0x000fe400078e000d */
[----:B------:R-:W-:-:S07]  /*1270*/  IMAD.MOV.U32 R2, RZ, RZ, R16 ;  /* 0x000000ffff027224 */ /* 0x000fce00078e0010 */
[----:B------:R-:W-:Y:S05]  /*1280*/  WARPSYNC.COLLECTIVE R12, `(.L_x_14) ;  /* 0x000000000c087348 */ /* 0x000fea0003c00000 */
[----:B------:R0:W1:Y:S02]  /*1290*/  SHFL.DOWN P0, R16, R17, R14, R15 ;  /* 0x0800000e11107389 */ /* 0x000064000000000f */
[----:B01----:R-:W-:Y:S05]  /*12a0*/  ENDCOLLECTIVE ;  /* 0x000000000000791b */ /* 0x003fea0003800000 */
.L_x_14:
        /* <DEDUP_REMOVED lines=9> */
.L_x_15:
[----:B------:R-:W-:Y:S02]  /*1340*/  IMAD.MOV.U32 R17, RZ, RZ, R11 ;  /* 0x000000ffff117224 */ /* 0x000fe400078e000b */
[----:B------:R-:W-:-:S07]  /*1350*/  IMAD.MOV.U32 R2, RZ, RZ, R16 ;  /* 0x000000ffff027224 */ /* 0x000fce00078e0010 */
[----:B------:R-:W-:Y:S05]  /*1360*/  WARPSYNC.COLLECTIVE R12, `(.L_x_16) ;  /* 0x000000000c087348 */ /* 0x000fea0003c00000 */
[----:B------:R0:W1:Y:S02]  /*1370*/  SHFL.DOWN P0, R16, R17, R14, R15 ;  /* 0x0800000e11107389 */ /* 0x000064000000000f */
[----:B01----:R-:W-:Y:S05]  /*1380*/  ENDCOLLECTIVE ;  /* 0x000000000000791b */ /* 0x003fea0003800000 */
.L_x_16:
        /* <DEDUP_REMOVED lines=9> */
.L_x_17:
[----:B------:R-:W-:Y:S02]  /*1420*/  IMAD.MOV.U32 R17, RZ, RZ, R19 ;  /* 0x000000ffff117224 */ /* 0x000fe400078e0013 */
[----:B------:R-:W-:-:S07]  /*1430*/  IMAD.MOV.U32 R13, RZ, RZ, R16 ;  /* 0x000000ffff0d7224 */ /* 0x000fce00078e0010 */
[----:B------:R-:W-:Y:S05]  /*1440*/  WARPSYNC.COLLECTIVE R12, `(.L_x_18) ;  /* 0x000000000c087348 */ /* 0x000fea0003c00000 */
[----:B------:R0:W1:Y:S02]  /*1450*/  SHFL.DOWN P0, R16, R17, R14, R15 ;  /* 0x0800000e11107389 */ /* 0x000064000000000f */
[----:B01----:R-:W-:Y:S05]  /*1460*/  ENDCOLLECTIVE ;  /* 0x000000000000791b */ /* 0x003fea0003800000 */
.L_x_18:
        /* <DEDUP_REMOVED lines=9> */
.L_x_19:
[----:B------:R-:W-:Y:S02]  /*1500*/  IMAD.MOV.U32 R17, RZ, RZ, R11 ;  /* 0x000000ffff117224 */ /* 0x000fe400078e000b */
[----:B------:R-:W-:-:S07]  /*1510*/  IMAD.MOV.U32 R2, RZ, RZ, R16 ;  /* 0x000000ffff027224 */ /* 0x000fce00078e0010 */
[----:B------:R-:W-:Y:S05]  /*1520*/  WARPSYNC.COLLECTIVE R12, `(.L_x_20) ;  /* 0x000000000c087348 */ /* 0x000fea0003c00000 */
[----:B------:R0:W1:Y:S02]  /*1530*/  SHFL.DOWN P0, R16, R17, R14, R15 ;  /* 0x0800000e11107389 */ /* 0x000064000000000f */
[----:B01----:R-:W-:Y:S05]  /*1540*/  ENDCOLLECTIVE ;  /* 0x000000000000791b */ /* 0x003fea0003800000 */
.L_x_20:
[----:B------:R-:W-:Y:S02]  /*1550*/  IMAD.MOV.U32 R17, RZ, RZ, R5 ;  /* 0x000000ffff117224 */ /* 0x000fe400078e0005 */
[----:B------:R-:W-:Y:S02]  /*1560*/  IMAD.MOV.U32 R14, RZ, RZ, 0x10 ;  /* 0x00000010ff0e7424 */ /* 0x000fe400078e00ff */
[----:B------:R-:W-:-:S07]  /*1570*/  IMAD.MOV.U32 R8, RZ, RZ, R16 ;  /* 0x000000ffff087224 */ /* 0x000fce00078e0010 */
[----:B------:R-:W-:Y:S05]  /*1580*/  WARPSYNC.COLLECTIVE R12, `(.L_x_21) ;  /* 0x000000000c087348 */ /* 0x000fea0003c00000 */
[----:B------:R0:W1:Y:S02]  /*1590*/  SHFL.DOWN P0, R16, R17, R14, R15 ;  /* 0x0800000e11107389 */ /* 0x000064000000000f */
[----:B01----:R-:W-:Y:S05]  /*15a0*/  ENDCOLLECTIVE ;  /* 0x000000000000791b */ /* 0x003fea0003800000 */
.L_x_21:
[----:B------:R-:W-:Y:S02]  /*15b0*/  IMAD.MOV.U32 R17, RZ, RZ, R4 ;  /* 0x000000ffff117224 */ /* 0x000fe400078e0004 */
[----:B------:R-:W-:-:S07]  /*15c0*/  IMAD.MOV.U32 R18, RZ, RZ, R16 ;  /* 0x000000ffff127224 */ /* 0x000fce00078e0010 */
[----:B------:R-:W-:Y:S05]  /*15d0*/  WARPSYNC.COLLECTIVE R12, `(.L_x_22) ;  /* 0x000000000c087348 */ /* 0x000fea0003c00000 */
[----:B------:R0:W1:Y:S02]  /*15e0*/  SHFL.DOWN P0, R16, R17, R14, R15 ;  /* 0x0800000e11107389 */ /* 0x000064000000000f */
[----:B01----:R-:W-:Y:S05]  /*15f0*/  ENDCOLLECTIVE ;  /* 0x000000000000791b */ /* 0x003fea0003800000 */
.L_x_22:
[----:B------:R-:W-:Y:S02]  /*1600*/  IMAD.MOV.U32 R7, RZ, RZ, R18 ;  /* 0x000000ffff077224 */ /* 0x000fe400078e0012 */
[----:B------:R-:W-:Y:S02]  /*1610*/  IMAD.MOV.U32 R14, RZ, RZ, 0x8 ;  /* 0x00000008ff0e7424 */ /* 0x000fe400078e00ff */
[----:B------:R-:W-:-:S06]  /*1620*/  IMAD.MOV.U32 R6, RZ, RZ, R16 ;  /* 0x000000ffff067224 */ /* 0x000fcc00078e0010 */
[----:B------:R-:W-:-:S10]  /*1630*/  DADD R6, R6, R4 ;  /* 0x0000000006067229 */ /* 0x000fd40000000004 */
[----:B------:R-:W-:-:S07]  /*1640*/  IMAD.MOV.U32 R17, RZ, RZ, R7 ;  /* 0x000000ffff117224 */ /* 0x000fce00078e0007 */
[----:B------:R-:W-:Y:S05]  /*1650*/  WARPSYNC.COLLECTIVE R12, `(.L_x_23) ;  /* 0x000000000c087348 */ /* 0x000fea0003c00000 */
[----:B------:R0:W1:Y:S02]  /*1660*/  SHFL.DOWN P0, R16, R17, R14, R15 ;  /* 0x0800000e11107389 */ /* 0x000064000000000f */
[----:B01----:R-:W-:Y:S05]  /*1670*/  ENDCOLLECTIVE ;  /* 0x000000000000791b */ /* 0x003fea0003800000 */
.L_x_23:
[----:B------:R-:W-:Y:S02]  /*1680*/  IMAD.MOV.U32 R17, RZ, RZ, R6 ;  /* 0x000000ffff117224 */ /* 0x000fe400078e0006 */
[----:B------:R-:W-:-:S07]  /*1690*/  IMAD.MOV.U32 R5, RZ, RZ, R16 ;  /* 0x000000ffff057224 */ /* 0x000fce00078e0010 */
[----:B------:R-:W-:Y:S05]  /*16a0*/  WARPSYNC.COLLECTIVE R12, `(.L_x_24) ;  /* 0x000000000c087348 */ /* 0x000fea0003c00000 */
[----:B------:R0:W1:Y:S02]  /*16b0*/  SHFL.DOWN P0, R16, R17, R14, R15 ;  /* 0x0800000e11107389 */ /* 0x000064000000000f */
[----:B01----:R-:W-:Y:S05]  /*16c0*/  ENDCOLLECTIVE ;  /* 0x000000000000791b */ /* 0x003fea0003800000 */
.L_x_24:
[----:B------:R-:W-:Y:S02]  /*16d0*/  IMAD.MOV.U32 R14, RZ, RZ, 0x4 ;  /* 0x00000004ff0e7424 */ /* 0x000fe400078e00ff */
[----:B------:R-:W-:-:S06]  /*16e0*/  IMAD.MOV.U32 R4, RZ, RZ, R16 ;  /* 0x000000ffff047224 */ /* 0x000fcc00078e0010 */
[----:B------:R-:W-:-:S10]  /*16f0*/  DADD R4, R6, R4 ;  /* 0x0000000006047229 */ /* 0x000fd40000000004 */
[----:B------:R-:W-:-:S07]  /*1700*/  IMAD.MOV.U32 R17, RZ, RZ, R5 ;  /* 0x000000ffff117224 */ /* 0x000fce00078e0005 */
[----:B------:R-:W-:Y:S05]  /*1710*/  WARPSYNC.COLLECTIVE R12, `(.L_x_25) ;  /* 0x000000000c087348 */ /* 0x000fea0003c00000 */
[----:B------:R0:W1:Y:S02]  /*1720*/  SHFL.DOWN P0, R16, R17, R14, R15 ;  /* 0x0800000e11107389 */ /* 0x000064000000000f */
[----:B01----:R-:W-:Y:S05]  /*1730*/  ENDCOLLECTIVE ;  /* 0x000000000000791b */ /* 0x003fea0003800000 */
.L_x_25:
[----:B------:R-:W-:Y:S02]  /*1740*/  IMAD.MOV.U32 R17, RZ, RZ, R4 ;  /* 0x000000ffff117224 */ /* 0x000fe400078e0004 */
[----:B------:R-:W-:-:S07]  /*1750*/  IMAD.MOV.U32 R7, RZ, RZ, R16 ;  /* 0x000000ffff077224 */ /* 0x000fce00078e0010 */
[----:B------:R-:W-:Y:S05]  /*1760*/  WARPSYNC.COLLECTIVE R12, `(.L_x_26) ;  /* 0x000000000c087348 */ /* 0x000fea0003c00000 */
[----:B------:R0:W1:Y:S02]  /*1770*/  SHFL.DOWN P0, R16, R17, R14, R15 ;  /* 0x0800000e11107389 */ /* 0x000064000000000f */
[----:B01----:R-:W-:Y:S05]  /*1780*/  ENDCOLLECTIVE ;  /* 0x000000000000791b */ /* 0x003fea0003800000 */
.L_x_26:
[----:B------:R-:W-:Y:S02]  /*1790*/  IMAD.MOV.U32 R14, RZ, RZ, 0x2 ;  /* 0x00000002ff0e7424 */ /* 0x000fe400078e00ff */
[----:B------:R-:W-:-:S06]  /*17a0*/  IMAD.MOV.U32 R6, RZ, RZ, R16 ;  /* 0x000000ffff067224 */ /* 0x000fcc00078e0010 */
[----:B------:R-:W-:-:S10]  /*17b0*/  DADD R6, R4, R6 ;  /* 0x0000000004067229 */ /* 0x000fd40000000006 */
[----:B------:R-:W-:-:S07]  /*17c0*/  IMAD.MOV.U32 R17, RZ, RZ, R7 ;  /* 0x000000ffff117224 */ /* 0x000fce00078e0007 */
[----:B------:R-:W-:Y:S05]  /*17d0*/  WARPSYNC.COLLECTIVE R12, `(.L_x_27) ;  /* 0x000000000c087348 */ /* 0x000fea0003c00000 */
[----:B------:R0:W1:Y:S02]  /*17e0*/  SHFL.DOWN P0, R16, R17, R14, R15 ;  /* 0x0800000e11107389 */ /* 0x000064000000000f */
[----:B01----:R-:W-:Y:S05]  /*17f0*/  ENDCOLLECTIVE ;  /* 0x000000000000791b */ /* 0x003fea0003800000 */
.L_x_27:
[----:B------:R-:W-:Y:S02]  /*1800*/  IMAD.MOV.U32 R17, RZ, RZ, R6 ;  /* 0x000000ffff117224 */ /* 0x000fe400078e0006 */
[----:B------:R-:W-:-:S07]  /*1810*/  IMAD.MOV.U32 R5, RZ, RZ, R16 ;  /* 0x000000ffff057224 */ /* 0x000fce00078e0010 */
[----:B------:R-:W-:Y:S05]  /*1820*/  WARPSYNC.COLLECTIVE R12, `(.L_x_28) ;  /* 0x000000000c087348 */ /* 0x000fea0003c00000 */
[----:B------:R0:W1:Y:S02]  /*1830*/  SHFL.DOWN P0, R16, R17, R14, R15 ;  /* 0x0800000e11107389 */ /* 0x000064000000000f */
[----:B01----:R-:W-:Y:S05]  /*1840*/  ENDCOLLECTIVE ;  /* 0x000000000000791b */ /* 0x003fea0003800000 */
.L_x_28:
[----:B------:R-:W-:Y:S02]  /*1850*/  IMAD.MOV.U32 R14, RZ, RZ, 0x1 ;  /* 0x00000001ff0e7424 */ /* 0x000fe400078e00ff */
[----:B------:R-:W-:-:S06]  /*1860*/  IMAD.MOV.U32 R4, RZ, RZ, R16 ;  /* 0x000000ffff047224 */ /* 0x000fcc00078e0010 */
[----:B------:R-:W-:-:S10]  /*1870*/  DADD R4, R6, R4 ;  /* 0x0000000006047229 */ /* 0x000fd40000000004 */
[----:B------:R-:W-:-:S07]  /*1880*/  IMAD.MOV.U32 R17, RZ, RZ, R5 ;  /* 0x000000ffff117224 */ /* 0x000fce00078e0005 */
[----:B------:R-:W-:Y:S05]  /*1890*/  WARPSYNC.COLLECTIVE R12, `(.L_x_29) ;  /* 0x000000000c087348 */ /* 0x000fea0003c00000 */
[----:B------:R0:W1:Y:S02]  /*18a0*/  SHFL.DOWN P0, R16, R17, R14, R15 ;  /* 0x0800000e11107389 */ /* 0x000064000000000f */
[----:B01----:R-:W-:Y:S05]  /*18b0*/  ENDCOLLECTIVE ;  /* 0x000000000000791b */ /* 0x003fea0003800000 */
.L_x_29:
[----:B------:R-:W-:Y:S02]  /*18c0*/  IMAD.MOV.U32 R17, RZ, RZ, R4 ;  /* 0x000000ffff117224 */ /* 0x000fe400078e0004 */
[----:B------:R-:W-:-:S07]  /*18d0*/  IMAD.MOV.U32 R7, RZ, RZ, R16 ;  /* 0x000000ffff077224 */ /* 0x000fce00078e0010 */
[----:B------:R-:W-:Y:S05]  /*18e0*/  WARPSYNC.COLLECTIVE R12, `(.L_x_30) ;  /* 0x000000000c087348 */ /* 0x000fea0003c00000 */
[----:B------:R0:W1:Y:S02]  /*18f0*/  SHFL.DOWN P0, R16, R17, R14, R15 ;  /* 0x0800000e11107389 */ /* 0x000064000000000f */
[----:B01----:R-:W-:Y:S05]  /*1900*/  ENDCOLLECTIVE ;  /* 0x000000000000791b */ /* 0x003fea0003800000 */
.L_x_30:
[----:B------:R-:W-:-:S04]  /*1910*/  ISETP.GT.U32.AND P0, PT, R8, R11, PT ;  /* 0x0000000b0800720c */ /* 0x000fc80003f04070 */
[----:B------:R-:W-:-:S04]  /*1920*/  ISETP.GT.U32.AND.EX P0, PT, R2, R13, PT, P0 ;  /* 0x0000000d0200720c */ /* 0x000fc80003f04100 */
[----:B------:R-:W-:Y:S02]  /*1930*/  SEL R8, R8, R11, P0 ;  /* 0x0000000b08087207 */ /* 0x000fe40000000000 */
[----:B------:R-:W-:Y:S01]  /*1940*/  SEL R19, R2, R13, P0 ;  /* 0x0000000d02137207 */ /* 0x000fe20000000000 */
[----:B------:R-:W-:Y:S06]  /*1950*/  BRA `(.L_x_31) ;  /* 0xfffffff000787947 */ /* 0x000fec000383ffff */
        .weak           $__internal_0_$__cuda_sm20_div_rn_f64_full
        .type           $__internal_0_$__cuda_sm20_div_rn_f64_full,@function
        .size           $__internal_0_$__cuda_sm20_div_rn_f64_full,(.L_x_438 - $__internal_0_$__cuda_sm20_div_rn_f64_full)
$__internal_0_$__cuda_sm20_div_rn_f64_full:
[C---:B------:R-:W-:Y:S01]  /*1960*/  FSETP.GEU.AND P0, PT, |R11|.reuse, 1.469367938527859385e-39, PT ;  /* 0x001000000b00780b */ /* 0x040fe20003f0e200 */
[----:B------:R-:W-:Y:S01]  /*1970*/  IMAD.MOV.U32 R14, RZ, RZ, 0x1 ;  /* 0x00000001ff0e7424 */ /* 0x000fe200078e00ff */
[C---:B------:R-:W-:Y:S01]  /*1980*/  LOP3.LUT R2, R11.reuse, 0x800fffff, RZ, 0xc0, !PT ;  /* 0x800fffff0b027812 */ /* 0x040fe200078ec0ff */
[----:B------:R-:W-:Y:S01]  /*1990*/  IMAD.MOV.U32 R8, RZ, RZ, 0x1ca00000 ;  /* 0x1ca00000ff087424 */ /* 0x000fe200078e00ff */
[----:B------:R-:W-:Y:S02]  /*19a0*/  LOP3.LUT R17, R11, 0x7ff00000, RZ, 0xc0, !PT ;  /* 0x7ff000000b117812 */ /* 0x000fe400078ec0ff */
[----:B------:R-:W-:Y:S01]  /*19b0*/  LOP3.LUT R3, R2, 0x3ff00000, RZ, 0xfc, !PT ;  /* 0x3ff0000002037812 */ /* 0x000fe200078efcff */
[----:B------:R-:W-:Y:S01]  /*19c0*/  IMAD.MOV.U32 R2, RZ, RZ, R10 ;  /* 0x000000ffff027224 */ /* 0x000fe200078e000a */
[----:B------:R-:W-:-:S04]  /*19d0*/  LOP3.LUT R16, R7, 0x7ff00000, RZ, 0xc0, !PT ;  /* 0x7ff0000007107812 */ /* 0x000fc800078ec0ff */
[----:B------:R-:W-:Y:S01]  /*19e0*/  ISETP.GE.U32.AND P1, PT, R16, R17, PT ;  /* 0x000000111000720c */ /* 0x000fe20003f26070 */
[----:B------:R-:W-:Y:S01]  /*19f0*/  @!P0 DMUL R2, R10, 8.98846567431157953865e+307 ;  /* 0x7fe000000a028828 */ /* 0x000fe20000000000 */
[----:B------:R-:W-:-:S05]  /*1a00*/  IMAD.MOV.U32 R23, RZ, RZ, R16 ;  /* 0x000000ffff177224 */ /* 0x000fca00078e0010 */
[----:B------:R-:W0:Y:S02]  /*1a10*/  MUFU.RCP64H R15, R3 ;  /* 0x00000003000f7308 */ /* 0x000e240000001800 */
[----:B0-----:R-:W-:-:S08]  /*1a20*/  DFMA R12, R14, -R2, 1 ;  /* 0x3ff000000e0c742b */ /* 0x001fd00000000802 */
[----:B------:R-:W-:-:S08]  /*1a30*/  DFMA R12, R12, R12, R12 ;  /* 0x0000000c0c0c722b */ /* 0x000fd0000000000c */
[----:B------:R-:W-:Y:S01]  /*1a40*/  DFMA R14, R14, R12, R14 ;  /* 0x0000000c0e0e722b */ /* 0x000fe2000000000e */
[----:B------:R-:W-:Y:S01]  /*1a50*/  SEL R13, R8, 0x63400000, !P1 ;  /* 0x63400000080d7807 */ /* 0x000fe20004800000 */
[----:B------:R-:W-:Y:S01]  /*1a60*/  IMAD.MOV.U32 R12, RZ, RZ, R6 ;  /* 0x000000ffff0c7224 */ /* 0x000fe200078e0006 */
[----:B------:R-:W-:Y:S02]  /*1a70*/  FSETP.GEU.AND P1, PT, |R7|, 1.469367938527859385e-39, PT ;  /* 0x001000000700780b */ /* 0x000fe40003f2e200 */
[----:B------:R-:W-:-:S03]  /*1a80*/  LOP3.LUT R13, R13, 0x800fffff, R7, 0xf8, !PT ;  /* 0x800fffff0d0d7812 */ /* 0x000fc600078ef807 */
[----:B------:R-:W-:-:S08]  /*1a90*/  DFMA R18, R14, -R2, 1 ;  /* 0x3ff000000e12742b */ /* 0x000fd00000000802 */
[----:B------:R-:W-:Y:S01]  /*1aa0*/  DFMA R14, R14, R18, R14 ;  /* 0x000000120e0e722b */ /* 0x000fe2000000000e */
[----:B------:R-:W-:Y:S10]  /*1ab0*/  @P1 BRA `(.L_x_32) ;  /* 0x0000000000201947 */ /* 0x000ff40003800000 */
[----:B------:R-:W-:Y:S01]  /*1ac0*/  LOP3.LUT R19, R11, 0x7ff00000, RZ, 0xc0, !PT ;  /* 0x7ff000000b137812 */ /* 0x000fe200078ec0ff */
[----:B------:R-:W-:-:S03]  /*1ad0*/  IMAD.MOV.U32 R18, RZ, RZ, RZ ;  /* 0x000000ffff127224 */ /* 0x000fc600078e00ff */
[----:B------:R-:W-:-:S04]  /*1ae0*/  ISETP.GE.U32.AND P1, PT, R16, R19, PT ;  /* 0x000000131000720c */ /* 0x000fc80003f26070 */
[----:B------:R-:W-:-:S04]  /*1af0*/  SEL R19, R8, 0x63400000, !P1 ;  /* 0x6340000008137807 */ /* 0x000fc80004800000 */
[----:B------:R-:W-:-:S04]  /*1b00*/  LOP3.LUT R19, R19, 0x80000000, R7, 0xf8, !PT ;  /* 0x8000000013137812 */ /* 0x000fc800078ef807 */
[----:B------:R-:W-:-:S06]  /*1b10*/  LOP3.LUT R19, R19, 0x100000, RZ, 0xfc, !PT ;  /* 0x0010000013137812 */ /* 0x000fcc00078efcff */
[----:B------:R-:W-:-:S10]  /*1b20*/  DFMA R12, R12, 2, -R18 ;  /* 0x400000000c0c782b */ /* 0x000fd40000000812 */
[----:B------:R-:W-:-:S07]  /*1b30*/  LOP3.LUT R23, R13, 0x7ff00000, RZ, 0xc0, !PT ;  /* 0x7ff000000d177812 */ /* 0x000fce00078ec0ff */
.L_x_32:
[----:B------:R-:W-:Y:S01]  /*1b40*/  IMAD.MOV.U32 R22, RZ, RZ, R17 ;  /* 0x000000ffff167224 */ /* 0x000fe200078e0011 */
[----:B------:R-:W-:Y:S01]  /*1b50*/  @!P0 LOP3.LUT R22, R3, 0x7ff00000, RZ, 0xc0, !PT ;  /* 0x7ff0000003168812 */ /* 0x000fe200078ec0ff */
[----:B------:R-:W-:Y:S01]  /*1b60*/  VIADD R17, R23, 0xffffffff ;  /* 0xffffffff17117836 */ /* 0x000fe20000000000 */
[----:B------:R-:W-:-:S03]  /*1b70*/  DMUL R18, R14, R12 ;  /* 0x0000000c0e127228 */ /* 0x000fc60000000000 */
[----:B------:R-:W-:Y:S01]  /*1b80*/  VIADD R24, R22, 0xffffffff ;  /* 0xffffffff16187836 */ /* 0x000fe20000000000 */
[----:B------:R-:W-:-:S04]  /*1b90*/  ISETP.GT.U32.AND P0, PT, R17, 0x7feffffe, PT ;  /* 0x7feffffe1100780c */ /* 0x000fc80003f04070 */
[----:B------:R-:W-:Y:S01]  /*1ba0*/  ISETP.GT.U32.OR P0, PT, R24, 0x7feffffe, P0 ;  /* 0x7feffffe1800780c */ /* 0x000fe20000704470 */
[----:B------:R-:W-:-:S08]  /*1bb0*/  DFMA R20, R18, -R2, R12 ;  /* 0x800000021214722b */ /* 0x000fd0000000000c */
[----:B------:R-:W-:-:S04]  /*1bc0*/  DFMA R14, R14, R20, R18 ;  /* 0x000000140e0e722b */ /* 0x000fc80000000012 */
[----:B------:R-:W-:Y:S07]  /*1bd0*/  @P0 BRA `(.L_x_33) ;  /* 0x00000000006c0947 */ /* 0x000fee0003800000 */
[----:B------:R-:W-:-:S04]  /*1be0*/  LOP3.LUT R7, R11, 0x7ff00000, RZ, 0xc0, !PT ;  /* 0x7ff000000b077812 */ /* 0x000fc800078ec0ff */
[CC--:B------:R-:W-:Y:S02]  /*1bf0*/  VIADDMNMX R6, R16.reuse, -R7.reuse, 0xb9600000, !PT ;  /* 0xb960000010067446 */ /* 0x0c0fe40007800907 */
[----:B------:R-:W-:Y:S02]  /*1c00*/  ISETP.GE.U32.AND P0, PT, R16, R7, PT ;  /* 0x000000071000720c */ /* 0x000fe40003f06070 */
[----:B------:R-:W-:Y:S02]  /*1c10*/  VIMNMX R6, PT, PT, R6, 0x46a00000, PT ;  /* 0x46a0000006067848 */ /* 0x000fe40003fe0100 */
[----:B------:R-:W-:-:S05]  /*1c20*/  SEL R7, R8, 0x63400000, !P0 ;  /* 0x6340000008077807 */ /* 0x000fca0004000000 */
[----:B------:R-:W-:Y:S02]  /*1c30*/  IMAD.IADD R8, R6, 0x1, -R7 ;  /* 0x0000000106087824 */ /* 0x000fe400078e0a07 */
[----:B------:R-:W-:Y:S02]  /*1c40*/  IMAD.MOV.U32 R6, RZ, RZ, RZ ;  /* 0x000000ffff067224 */ /* 0x000fe400078e00ff */
[----:B------:R-:W-:-:S06]  /*1c50*/  VIADD R7, R8, 0x7fe00000 ;  /* 0x7fe0000008077836 */ /* 0x000fcc0000000000 */
[----:B------:R-:W-:-:S10]  /*1c60*/  DMUL R16, R14, R6 ;  /* 0x000000060e107228 */ /* 0x000fd40000000000 */
[----:B------:R-:W-:-:S13]  /*1c70*/  FSETP.GTU.AND P0, PT, |R17|, 1.469367938527859385e-39, PT ;  /* 0x001000001100780b */ /* 0x000fda0003f0c200 */
[----:B------:R-:W-:Y:S05]  /*1c80*/  @P0 BRA `(.L_x_34) ;  /* 0x0000000000940947 */ /* 0x000fea0003800000 */
[----:B------:R-:W-:Y:S01]  /*1c90*/  DFMA R2, R14, -R2, R12 ;  /* 0x800000020e02722b */ /* 0x000fe2000000000c */
[----:B------:R-:W-:-:S09]  /*1ca0*/  IMAD.MOV.U32 R6, RZ, RZ, RZ ;  /* 0x000000ffff067224 */ /* 0x000fd200078e00ff */
[C---:B------:R-:W-:Y:S02]  /*1cb0*/  FSETP.NEU.AND P0, PT, R3.reuse, RZ, PT ;  /* 0x000000ff0300720b */ /* 0x040fe40003f0d000 */
[----:B------:R-:W-:-:S04]  /*1cc0*/  LOP3.LUT R11, R3, 0x80000000, R11, 0x48, !PT ;  /* 0x80000000030b7812 */ /* 0x000fc800078e480b */
[----:B------:R-:W-:-:S07]  /*1cd0*/  LOP3.LUT R7, R11, R7, RZ, 0xfc, !PT ;  /* 0x000000070b077212 */ /* 0x000fce00078efcff */
[----:B------:R-:W-:Y:S05]  /*1ce0*/  @!P0 BRA `(.L_x_34) ;  /* 0x00000000007c8947 */ /* 0x000fea0003800000 */
[----:B------:R-:W-:Y:S01]  /*1cf0*/  IMAD.MOV R3, RZ, RZ, -R8 ;  /* 0x000000ffff037224 */ /* 0x000fe200078e0a08 */
[----:B------:R-:W-:Y:S01]  /*1d00*/  DMUL.RP R6, R14, R6 ;  /* 0x000000060e067228 */ /* 0x000fe20000008000 */
[----:B------:R-:W-:-:S06]  /*1d10*/  IMAD.MOV.U32 R2, RZ, RZ, RZ ;  /* 0x000000ffff027224 */ /* 0x000fcc00078e00ff */
[----:B------:R-:W-:-:S03]  /*1d20*/  DFMA R2, R16, -R2, R14 ;  /* 0x800000021002722b */ /* 0x000fc6000000000e */
[----:B------:R-:W-:-:S03]  /*1d30*/  LOP3.LUT R11, R7, R11, RZ, 0x3c, !PT ;  /* 0x0000000b070b7212 */ /* 0x000fc600078e3cff */
[----:B------:R-:W-:-:S04]  /*1d40*/  IADD3 R2, PT, PT, -R8, -0x43300000, RZ ;  /* 0xbcd0000008027810 */ /* 0x000fc80007ffe1ff */
[----:B------:R-:W-:-:S04]  /*1d50*/  FSETP.NEU.AND P0, PT, |R3|, R2, PT ;  /* 0x000000020300720b */ /* 0x000fc80003f0d200 */
[----:B------:R-:W-:Y:S02]  /*1d60*/  FSEL R16, R6, R16, !P0 ;  /* 0x0000001006107208 */ /* 0x000fe40004000000 */
[----:B------:R-:W-:Y:S01]  /*1d70*/  FSEL R17, R11, R17, !P0 ;  /* 0x000000110b117208 */ /* 0x000fe20004000000 */
[----:B------:R-:W-:Y:S06]  /*1d80*/  BRA `(.L_x_34) ;  /* 0x0000000000547947 */ /* 0x000fec0003800000 */
.L_x_33:
[----:B------:R-:W-:-:S14]  /*1d90*/  DSETP.NAN.AND P0, PT, R6, R6, PT ;  /* 0x000000060600722a */ /* 0x000fdc0003f08000 */
[----:B------:R-:W-:Y:S05]  /*1da0*/  @P0 BRA `(.L_x_35) ;  /* 0x0000000000440947 */ /* 0x000fea0003800000 */
[----:B------:R-:W-:-:S14]  /*1db0*/  DSETP.NAN.AND P0, PT, R10, R10, PT ;  /* 0x0000000a0a00722a */ /* 0x000fdc0003f08000 */
[----:B------:R-:W-:Y:S05]  /*1dc0*/  @P0 BRA `(.L_x_36) ;  /* 0x0000000000300947 */ /* 0x000fea0003800000 */
[----:B------:R-:W-:Y:S01]  /*1dd0*/  ISETP.NE.AND P0, PT, R23, R22, PT ;  /* 0x000000161700720c */ /* 0x000fe20003f05270 */
[----:B------:R-:W-:Y:S02]  /*1de0*/  IMAD.MOV.U32 R16, RZ, RZ, 0x0 ;  /* 0x00000000ff107424 */ /* 0x000fe400078e00ff */
[----:B------:R-:W-:-:S10]  /*1df0*/  IMAD.MOV.U32 R17, RZ, RZ, -0x80000 ;  /* 0xfff80000ff117424 */ /* 0x000fd400078e00ff */
[----:B------:R-:W-:Y:S05]  /*1e00*/  @!P0 BRA `(.L_x_34) ;  /* 0x0000000000348947 */ /* 0x000fea0003800000 */
[----:B------:R-:W-:Y:S02]  /*1e10*/  ISETP.NE.AND P0, PT, R23, 0x7ff00000, PT ;  /* 0x7ff000001700780c */ /* 0x000fe40003f05270 */
[----:B------:R-:W-:Y:S02]  /*1e20*/  LOP3.LUT R17, R7, 0x80000000, R11, 0x48, !PT ;  /* 0x8000000007117812 */ /* 0x000fe400078e480b */
[----:B------:R-:W-:-:S13]  /*1e30*/  ISETP.EQ.OR P0, PT, R22, RZ, !P0 ;  /* 0x000000ff1600720c */ /* 0x000fda0004702670 */
[----:B------:R-:W-:Y:S01]  /*1e40*/  @P0 LOP3.LUT R2, R17, 0x7ff00000, RZ, 0xfc, !PT ;  /* 0x7ff0000011020812 */ /* 0x000fe200078efcff */
[----:B------:R-:W-:Y:S02]  /*1e50*/  @!P0 IMAD.MOV.U32 R16, RZ, RZ, RZ ;  /* 0x000000ffff108224 */ /* 0x000fe400078e00ff */
[----:B------:R-:W-:Y:S02]  /*1e60*/  @P0 IMAD.MOV.U32 R16, RZ, RZ, RZ ;  /* 0x000000ffff100224 */ /* 0x000fe400078e00ff */
[----:B------:R-:W-:Y:S01]  /*1e70*/  @P0 IMAD.MOV.U32 R17, RZ, RZ, R2 ;  /* 0x000000ffff110224 */ /* 0x000fe200078e0002 */
[----:B------:R-:W-:Y:S06]  /*1e80*/  BRA `(.L_x_34) ;  /* 0x0000000000147947 */ /* 0x000fec0003800000 */
.L_x_36:
[----:B------:R-:W-:Y:S01]  /*1e90*/  LOP3.LUT R17, R11, 0x80000, RZ, 0xfc, !PT ;  /* 0x000800000b117812 */ /* 0x000fe200078efcff */
[----:B------:R-:W-:Y:S01]  /*1ea0*/  IMAD.MOV.U32 R16, RZ, RZ, R10 ;  /* 0x000000ffff107224 */ /* 0x000fe200078e000a */
[----:B------:R-:W-:Y:S06]  /*1eb0*/  BRA `(.L_x_34) ;  /* 0x0000000000087947 */ /* 0x000fec0003800000 */
.L_x_35:
[----:B------:R-:W-:Y:S01]  /*1ec0*/  LOP3.LUT R17, R7, 0x80000, RZ, 0xfc, !PT ;  /* 0x0008000007117812 */ /* 0x000fe200078efcff */
[----:B------:R-:W-:-:S07]  /*1ed0*/  IMAD.MOV.U32 R16, RZ, RZ, R6 ;  /* 0x000000ffff107224 */ /* 0x000fce00078e0006 */
.L_x_34:
[----:B------:R-:W-:Y:S02]  /*1ee0*/  IMAD.MOV.U32 R2, RZ, RZ, R0 ;  /* 0x000000ffff027224 */ /* 0x000fe400078e0000 */
[----:B------:R-:W-:-:S04]  /*1ef0*/  IMAD.MOV.U32 R3, RZ, RZ, 0x0 ;  /* 0x00000000ff037424 */ /* 0x000fc800078e00ff */
[----:B------:R-:W-:Y:S05]  /*1f00*/  RET.REL.NODEC R2 `(_Z32compute_chunk_shift_scale_kernelILi256EEvPKxlliifPiPf) ;  /* 0xffffffe0023c7950 */ /* 0x000fea0003c3ffff */
.L_x_37:
[----:B------:R-:W-:-:S00]  /*1f10*/  BRA `(.L_x_37) ;  /* 0xfffffffc00fc7947 */ /* 0x000fc0000383ffff */
[----:B------:R-:W-:-:S00]  /*1f20*/  NOP ;  /* 0x0000000000007918 */ /* 0x000fc00000000000 */
        /* <DEDUP_REMOVED lines=13> */
.L_x_438:


//--------------------- .text._Z30compute_row_shift_scale_kernelILi256EEvPKxllifPiPf --------------------------
	.section	.text._Z30compute_row_shift_scale_kernelILi256EEvPKxllifPiPf,"ax",@progbits
	.align	128
        .global         _Z30compute_row_shift_scale_kernelILi256EEvPKxllifPiPf
        .type           _Z30compute_row_shift_scale_kernelILi256EEvPKxllifPiPf,@function
        .size           _Z30compute_row_shift_scale_kernelILi256EEvPKxllifPiPf,(.L_x_439 - _Z30compute_row_shift_scale_kernelILi256EEvPKxllifPiPf)
        .other          _Z30compute_row_shift_scale_kernelILi256EEvPKxllifPiPf,@"STO_CUDA_ENTRY STV_DEFAULT"
_Z30compute_row_shift_scale_kernelILi256EEvPKxllifPiPf:
.text._Z30compute_row_shift_scale_kernelILi256EEvPKxllifPiPf:
[----:B------:R-:W-:Y:S08]  /*0000*/  LDC R1, c[0x0][0x37c] ;  /* 0x0000df00ff017b82 */ /* 0x000ff00000000800 */
[----:B------:R-:W0:Y:S08]  /*0010*/  S2UR UR12, SR_CTAID.X ;  /* 0x00000000000c79c3 */ /* 0x000e300000002500 */
[----:B------:R-:W0:Y:S02]  /*0020*/  LDC.64 R2, c[0x0][0x388] ;  /* 0x0000e200ff027b82 */ /* 0x000e240000000a00 */
[----:B0-----:R-:W-:-:S04]  /*0030*/  ISETP.LE.U32.AND P0, PT, R2, UR12, PT ;  /* 0x0000000c02007c0c */ /* 0x001fc8000bf03070 */
[----:B------:R-:W-:-:S13]  /*0040*/  ISETP.GE.AND.EX P0, PT, RZ, R3, PT, P0 ;  /* 0x00000003ff00720c */ /* 0x000fda0003f06300 */
[----:B------:R-:W-:Y:S05]  /*0050*/  @P0 EXIT ;  /* 0x000000000000094d */ /* 0x000fea0003800000 */
[----:B------:R-:W0:Y:S01]  /*0060*/  S2R R4, SR_TID.X ;  /* 0x0000000000047919 */ /* 0x000e220000002100 */
[----:B------:R-:W0:Y:S01]  /*0070*/  LDC.64 R6, c[0x0][0x390] ;  /* 0x0000e400ff067b82 */ /* 0x000e220000000a00 */
[----:B------:R-:W1:Y:S01]  /*0080*/  LDCU.64 UR14, c[0x0][0x358] ;  /* 0x00006b00ff0e77ac */ /* 0x000e620008000a00 */
[----:B------:R-:W-:Y:S01]  /*0090*/  BSSY.RECONVERGENT B0, `(.L_x_38) ;  /* 0x00001bf000007945 */ /* 0x000fe20003800200 */
[----:B------:R-:W-:Y:S01]  /*00a0*/  IMAD.MOV.U32 R25, RZ, RZ, RZ ;  /* 0x000000ffff197224 */ /* 0x000fe200078e00ff */
[----:B------:R-:W-:Y:S01]  /*00b0*/  CS2R R16, SRZ ;  /* 0x0000000000107805 */ /* 0x000fe2000001ff00 */
[----:B------:R-:W-:Y:S01]  /*00c0*/  IMAD.MOV.U32 R23, RZ, RZ, RZ ;  /* 0x000000ffff177224 */ /* 0x000fe200078e00ff */
[----:B0-----:R-:W-:-:S04]  /*00d0*/  ISETP.GE.U32.AND P0, PT, R4, R6, PT ;  /* 0x000000060400720c */ /* 0x001fc80003f06070 */
[----:B------:R-:W-:-:S13]  /*00e0*/  ISETP.GE.AND.EX P0, PT, RZ, R7, PT, P0 ;  /* 0x00000007ff00720c */ /* 0x000fda0003f06300 */
[----:B-1----:R-:W-:Y:S05]  /*00f0*/  @P0 BRA `(.L_x_39) ;  /* 0x0000001800e00947 */ /* 0x002fea0003800000 */
[----:B------:R-:W-:Y:S01]  /*0100*/  LOP3.LUT R3, RZ, R4, RZ, 0x33, !PT ;  /* 0x00000004ff037212 */ /* 0x000fe200078e33ff */
[----:B------:R-:W-:Y:S01]  /*0110*/  BSSY.RECONVERGENT B1, `(.L_x_40) ;  /* 0x00000e6000017945 */ /* 0x000fe20003800200 */
[----:B------:R-:W-:Y:S01]  /*0120*/  IMAD.MOV.U32 R25, RZ, RZ, RZ ;  /* 0x000000ffff197224 */ /* 0x000fe200078e00ff */
[----:B------:R-:W-:Y:S02]  /*0130*/  CS2R R16, SRZ ;  /* 0x0000000000107805 */ /* 0x000fe4000001ff00 */
[----:B------:R-:W-:Y:S01]  /*0140*/  IADD3 R2, P0, PT, R3, R6, RZ ;  /* 0x0000000603027210 */ /* 0x000fe20007f1e0ff */
[----:B------:R-:W-:Y:S02]  /*0150*/  IMAD.MOV.U32 R23, RZ, RZ, RZ ;  /* 0x000000ffff177224 */ /* 0x000fe400078e00ff */
[----:B------:R-:W-:Y:S01]  /*0160*/  IMAD.MOV.U32 R26, RZ, RZ, R4 ;  /* 0x000000ffff1a7224 */ /* 0x000fe200078e0004 */
[----:B------:R-:W-:Y:S01]  /*0170*/  IADD3.X R9, PT, PT, R7, -0x1, RZ, P0, !PT ;  /* 0xffffffff07097810 */ /* 0x000fe200007fe4ff */
[----:B------:R-:W-:Y:S01]  /*0180*/  IMAD.MOV.U32 R3, RZ, RZ, RZ ;  /* 0x000000ffff037224 */ /* 0x000fe200078e00ff */
[----:B------:R-:W-:-:S02]  /*0190*/  ISETP.GE.U32.AND P0, PT, R2, 0xf00, PT ;  /* 0x00000f000200780c */ /* 0x000fc40003f06070 */
[----:B------:R-:W-:Y:S02]  /*01a0*/  SHF.R.U64 R2, R2, 0x8, R9 ;  /* 0x0000000802027819 */ /* 0x000fe40000001209 */
[----:B------:R-:W-:Y:S02]  /*01b0*/  ISETP.GE.U32.AND.EX P0, PT, R9, RZ, PT, P0 ;  /* 0x000000ff0900720c */ /* 0x000fe40003f06100 */
[----:B------:R-:W-:-:S04]  /*01c0*/  IADD3 R2, P1, PT, R2, 0x1, RZ ;  /* 0x0000000102027810 */ /* 0x000fc80007f3e0ff */
[----:B------:R-:W-:-:S07]  /*01d0*/  LEA.HI.X R0, R9, RZ, RZ, 0x18, P1 ;  /* 0x000000ff09007211 */ /* 0x000fce00008fc4ff */
[----:B------:R-:W-:Y:S05]  /*01e0*/  @!P0 BRA `(.L_x_41) ;  /* 0x0000000c00608947 */ /* 0x000fea0003800000 */
[----:B------:R-:W0:Y:S01]  /*01f0*/  LDCU.64 UR4, c[0x0][0x380] ;  /* 0x00007000ff0477ac */ /* 0x000e220008000a00 */
[----:B------:R-:W-:Y:S01]  /*0200*/  IMAD.MOV.U32 R5, RZ, RZ, RZ ;  /* 0x000000ffff057224 */ /* 0x000fe200078e00ff */
[----:B------:R-:W-:Y:S01]  /*0210*/  LOP3.LUT R0, R0, 0x1ffffff, RZ, 0xc0, !PT ;  /* 0x01ffffff00007812 */ /* 0x000fe200078ec0ff */
[----:B------:R-:W-:Y:S01]  /*0220*/  IMAD.MOV.U32 R25, RZ, RZ, RZ ;  /* 0x000000ffff197224 */ /* 0x000fe200078e00ff */
[----:B------:R-:W-:Y:S01]  /*0230*/  LOP3.LUT R28, R2, 0xfffffff0, RZ, 0xc0, !PT ;  /* 0xfffffff0021c7812 */ /* 0x000fe200078ec0ff */
[----:B------:R-:W-:Y:S01]  /*0240*/  IMAD.WIDE.U32 R8, R6, UR12, R4 ;  /* 0x0000000c06087c25 */ /* 0x000fe2000f8e0004 */
[----:B------:R-:W-:-:S03]  /*0250*/  CS2R R16, SRZ ;  /* 0x0000000000107805 */ /* 0x000fc6000001ff00 */
[----:B------:R-:W-:Y:S02]  /*0260*/  IMAD R9, R7, UR12, R9 ;  /* 0x0000000c07097c24 */ /* 0x000fe4000f8e0209 */
[----:B------:R-:W-:Y:S02]  /*0270*/  IMAD.MOV.U32 R23, RZ, RZ, RZ ;  /* 0x000000ffff177224 */ /* 0x000fe400078e00ff */
[----:B------:R-:W-:Y:S01]  /*0280*/  IMAD.MOV.U32 R26, RZ, RZ, R4 ;  /* 0x000000ffff1a7224 */ /* 0x000fe200078e0004 */
[----:B0-----:R-:W-:-:S04]  /*0290*/  LEA R3, P0, R8, UR4, 0x3 ;  /* 0x0000000408037c11 */ /* 0x001fc8000f8018ff */
[----:B------:R-:W-:Y:S02]  /*02a0*/  LEA.HI.X R9, R8, UR5, R9, 0x3, P0 ;  /* 0x0000000508097c11 */ /* 0x000fe400080f1c09 */
[----:B------:R-:W-:Y:S01]  /*02b0*/  IADD3 R8, P0, PT, R3, 0x4000, RZ ;  /* 0x0000400003087810 */ /* 0x000fe20007f1e0ff */
[----:B------:R-:W-:-:S04]  /*02c0*/  IMAD.MOV.U32 R3, RZ, RZ, RZ ;  /* 0x000000ffff037224 */ /* 0x000fc800078e00ff */
[----:B------:R-:W-:-:S08]  /*02d0*/  IMAD.X R9, RZ, RZ, R9, P0 ;  /* 0x000000ffff097224 */ /* 0x000fd000000e0609 */
.L_x_42:
[----:B------:R-:W2:Y:S04]  /*02e0*/  LDG.E.64.CONSTANT R12, desc[UR14][R8.64+-0x4000] ;  /* 0xffc0000e080c7981 */ /* 0x000ea8000c1e9b00 */
[----:B------:R-:W3:Y:S04]  /*02f0*/  LDG.E.64.CONSTANT R10, desc[UR14][R8.64+-0x3800] ;  /* 0xffc8000e080a7981 */ /* 0x000ee8000c1e9b00 */
[----:B------:R-:W4:Y:S04]  /*0300*/  LDG.E.64.CONSTANT R20, desc[UR14][R8.64+-0x3000] ;  /* 0xffd0000e08147981 */ /* 0x000f28000c1e9b00 */
[----:B------:R-:W5:Y:S01]  /*0310*/  LDG.E.64.CONSTANT R18, desc[UR14][R8.64+-0x2800] ;  /* 0xffd8000e08127981 */ /* 0x000f62000c1e9b00 */
[----:B--2---:R-:W-:-:S02]  /*0320*/  IADD3 R15, P1, PT, RZ, -R12, RZ ;  /* 0x8000000cff0f7210 */ /* 0x004fc40007f3e0ff */
[----:B------:R-:W-:-:S03]  /*0330*/  ISETP.LT.AND P0, PT, R13, RZ, PT ;  /* 0x000000ff0d00720c */ /* 0x000fc60003f01270 */
[----:B------:R-:W-:Y:S01]  /*0340*/  IMAD.X R27, RZ, RZ, ~R13, P1 ;  /* 0x000000ffff1b7224 */ /* 0x000fe200008e0e0d */
[----:B------:R-:W-:Y:S02]  /*0350*/  SEL R14, R15, R12, P0 ;  /* 0x0000000c0f0e7207 */ /* 0x000fe40000000000 */
[-C--:B---3--:R-:W-:Y:S02]  /*0360*/  IADD3 R29, P1, PT, RZ, -R10.reuse, RZ ;  /* 0x8000000aff1d7210 */ /* 0x088fe40007f3e0ff */
[----:B------:R-:W-:Y:S02]  /*0370*/  SEL R15, R27, R13, P0 ;  /* 0x0000000d1b0f7207 */ /* 0x000fe40000000000 */
[----:B------:R-:W-:Y:S01]  /*0380*/  ISETP.LT.AND P0, PT, R11, RZ, PT ;  /* 0x000000ff0b00720c */ /* 0x000fe20003f01270 */
[----:B------:R-:W-:Y:S01]  /*0390*/  IMAD.X R13, RZ, RZ, ~R11, P1 ;  /* 0x000000ffff0d7224 */ /* 0x000fe200008e0e0b */
[----:B------:R-:W0:Y:S02]  /*03a0*/  I2F.F64.U64 R30, R14 ;  /* 0x0000000e001e7312 */ /* 0x000e240000301800 */
[----:B------:R-:W-:-:S02]  /*03b0*/  SEL R12, R29, R10, P0 ;  /* 0x0000000a1d0c7207 */ /* 0x000fc40000000000 */
[----:B------:R-:W-:Y:S02]  /*03c0*/  SEL R13, R13, R11, P0 ;  /* 0x0000000b0d0d7207 */ /* 0x000fe40000000000 */
[----:B----4-:R-:W-:Y:S02]  /*03d0*/  ISETP.LT.AND P0, PT, R21, RZ, PT ;  /* 0x000000ff1500720c */ /* 0x010fe40003f01270 */
[----:B------:R-:W1:Y:S01]  /*03e0*/  I2F.F64.U64 R10, R12 ;  /* 0x0000000c000a7312 */ /* 0x000e620000301800 */
[----:B0-----:R-:W-:Y:S01]  /*03f0*/  DADD R30, R30, R16 ;  /* 0x000000001e1e7229 */ /* 0x001fe20000000010 */
[----:B------:R-:W-:-:S04]  /*0400*/  IADD3 R17, P1, PT, RZ, -R20, RZ ;  /* 0x80000014ff117210 */ /* 0x000fc80007f3e0ff */
[----:B------:R-:W-:Y:S01]  /*0410*/  SEL R16, R17, R20, P0 ;  /* 0x0000001411107207 */ /* 0x000fe20000000000 */
[----:B------:R-:W-:Y:S01]  /*0420*/  IMAD.X R27, RZ, RZ, ~R21, P1 ;  /* 0x000000ffff1b7224 */ /* 0x000fe200008e0e15 */
[----:B-----5:R-:W-:Y:S01]  /*0430*/  IADD3 R29, P1, PT, RZ, -R18, RZ ;  /* 0x80000012ff1d7210 */ /* 0x020fe20007f3e0ff */
[----:B-1----:R-:W-:-:S03]  /*0440*/  DADD R10, R30, R10 ;  /* 0x000000001e0a7229 */ /* 0x002fc6000000000a */
[----:B------:R-:W-:Y:S01]  /*0450*/  SEL R17, R27, R21, P0 ;  /* 0x000000151b117207 */ /* 0x000fe20000000000 */
[----:B------:R-:W-:Y:S01]  /*0460*/  IMAD.X R21, RZ, RZ, ~R19, P1 ;  /* 0x000000ffff157224 */ /* 0x000fe200008e0e13 */
[----:B------:R-:W-:Y:S02]  /*0470*/  ISETP.LT.AND P0, PT, R19, RZ, PT ;  /* 0x000000ff1300720c */ /* 0x000fe40003f01270 */
[----:B------:R-:W0:Y:S02]  /*0480*/  I2F.F64.U64 R30, R16 ;  /* 0x00000010001e7312 */ /* 0x000e240000301800 */
[----:B------:R-:W-:Y:S02]  /*0490*/  SEL R19, R21, R19, P0 ;  /* 0x0000001315137207 */ /* 0x000fe40000000000 */
[----:B------:R-:W2:Y:S01]  /*04a0*/  LDG.E.64.CONSTANT R20, desc[UR14][R8.64+-0x2000] ;  /* 0xffe0000e08147981 */ /* 0x000ea2000c1e9b00 */
[----:B------:R-:W-:Y:S01]  /*04b0*/  SEL R18, R29, R18, P0 ;  /* 0x000000121d127207 */ /* 0x000fe20000000000 */
[----:B0-----:R-:W-:-:S03]  /*04c0*/  DADD R30, R10, R30 ;  /* 0x000000000a1e7229 */ /* 0x001fc6000000001e */
[----:B------:R-:W0:Y:S05]  /*04d0*/  I2F.F64.U64 R10, R18 ;  /* 0x00000012000a7312 */ /* 0x000e2a0000301800 */
[----:B0-----:R-:W-:Y:S02]  /*04e0*/  DADD R10, R30, R10 ;  /* 0x000000001e0a7229 */ /* 0x001fe4000000000a */
[----:B------:R-:W3:Y:S01]  /*04f0*/  LDG.E.64.CONSTANT R30, desc[UR14][R8.64+-0x1800] ;  /* 0xffe8000e081e7981 */ /* 0x000ee2000c1e9b00 */
[----:B------:R-:W-:-:S04]  /*0500*/  ISETP.GT.U32.AND P0, PT, R14, R25, PT ;  /* 0x000000190e00720c */ /* 0x000fc80003f04070 */
[----:B------:R-:W-:-:S04]  /*0510*/  ISETP.GT.U32.AND.EX P0, PT, R15, R23, PT, P0 ;  /* 0x000000170f00720c */ /* 0x000fc80003f04100 */
[----:B------:R-:W-:Y:S02]  /*0520*/  SEL R27, R14, R25, P0 ;  /* 0x000000190e1b7207 */ /* 0x000fe40000000000 */
[----:B------:R-:W4:Y:S01]  /*0530*/  LDG.E.64.CONSTANT R24, desc[UR14][R8.64+-0x1000] ;  /* 0xfff0000e08187981 */ /* 0x000f22000c1e9b00 */
[----:B------:R-:W-:Y:S02]  /*0540*/  SEL R15, R15, R23, P0 ;  /* 0x000000170f0f7207 */ /* 0x000fe40000000000 */
[----:B------:R-:W-:-:S04]  /*0550*/  ISETP.GT.U32.AND P0, PT, R12, R27, PT ;  /* 0x0000001b0c00720c */ /* 0x000fc80003f04070 */
[----:B------:R-:W-:-:S04]  /*0560*/  ISETP.GT.U32.AND.EX P0, PT, R13, R15, PT, P0 ;  /* 0x0000000f0d00720c */ /* 0x000fc80003f04100 */
[----:B------:R-:W-:Y:S02]  /*0570*/  SEL R23, R12, R27, P0 ;  /* 0x0000001b0c177207 */ /* 0x000fe40000000000 */
[----:B------:R-:W-:Y:S02]  /*0580*/  SEL R27, R13, R15, P0 ;  /* 0x0000000f0d1b7207 */ /* 0x000fe40000000000 */
[----:B------:R-:W5:Y:S01]  /*0590*/  LDG.E.64.CONSTANT R14, desc[UR14][R8.64+-0x800] ;  /* 0xfff8000e080e7981 */ /* 0x000f62000c1e9b00 */
[----:B--2---:R-:W-:Y:S02]  /*05a0*/  IADD3 R29, P1, PT, RZ, -R20, RZ ;  /* 0x80000014ff1d7210 */ /* 0x004fe40007f3e0ff */
[----:B------:R-:W-:-:S03]  /*05b0*/  ISETP.LT.AND P0, PT, R21, RZ, PT ;  /* 0x000000ff1500720c */ /* 0x000fc60003f01270 */
[----:B------:R-:W-:Y:S01]  /*05c0*/  IMAD.X R13, RZ, RZ, ~R21, P1 ;  /* 0x000000ffff0d7224 */ /* 0x000fe200008e0e15 */
[----:B------:R-:W-:-:S04]  /*05d0*/  SEL R12, R29, R20, P0 ;  /* 0x000000141d0c7207 */ /* 0x000fc80000000000 */
[----:B------:R-:W-:-:S04]  /*05e0*/  SEL R13, R13, R21, P0 ;  /* 0x000000150d0d7207 */ /* 0x000fc80000000000 */
[----:B------:R-:W0:Y:S01]  /*05f0*/  I2F.F64.U64 R20, R12 ;  /* 0x0000000c00147312 */ /* 0x000e220000301800 */
[----:B---3--:R-:W-:Y:S01]  /*0600*/  IADD3 R29, P1, PT, RZ, -R30, RZ ;  /* 0x8000001eff1d7210 */ /* 0x008fe20007f3e0ff */
[----:B0-----:R-:W-:Y:S01]  /*0610*/  DADD R20, R10, R20 ;  /* 0x000000000a147229 */ /* 0x001fe20000000014 */
[----:B------:R-:W-:-:S03]  /*0620*/  ISETP.LT.AND P0, PT, R31, RZ, PT ;  /* 0x000000ff1f00720c */ /* 0x000fc60003f01270 */
[----:B------:R-:W-:Y:S01]  /*0630*/  IMAD.X R11, RZ, RZ, ~R31, P1 ;  /* 0x000000ffff0b7224 */ /* 0x000fe200008e0e1f */
[----:B------:R-:W-:-:S04]  /*0640*/  SEL R10, R29, R30, P0 ;  /* 0x0000001e1d0a7207 */ /* 0x000fc80000000000 */
[----:B------:R-:W-:-:S04]  /*0650*/  SEL R11, R11, R31, P0 ;  /* 0x0000001f0b0b7207 */ /* 0x000fc80000000000 */
[----:B------:R-:W0:Y:S01]  /*0660*/  I2F.F64.U64 R30, R10 ;  /* 0x0000000a001e7312 */ /* 0x000e220000301800 */
[----:B----4-:R-:W-:Y:S01]  /*0670*/  ISETP.LT.AND P0, PT, R25, RZ, PT ;  /* 0x000000ff1900720c */ /* 0x010fe20003f01270 */
[----:B0-----:R-:W-:Y:S01]  /*0680*/  DADD R30, R20, R30 ;  /* 0x00000000141e7229 */ /* 0x001fe2000000001e */
[----:B------:R-:W-:-:S05]  /*0690*/  IADD3 R21, P1, PT, RZ, -R24, RZ ;  /* 0x80000018ff157210 */ /* 0x000fca0007f3e0ff */
[----:B------:R-:W-:Y:S01]  /*06a0*/  IMAD.X R20, RZ, RZ, ~R25, P1 ;  /* 0x000000ffff147224 */ /* 0x000fe200008e0e19 */
[----:B------:R-:W-:-:S04]  /*06b0*/  SEL R24, R21, R24, P0 ;  /* 0x0000001815187207 */ /* 0x000fc80000000000 */
[----:B------:R-:W-:Y:S02]  /*06c0*/  SEL R25, R20, R25, P0 ;  /* 0x0000001914197207 */ /* 0x000fe40000000000 */
[----:B------:R-:W-:-:S04]  /*06d0*/  ISETP.GT.U32.AND P0, PT, R16, R23, PT ;  /* 0x000000171000720c */ /* 0x000fc80003f04070 */
[----:B------:R-:W-:-:S04]  /*06e0*/  ISETP.GT.U32.AND.EX P0, PT, R17, R27, PT, P0 ;  /* 0x0000001b1100720c */ /* 0x000fc80003f04100 */
[----:B------:R-:W-:Y:S02]  /*06f0*/  SEL R27, R17, R27, P0 ;  /* 0x0000001b111b7207 */ /* 0x000fe40000000000 */
[----:B-----5:R-:W-:Y:S02]  /*0700*/  IADD3 R17, P1, PT, RZ, -R14, RZ ;  /* 0x8000000eff117210 */ /* 0x020fe40007f3e0ff */
[----:B------:R-:W-:Y:S01]  /*0710*/  SEL R23, R16, R23, P0 ;  /* 0x0000001710177207 */ /* 0x000fe20000000000 */
[----:B------:R-:W0:Y:S01]  /*0720*/  I2F.F64.U64 R20, R24 ;  /* 0x0000001800147312 */ /* 0x000e220000301800 */
[----:B------:R-:W-:Y:S01]  /*0730*/  ISETP.LT.AND P0, PT, R15, RZ, PT ;  /* 0x000000ff0f00720c */ /* 0x000fe20003f01270 */
[----:B------:R-:W-:-:S03]  /*0740*/  IMAD.X R29, RZ, RZ, ~R15, P1 ;  /* 0x000000ffff1d7224 */ /* 0x000fc600008e0e0f */
[----:B------:R-:W-:Y:S02]  /*0750*/  SEL R16, R17, R14, P0 ;  /* 0x0000000e11107207 */ /* 0x000fe40000000000 */
[----:B------:R-:W-:-:S04]  /*0760*/  SEL R17, R29, R15, P0 ;  /* 0x0000000f1d117207 */ /* 0x000fc80000000000 */
[----:B------:R-:W1:Y:S01]  /*0770*/  I2F.F64.U64 R14, R16 ;  /* 0x00000010000e7312 */ /* 0x000e620000301800 */
[----:B0-----:R-:W-:Y:S01]  /*0780*/  DADD R20, R30, R20 ;  /* 0x000000001e147229 */ /* 0x001fe20000000014 */
[----:B------:R-:W2:Y:S07]  /*0790*/  LDG.E.64.CONSTANT R30, desc[UR14][R8.64+0x800] ;  /* 0x0008000e081e7981 */ /* 0x000eae000c1e9b00 */
[----:B-1----:R-:W-:Y:S01]  /*07a0*/  DADD R20, R20, R14 ;  /* 0x0000000014147229 */ /* 0x002fe2000000000e */
[----:B------:R-:W3:Y:S01]  /*07b0*/  LDG.E.64.CONSTANT R14, desc[UR14][R8.64] ;  /* 0x0000000e080e7981 */ /* 0x000ee2000c1e9b00 */
[----:B------:R-:W-:-:S04]  /*07c0*/  ISETP.GT.U32.AND P0, PT, R18, R23, PT ;  /* 0x000000171200720c */ /* 0x000fc80003f04070 */
[----:B------:R-:W-:-:S04]  /*07d0*/  ISETP.GT.U32.AND.EX P0, PT, R19, R27, PT, P0 ;  /* 0x0000001b1300720c */ /* 0x000fc80003f04100 */
[----:B------:R-:W-:Y:S02]  /*07e0*/  SEL R23, R18, R23, P0 ;  /* 0x0000001712177207 */ /* 0x000fe40000000000 */
[----:B------:R-:W-:Y:S02]  /*07f0*/  SEL R19, R19, R27, P0 ;  /* 0x0000001b13137207 */ /* 0x000fe40000000000 */
[----:B------:R-:W-:-:S04]  /*0800*/  ISETP.GT.U32.AND P0, PT, R12, R23, PT ;  /* 0x000000170c00720c */ /* 0x000fc80003f04070 */
[----:B------:R-:W-:-:S04]  /*0810*/  ISETP.GT.U32.AND.EX P0, PT, R13, R19, PT, P0 ;  /* 0x000000130d00720c */ /* 0x000fc80003f04100 */
[----:B------:R-:W-:Y:S02]  /*0820*/  SEL R13, R13, R19, P0 ;  /* 0x000000130d0d7207 */ /* 0x000fe40000000000 */
[----:B------:R-:W4:Y:S01]  /*0830*/  LDG.E.64.CONSTANT R18, desc[UR14][R8.64+0x1000] ;  /* 0x0010000e08127981 */ /* 0x000f22000c1e9b00 */
[----:B------:R-:W-:-:S04]  /*0840*/  SEL R23, R12, R23, P0 ;  /* 0x000000170c177207 */ /* 0x000fc80000000000 */
[----:B------:R-:W-:-:S04]  /*0850*/  ISETP.GT.U32.AND P0, PT, R10, R23, PT ;  /* 0x000000170a00720c */ /* 0x000fc80003f04070 */
[----:B------:R-:W-:-:S04]  /*0860*/  ISETP.GT.U32.AND.EX P0, PT, R11, R13, PT, P0 ;  /* 0x0000000d0b00720c */ /* 0x000fc80003f04100 */
[----:B------:R-:W-:Y:S02]  /*0870*/  SEL R23, R10, R23, P0 ;  /* 0x000000170a177207 */ /* 0x000fe40000000000 */
[----:B------:R-:W-:Y:S02]  /*0880*/  SEL R27, R11, R13, P0 ;  /* 0x0000000d0b1b7207 */ /* 0x000fe40000000000 */
[----:B------:R-:W5:Y:S01]  /*0890*/  LDG.E.64.CONSTANT R10, desc[UR14][R8.64+0x1800] ;  /* 0x0018000e080a7981 */ /* 0x000f62000c1e9b00 */
[----:B---3--:R-:W-:Y:S02]  /*08a0*/  IADD3 R13, P1, PT, RZ, -R14, RZ ;  /* 0x8000000eff0d7210 */ /* 0x008fe40007f3e0ff */
[----:B------:R-:W-:-:S03]  /*08b0*/  ISETP.LT.AND P0, PT, R15, RZ, PT ;  /* 0x000000ff0f00720c */ /* 0x000fc60003f01270 */
[----:B------:R-:W-:Y:S01]  /*08c0*/  IMAD.X R12, RZ, RZ, ~R15, P1 ;  /* 0x000000ffff0c7224 */ /* 0x000fe200008e0e0f */
[----:B------:R-:W-:-:S04]  /*08d0*/  SEL R14, R13, R14, P0 ;  /* 0x0000000e0d0e7207 */ /* 0x000fc80000000000 */
[----:B------:R-:W-:-:S04]  /*08e0*/  SEL R15, R12, R15, P0 ;  /* 0x0000000f0c0f7207 */ /* 0x000fc80000000000 */
[----:B------:R-:W0:Y:S01]  /*08f0*/  I2F.F64.U64 R12, R14 ;  /* 0x0000000e000c7312 */ /* 0x000e220000301800 */
[-C--:B--2---:R-:W-:Y:S02]  /*0900*/  IADD3 R29, P1, PT, RZ, -R30.reuse, RZ ;  /* 0x8000001eff1d7210 */ /* 0x084fe40007f3e0ff */
[----:B------:R-:W-:Y:S01]  /*0910*/  ISETP.LT.AND P0, PT, R31, RZ, PT ;  /* 0x000000ff1f00720c */ /* 0x000fe20003f01270 */
[----:B0-----:R-:W-:Y:S02]  /*0920*/  DADD R12, R20, R12 ;  /* 0x00000000140c7229 */ /* 0x001fe4000000000c */
        /* <DEDUP_REMOVED lines=13> */
[----:B-----5:R-:W-:Y:S01]  /*0a00*/  IADD3 R25, P1, PT, RZ, -R10, RZ ;  /* 0x8000000aff197210 */ /* 0x020fe20007f3e0ff */
[----:B------:R-:W0:Y:S01]  /*0a10*/  I2F.F64.U64 R12, R18 ;  /* 0x00000012000c7312 */ /* 0x000e220000301800 */
[----:B------:R-:W-:Y:S02]  /*0a20*/  SEL R23, R24, R23, P0 ;  /* 0x0000001718177207 */ /* 0x000fe40000000000 */
[----:B------:R-:W-:Y:S01]  /*0a30*/  ISETP.LT.AND P0, PT, R11, RZ, PT ;  /* 0x000000ff0b00720c */ /* 0x000fe20003f01270 */
[----:B------:R-:W-:-:S03]  /*0a40*/  IMAD.X R29, RZ, RZ, ~R11, P1 ;  /* 0x000000ffff1d7224 */ /* 0x000fc600008e0e0b */
[----:B------:R-:W-:Y:S02]  /*0a50*/  SEL R10, R25, R10, P0 ;  /* 0x0000000a190a7207 */ /* 0x000fe40000000000 */
[----:B------:R-:W-:-:S04]  /*0a60*/  SEL R11, R29, R11, P0 ;  /* 0x0000000b1d0b7207 */ /* 0x000fc80000000000 */
[----:B------:R-:W1:Y:S01]  /*0a70*/  I2F.F64.U64 R24, R10 ;  /* 0x0000000a00187312 */ /* 0x000e620000301800 */
[----:B0-----:R-:W-:-:S08]  /*0a80*/  DADD R12, R30, R12 ;  /* 0x000000001e0c7229 */ /* 0x001fd0000000000c */
[----:B-1----:R-:W-:Y:S01]  /*0a90*/  DADD R12, R12, R24 ;  /* 0x000000000c0c7229 */ /* 0x002fe20000000018 */
[----:B------:R-:W2:Y:S01]  /*0aa0*/  LDG.E.64.CONSTANT R24, desc[UR14][R8.64+0x2000] ;  /* 0x0020000e08187981 */ /* 0x000ea2000c1e9b00 */
[----:B------:R-:W-:-:S04]  /*0ab0*/  ISETP.GT.U32.AND P0, PT, R16, R23, PT ;  /* 0x000000171000720c */ /* 0x000fc80003f04070 */
[----:B------:R-:W-:-:S04]  /*0ac0*/  ISETP.GT.U32.AND.EX P0, PT, R17, R27, PT, P0 ;  /* 0x0000001b1100720c */ /* 0x000fc80003f04100 */
[----:B------:R-:W-:Y:S02]  /*0ad0*/  SEL R23, R16, R23, P0 ;  /* 0x0000001710177207 */ /* 0x000fe40000000000 */
[----:B------:R-:W-:Y:S02]  /*0ae0*/  SEL R27, R17, R27, P0 ;  /* 0x0000001b111b7207 */ /* 0x000fe40000000000 */
[----:B------:R-:W3:Y:S01]  /*0af0*/  LDG.E.64.CONSTANT R16, desc[UR14][R8.64+0x2800] ;  /* 0x0028000e08107981 */ /* 0x000ee2000c1e9b00 */
[----:B------:R-:W-:-:S04]  /*0b00*/  ISETP.GT.U32.AND P0, PT, R14, R23, PT ;  /* 0x000000170e00720c */ /* 0x000fc80003f04070 */
[----:B------:R-:W-:-:S04]  /*0b10*/  ISETP.GT.U32.AND.EX P0, PT, R15, R27, PT, P0 ;  /* 0x0000001b0f00720c */ /* 0x000fc80003f04100 */
[----:B------:R-:W-:Y:S02]  /*0b20*/  SEL R23, R14, R23, P0 ;  /* 0x000000170e177207 */ /* 0x000fe40000000000 */
[----:B------:R-:W-:Y:S02]  /*0b30*/  SEL R27, R15, R27, P0 ;  /* 0x0000001b0f1b7207 */ /* 0x000fe40000000000 */
[----:B------:R-:W4:Y:S01]  /*0b40*/  LDG.E.64.CONSTANT R14, desc[UR14][R8.64+0x3000] ;  /* 0x0030000e080e7981 */ /* 0x000f22000c1e9b00 */
[----:B------:R-:W-:-:S04]  /*0b50*/  ISETP.GT.U32.AND P0, PT, R20, R23, PT ;  /* 0x000000171400720c */ /* 0x000fc80003f04070 */
[----:B------:R-:W-:-:S04]  /*0b60*/  ISETP.GT.U32.AND.EX P0, PT, R21, R27, PT, P0 ;  /* 0x0000001b1500720c */ /* 0x000fc80003f04100 */
[----:B------:R-:W-:Y:S02]  /*0b70*/  SEL R29, R20, R23, P0 ;  /* 0x00000017141d7207 */ /* 0x000fe40000000000 */
[----:B------:R-:W-:Y:S02]  /*0b80*/  SEL R27, R21, R27, P0 ;  /* 0x0000001b151b7207 */ /* 0x000fe40000000000 */
[----:B------:R0:W5:Y:S02]  /*0b90*/  LDG.E.64.CONSTANT R20, desc[UR14][R8.64+0x3800] ;  /* 0x0038000e08147981 */ /* 0x000164000c1e9b00 */
[----:B0-----:R-:W-:-:S05]  /*0ba0*/  IADD3 R8, P3, PT, R8, 0x8000, RZ ;  /* 0x0000800008087810 */ /* 0x001fca0007f7e0ff */
[----:B------:R-:W-:Y:S01]  /*0bb0*/  IMAD.X R9, RZ, RZ, R9, P3 ;  /* 0x000000ffff097224 */ /* 0x000fe200018e0609 */
[----:B--2---:R-:W-:Y:S02]  /*0bc0*/  IADD3 R31, P1, PT, RZ, -R24, RZ ;  /* 0x80000018ff1f7210 */ /* 0x004fe40007f3e0ff */
[----:B------:R-:W-:-:S03]  /*0bd0*/  ISETP.LT.AND P0, PT, R25, RZ, PT ;  /* 0x000000ff1900720c */ /* 0x000fc60003f01270 */
[----:B------:R-:W-:Y:S01]  /*0be0*/  IMAD.X R23, RZ, RZ, ~R25, P1 ;  /* 0x000000ffff177224 */ /* 0x000fe200008e0e19 */
[----:B------:R-:W-:-:S04]  /*0bf0*/  SEL R22, R31, R24, P0 ;  /* 0x000000181f167207 */ /* 0x000fc80000000000 */
[----:B------:R-:W-:-:S04]  /*0c00*/  SEL R23, R23, R25, P0 ;  /* 0x0000001917177207 */ /* 0x000fc80000000000 */
[----:B------:R-:W0:Y:S01]  /*0c10*/  I2F.F64.U64 R24, R22 ;  /* 0x0000001600187312 */ /* 0x000e220000301800 */
[----:B------:R-:W-:-:S04]  /*0c20*/  ISETP.GT.U32.AND P0, PT, R18, R29, PT ;  /* 0x0000001d1200720c */ /* 0x000fc80003f04070 */
[----:B------:R-:W-:-:S04]  /*0c30*/  ISETP.GT.U32.AND.EX P0, PT, R19, R27, PT, P0 ;  /* 0x0000001b1300720c */ /* 0x000fc80003f04100 */
[----:B------:R-:W-:Y:S01]  /*0c40*/  SEL R19, R19, R27, P0 ;  /* 0x0000001b13137207 */ /* 0x000fe20000000000 */
[----:B0-----:R-:W-:Y:S01]  /*0c50*/  DADD R12, R12, R24 ;  /* 0x000000000c0c7229 */ /* 0x001fe20000000018 */
[----:B------:R-:W-:-:S04]  /*0c60*/  SEL R25, R18, R29, P0 ;  /* 0x0000001d12197207 */ /* 0x000fc80000000000 */
[----:B------:R-:W-:Y:S02]  /*0c70*/  ISETP.GT.U32.AND P0, PT, R10, R25, PT ;  /* 0x000000190a00720c */ /* 0x000fe40003f04070 */
[----:B---3--:R-:W-:Y:S02]  /*0c80*/  IADD3 R27, P2, PT, RZ, -R16, RZ ;  /* 0x80000010ff1b7210 */ /* 0x008fe40007f5e0ff */
[----:B------:R-:W-:-:S04]  /*0c90*/  ISETP.GT.U32.AND.EX P0, PT, R11, R19, PT, P0 ;  /* 0x000000130b00720c */ /* 0x000fc80003f04100 */
[----:B------:R-:W-:Y:S02]  /*0ca0*/  SEL R25, R10, R25, P0 ;  /* 0x000000190a197207 */ /* 0x000fe40000000000 */
[----:B------:R-:W-:Y:S01]  /*0cb0*/  SEL R19, R11, R19, P0 ;  /* 0x000000130b137207 */ /* 0x000fe20000000000 */
[----:B------:R-:W-:Y:S01]  /*0cc0*/  IMAD.X R11, RZ, RZ, ~R17, P2 ;  /* 0x000000ffff0b7224 */ /* 0x000fe200010e0e11 */
[----:B------:R-:W-:Y:S02]  /*0cd0*/  ISETP.LT.AND P1, PT, R17, RZ, PT ;  /* 0x000000ff1100720c */ /* 0x000fe40003f21270 */
[----:B------:R-:W-:Y:S02]  /*0ce0*/  ISETP.GT.U32.AND P0, PT, R22, R25, PT ;  /* 0x000000191600720c */ /* 0x000fe40003f04070 */
[----:B------:R-:W-:Y:S02]  /*0cf0*/  SEL R11, R11, R17, P1 ;  /* 0x000000110b0b7207 */ /* 0x000fe40000800000 */
[----:B------:R-:W-:-:S02]  /*0d00*/  ISETP.GT.U32.AND.EX P0, PT, R23, R19, PT, P0 ;  /* 0x000000131700720c */ /* 0x000fc40003f04100 */
[----:B----4-:R-:W-:Y:S02]  /*0d10*/  IADD3 R17, P2, PT, RZ, -R14, RZ ;  /* 0x8000000eff117210 */ /* 0x010fe40007f5e0ff */
[----:B------:R-:W-:Y:S02]  /*0d20*/  SEL R10, R27, R16, P1 ;  /* 0x000000101b0a7207 */ /* 0x000fe40000800000 */
[----:B------:R-:W-:Y:S01]  /*0d30*/  SEL R25, R22, R25, P0 ;  /* 0x0000001916197207 */ /* 0x000fe20000000000 */
[----:B------:R-:W-:Y:S01]  /*0d40*/  IMAD.X R27, RZ, RZ, ~R15, P2 ;  /* 0x000000ffff1b7224 */ /* 0x000fe200010e0e0f */
[----:B------:R-:W-:Y:S02]  /*0d50*/  ISETP.LT.AND P1, PT, R15, RZ, PT ;  /* 0x000000ff0f00720c */ /* 0x000fe40003f21270 */
[----:B------:R-:W-:Y:S02]  /*0d60*/  SEL R23, R23, R19, P0 ;  /* 0x0000001317177207 */ /* 0x000fe40000000000 */
[----:B------:R-:W-:-:S02]  /*0d70*/  ISETP.GT.U32.AND P0, PT, R10, R25, PT ;  /* 0x000000190a00720c */ /* 0x000fc40003f04070 */
[----:B------:R-:W-:Y:S02]  /*0d80*/  SEL R15, R27, R15, P1 ;  /* 0x0000000f1b0f7207 */ /* 0x000fe40000800000 */
[----:B-----5:R-:W-:Y:S02]  /*0d90*/  IADD3 R27, P2, PT, RZ, -R20, RZ ;  /* 0x80000014ff1b7210 */ /* 0x020fe40007f5e0ff */
[----:B------:R-:W-:Y:S02]  /*0da0*/  ISETP.GT.U32.AND.EX P0, PT, R11, R23, PT, P0 ;  /* 0x000000170b00720c */ /* 0x000fe40003f04100 */
[----:B------:R-:W-:Y:S02]  /*0db0*/  SEL R14, R17, R14, P1 ;  /* 0x0000000e110e7207 */ /* 0x000fe40000800000 */
[----:B------:R-:W0:Y:S01]  /*0dc0*/  I2F.F64.U64 R16, R10 ;  /* 0x0000000a00107312 */ /* 0x000e220000301800 */
[----:B------:R-:W-:Y:S01]  /*0dd0*/  SEL R25, R10, R25, P0 ;  /* 0x000000190a197207 */ /* 0x000fe20000000000 */
[----:B------:R-:W-:Y:S01]  /*0de0*/  IMAD.X R19, RZ, RZ, ~R21, P2 ;  /* 0x000000ffff137224 */ /* 0x000fe200010e0e15 */
[----:B------:R-:W-:-:S02]  /*0df0*/  ISETP.LT.AND P1, PT, R21, RZ, PT ;  /* 0x000000ff1500720c */ /* 0x000fc40003f21270 */
[----:B------:R-:W-:Y:S02]  /*0e00*/  SEL R23, R11, R23, P0 ;  /* 0x000000170b177207 */ /* 0x000fe40000000000 */
[----:B------:R-:W-:Y:S02]  /*0e10*/  ISETP.GT.U32.AND P0, PT, R14, R25, PT ;  /* 0x000000190e00720c */ /* 0x000fe40003f04070 */
[----:B------:R-:W-:Y:S02]  /*0e20*/  SEL R18, R27, R20, P1 ;  /* 0x000000141b127207 */ /* 0x000fe40000800000 */
[----:B------:R-:W-:Y:S02]  /*0e30*/  SEL R19, R19, R21, P1 ;  /* 0x0000001513137207 */ /* 0x000fe40000800000 */
[----:B------:R1:W2:Y:S01]  /*0e40*/  I2F.F64.U64 R20, R14 ;  /* 0x0000000e00147312 */ /* 0x0002a20000301800 */
[----:B------:R-:W-:Y:S02]  /*0e50*/  ISETP.GT.U32.AND.EX P0, PT, R15, R23, PT, P0 ;  /* 0x000000170f00720c */ /* 0x000fe40003f04100 */
[----:B------:R-:W-:-:S02]  /*0e60*/  IADD3 R28, P1, PT, R28, -0x10, RZ ;  /* 0xfffffff01c1c7810 */ /* 0x000fc40007f3e0ff */
[----:B------:R-:W-:Y:S01]  /*0e70*/  SEL R25, R14, R25, P0 ;  /* 0x000000190e197207 */ /* 0x000fe20000000000 */
[----:B0-----:R-:W-:Y:S01]  /*0e80*/  DADD R12, R12, R16 ;  /* 0x000000000c0c7229 */ /* 0x001fe20000000010 */
[----:B------:R-:W-:Y:S02]  /*0e90*/  IADD3.X R0, PT, PT, R0, -0x1, RZ, P1, !PT ;  /* 0xffffffff00007810 */ /* 0x000fe40000ffe4ff */
[----:B-1----:R-:W-:Y:S02]  /*0ea0*/  SEL R15, R15, R23, P0 ;  /* 0x000000170f0f7207 */ /* 0x002fe40000000000 */
[----:B------:R-:W-:Y:S01]  /*0eb0*/  ISETP.NE.U32.AND P0, PT, R28, RZ, PT ;  /* 0x000000ff1c00720c */ /* 0x000fe20003f05070 */
[----:B------:R-:W0:Y:S03]  /*0ec0*/  I2F.F64.U64 R16, R18 ;  /* 0x0000001200107312 */ /* 0x000e260000301800 */
[----:B------:R-:W-:Y:S01]  /*0ed0*/  ISETP.NE.AND.EX P0, PT, R0, RZ, PT, P0 ;  /* 0x000000ff0000720c */ /* 0x000fe20003f05300 */
[----:B--2---:R-:W-:Y:S01]  /*0ee0*/  DADD R12, R12, R20 ;  /* 0x000000000c0c7229 */ /* 0x004fe20000000014 */
[----:B------:R-:W-:-:S02]  /*0ef0*/  ISETP.GT.U32.AND P1, PT, R18, R25, PT ;  /* 0x000000191200720c */ /* 0x000fc40003f24070 */
[----:B------:R-:W-:Y:S02]  /*0f00*/  IADD3 R26, P2, PT, R26, 0x1000, RZ ;  /* 0x000010001a1a7810 */ /* 0x000fe40007f5e0ff */
[----:B------:R-:W-:-:S03]  /*0f10*/  ISETP.GT.U32.AND.EX P1, PT, R19, R15, PT, P1 ;  /* 0x0000000f1300720c */ /* 0x000fc60003f24110 */
[----:B------:R-:W-:Y:S01]  /*0f20*/  IMAD.X R3, RZ, RZ, R3, P2 ;  /* 0x000000ffff037224 */ /* 0x000fe200010e0603 */
[----:B------:R-:W-:Y:S01]  /*0f30*/  SEL R25, R18, R25, P1 ;  /* 0x0000001912197207 */ /* 0x000fe20000800000 */
[----:B0-----:R-:W-:Y:S01]  /*0f40*/  DADD R16, R12, R16 ;  /* 0x000000000c107229 */ /* 0x001fe20000000010 */
[----:B------:R-:W-:Y:S01]  /*0f50*/  SEL R23, R19, R15, P1 ;  /* 0x0000000f13177207 */ /* 0x000fe20000800000 */
[----:B------:R-:W-:Y:S09]  /*0f60*/  @P0 BRA `(.L_x_42) ;  /* 0xfffffff000dc0947 */ /* 0x000ff2000383ffff */
.L_x_41:
[----:B------:R-:W-:Y:S05]  /*0f70*/  BSYNC.RECONVERGENT B1 ;  /* 0x0000000000017941 */ /* 0x000fea0003800200 */
.L_x_40:
[----:B------:R-:W-:-:S04]  /*0f80*/  LOP3.LUT R8, R2, 0xf, RZ, 0xc0, !PT ;  /* 0x0000000f02087812 */ /* 0x000fc800078ec0ff */
[----:B------:R-:W-:-:S04]  /*0f90*/  ISETP.NE.U32.AND P0, PT, R8, RZ, PT ;  /* 0x000000ff0800720c */ /* 0x000fc80003f05070 */
[----:B------:R-:W-:-:S13]  /*0fa0*/  ISETP.NE.AND.EX P0, PT, RZ, RZ, PT, P0 ;  /* 0x000000ffff00720c */ /* 0x000fda0003f05300 */
[----:B------:R-:W-:Y:S05]  /*0fb0*/  @!P0 BRA `(.L_x_39) ;  /* 0x0000000c00308947 */ /* 0x000fea0003800000 */
[----:B------:R-:W-:Y:S01]  /*0fc0*/  ISETP.GE.U32.AND P1, PT, R8, 0x8, PT ;  /* 0x000000080800780c */ /* 0x000fe20003f26070 */
[----:B------:R-:W-:Y:S01]  /*0fd0*/  BSSY.RECONVERGENT B1, `(.L_x_43) ;  /* 0x000006e000017945 */ /* 0x000fe20003800200 */
[----:B------:R-:W-:Y:S02]  /*0fe0*/  LOP3.LUT R0, R2, 0x7, RZ, 0xc0, !PT ;  /* 0x0000000702007812 */ /* 0x000fe400078ec0ff */
[----:B------:R-:W-:Y:S02]  /*0ff0*/  ISETP.GE.U32.AND.EX P1, PT, RZ, RZ, PT, P1 ;  /* 0x000000ffff00720c */ /* 0x000fe40003f26110 */
[----:B------:R-:W-:-:S04]  /*1000*/  ISETP.NE.U32.AND P0, PT, R0, RZ, PT ;  /* 0x000000ff0000720c */ /* 0x000fc80003f05070 */
[----:B------:R-:W-:-:S07]  /*1010*/  ISETP.NE.AND.EX P0, PT, RZ, RZ, PT, P0 ;  /* 0x000000ffff00720c */ /* 0x000fce0003f05300 */
[----:B------:R-:W-:Y:S06]  /*1020*/  @!P1 BRA `(.L_x_44) ;  /* 0x0000000400a09947 */ /* 0x000fec0003800000 */
[----:B------:R-:W0:Y:S01]  /*1030*/  LDCU.64 UR4, c[0x0][0x380] ;  /* 0x00007000ff0477ac */ /* 0x000e220008000a00 */
[----:B------:R-:W-:Y:S02]  /*1040*/  IMAD.MOV.U32 R27, RZ, RZ, R3 ;  /* 0x000000ffff1b7224 */ /* 0x000fe400078e0003 */
[----:B------:R-:W-:-:S04]  /*1050*/  IMAD.WIDE.U32 R8, R6, UR12, R26 ;  /* 0x0000000c06087c25 */ /* 0x000fc8000f8e001a */
[----:B------:R-:W-:Y:S01]  /*1060*/  IMAD R9, R7, UR12, R9 ;  /* 0x0000000c07097c24 */ /* 0x000fe2000f8e0209 */
[----:B0-----:R-:W-:-:S04]  /*1070*/  LEA R28, P1, R8, UR4, 0x3 ;  /* 0x00000004081c7c11 */ /* 0x001fc8000f8218ff */
[----:B------:R-:W-:-:S05]  /*1080*/  LEA.HI.X R29, R8, UR5, R9, 0x3, P1 ;  /* 0x00000005081d7c11 */ /* 0x000fca00088f1c09 */
[----:B------:R-:W2:Y:S04]  /*1090*/  LDG.E.64.CONSTANT R8, desc[UR14][R28.64] ;  /* 0x0000000e1c087981 */ /* 0x000ea8000c1e9b00 */
[----:B------:R-:W3:Y:S04]  /*10a0*/  LDG.E.64.CONSTANT R10, desc[UR14][R28.64+0x800] ;  /* 0x0008000e1c0a7981 */ /* 0x000ee8000c1e9b00 */
[----:B------:R-:W4:Y:S04]  /*10b0*/  LDG.E.64.CONSTANT R20, desc[UR14][R28.64+0x1000] ;  /* 0x0010000e1c147981 */ /* 0x000f28000c1e9b00 */
[----:B------:R-:W5:Y:S04]  /*10c0*/  LDG.E.64.CONSTANT R18, desc[UR14][R28.64+0x1800] ;  /* 0x0018000e1c127981 */ /* 0x000f68000c1e9b00 */
        /* <DEDUP_REMOVED lines=11> */
[----:B------:R-:W-:-:S04]  /*1180*/  SEL R11, R27, R11, P1 ;  /* 0x0000000b1b0b7207 */ /* 0x000fc80000800000 */
[----:B------:R-:W1:Y:S01]  /*1190*/  I2F.F64.U64 R12, R10 ;  /* 0x0000000a000c7312 */ /* 0x000e620000301800 */
[----:B0-----:R-:W-:Y:S01]  /*11a0*/  DADD R14, R16, R14 ;  /* 0x00000000100e7229 */ /* 0x001fe2000000000e */
[----:B----4-:R-:W-:Y:S02]  /*11b0*/  IADD3 R17, P2, PT, RZ, -R20, RZ ;  /* 0x80000014ff117210 */ /* 0x010fe40007f5e0ff */
[----:B------:R-:W-:-:S05]  /*11c0*/  ISETP.LT.AND P1, PT, R21, RZ, PT ;  /* 0x000000ff1500720c */ /* 0x000fca0003f21270 */
[----:B-1----:R-:W-:Y:S01]  /*11d0*/  DADD R12, R14, R12 ;  /* 0x000000000e0c7229 */ /* 0x002fe2000000000c */
[----:B------:R-:W-:Y:S01]  /*11e0*/  IMAD.X R27, RZ, RZ, ~R21, P2 ;  /* 0x000000ffff1b7224 */ /* 0x000fe200010e0e15 */
[----:B------:R-:W2:Y:S01]  /*11f0*/  LDG.E.64.CONSTANT R14, desc[UR14][R28.64+0x2000] ;  /* 0x0020000e1c0e7981 */ /* 0x000ea2000c1e9b00 */
[----:B------:R-:W-:Y:S02]  /*1200*/  SEL R16, R17, R20, P1 ;  /* 0x0000001411107207 */ /* 0x000fe40000800000 */
[----:B-----5:R-:W-:Y:S02]  /*1210*/  ISETP.LT.AND P2, PT, R19, RZ, PT ;  /* 0x000000ff1300720c */ /* 0x020fe40003f41270 */
[----:B------:R-:W-:Y:S02]  /*1220*/  SEL R17, R27, R21, P1 ;  /* 0x000000151b117207 */ /* 0x000fe40000800000 */
[----:B------:R-:W-:-:S04]  /*1230*/  IADD3 R21, P1, PT, RZ, -R18, RZ ;  /* 0x80000012ff157210 */ /* 0x000fc80007f3e0ff */
[----:B------:R-:W-:Y:S01]  /*1240*/  SEL R18, R21, R18, P2 ;  /* 0x0000001215127207 */ /* 0x000fe20001000000 */
[----:B------:R-:W-:Y:S01]  /*1250*/  IMAD.X R27, RZ, RZ, ~R19, P1 ;  /* 0x000000ffff1b7224 */ /* 0x000fe200008e0e13 */
[C---:B------:R-:W-:Y:S01]  /*1260*/  ISETP.GT.U32.AND P1, PT, R8.reuse, R25, PT ;  /* 0x000000190800720c */ /* 0x040fe20003f24070 */
[----:B------:R-:W3:Y:S03]  /*1270*/  LDG.E.64.CONSTANT R20, desc[UR14][R28.64+0x2800] ;  /* 0x0028000e1c147981 */ /* 0x000ee6000c1e9b00 */
[----:B------:R-:W-:Y:S02]  /*1280*/  ISETP.GT.U32.AND.EX P1, PT, R9, R23, PT, P1 ;  /* 0x000000170900720c */ /* 0x000fe40003f24110 */
[----:B------:R-:W-:Y:S02]  /*1290*/  SEL R19, R27, R19, P2 ;  /* 0x000000131b137207 */ /* 0x000fe40001000000 */
[----:B------:R-:W-:-:S02]  /*12a0*/  SEL R27, R8, R25, P1 ;  /* 0x00000019081b7207 */ /* 0x000fc40000800000 */
[----:B------:R-:W4:Y:S01]  /*12b0*/  LDG.E.64.CONSTANT R24, desc[UR14][R28.64+0x3000] ;  /* 0x0030000e1c187981 */ /* 0x000f22000c1e9b00 */
[----:B------:R-:W-:Y:S02]  /*12c0*/  SEL R23, R9, R23, P1 ;  /* 0x0000001709177207 */ /* 0x000fe40000800000 */
[----:B------:R-:W-:-:S04]  /*12d0*/  ISETP.GT.U32.AND P1, PT, R10, R27, PT ;  /* 0x0000001b0a00720c */ /* 0x000fc80003f24070 */
[----:B------:R-:W-:-:S04]  /*12e0*/  ISETP.GT.U32.AND.EX P1, PT, R11, R23, PT, P1 ;  /* 0x000000170b00720c */ /* 0x000fc80003f24110 */
[----:B------:R-:W-:Y:S02]  /*12f0*/  SEL R27, R10, R27, P1 ;  /* 0x0000001b0a1b7207 */ /* 0x000fe40000800000 */
[----:B------:R-:W-:Y:S02]  /*1300*/  SEL R23, R11, R23, P1 ;  /* 0x000000170b177207 */ /* 0x000fe40000800000 */
[----:B------:R-:W-:Y:S01]  /*1310*/  ISETP.GT.U32.AND P1, PT, R16, R27, PT ;  /* 0x0000001b1000720c */ /* 0x000fe20003f24070 */
[----:B------:R-:W0:Y:S03]  /*1320*/  I2F.F64.U64 R8, R16 ;  /* 0x0000001000087312 */ /* 0x000e260000301800 */
[----:B------:R-:W-:-:S04]  /*1330*/  ISETP.GT.U32.AND.EX P1, PT, R17, R23, PT, P1 ;  /* 0x000000171100720c */ /* 0x000fc80003f24110 */
[----:B------:R-:W-:Y:S02]  /*1340*/  SEL R11, R16, R27, P1 ;  /* 0x0000001b100b7207 */ /* 0x000fe40000800000 */
[----:B------:R-:W-:Y:S02]  /*1350*/  SEL R23, R17, R23, P1 ;  /* 0x0000001711177207 */ /* 0x000fe40000800000 */
[----:B------:R-:W-:-:S04]  /*1360*/  ISETP.GT.U32.AND P1, PT, R18, R11, PT ;  /* 0x0000000b1200720c */ /* 0x000fc80003f24070 */
[C---:B------:R-:W-:Y:S01]  /*1370*/  ISETP.GT.U32.AND.EX P1, PT, R19.reuse, R23, PT, P1 ;  /* 0x000000171300720c */ /* 0x040fe20003f24110 */
[----:B0-----:R-:W-:Y:S01]  /*1380*/  DADD R8, R12, R8 ;  /* 0x000000000c087229 */ /* 0x001fe20000000008 */
[----:B------:R-:W0:Y:S02]  /*1390*/  I2F.F64.U64 R12, R18 ;  /* 0x00000012000c7312 */ /* 0x000e240000301800 */
[----:B------:R-:W-:Y:S02]  /*13a0*/  SEL R17, R18, R11, P1 ;  /* 0x0000000b12117207 */ /* 0x000fe40000800000 */
[----:B------:R-:W-:-:S03]  /*13b0*/  SEL R23, R19, R23, P1 ;  /* 0x0000001713177207 */ /* 0x000fc60000800000 */
[----:B0-----:R-:W-:Y:S01]  /*13c0*/  DADD R12, R8, R12 ;  /* 0x00000000080c7229 */ /* 0x001fe2000000000c */
[----:B--2---:R-:W-:Y:S02]  /*13d0*/  IADD3 R27, P3, PT, RZ, -R14, RZ ;  /* 0x8000000eff1b7210 */ /* 0x004fe40007f7e0ff */
[----:B------:R-:W-:-:S03]  /*13e0*/  ISETP.LT.AND P2, PT, R15, RZ, PT ;  /* 0x000000ff0f00720c */ /* 0x000fc60003f41270 */
[----:B------:R-:W-:Y:S01]  /*13f0*/  IMAD.X R11, RZ, RZ, ~R15, P3 ;  /* 0x000000ffff0b7224 */ /* 0x000fe200018e0e0f */
[----:B------:R-:W-:-:S04]  /*1400*/  SEL R10, R27, R14, P2 ;  /* 0x0000000e1b0a7207 */ /* 0x000fc80001000000 */
[----:B------:R-:W-:Y:S02]  /*1410*/  SEL R11, R11, R15, P2 ;  /* 0x0000000f0b0b7207 */ /* 0x000fe40001000000 */
[C---:B------:R-:W-:Y:S02]  /*1420*/  ISETP.GT.U32.AND P1, PT, R10.reuse, R17, PT ;  /* 0x000000110a00720c */ /* 0x040fe40003f24070 */
[-C--:B---3--:R-:W-:Y:S02]  /*1430*/  IADD3 R15, P2, PT, RZ, -R20.reuse, RZ ;  /* 0x80000014ff0f7210 */ /* 0x088fe40007f5e0ff */
[----:B------:R-:W-:Y:S01]  /*1440*/  ISETP.GT.U32.AND.EX P1, PT, R11, R23, PT, P1 ;  /* 0x000000170b00720c */ /* 0x000fe20003f24110 */
[----:B------:R0:W1:Y:S01]  /*1450*/  I2F.F64.U64 R8, R10 ;  /* 0x0000000a00087312 */ /* 0x0000620000301800 */
[----:B------:R-:W-:Y:S02]  /*1460*/  ISETP.LT.AND P4, PT, R21, RZ, PT ;  /* 0x000000ff1500720c */ /* 0x000fe40003f81270 */
[----:B------:R-:W-:Y:S01]  /*1470*/  SEL R19, R10, R17, P1 ;  /* 0x000000110a137207 */ /* 0x000fe20000800000 */
[----:B------:R-:W-:Y:S01]  /*1480*/  IMAD.X R17, RZ, RZ, ~R21, P2 ;  /* 0x000000ffff117224 */ /* 0x000fe200010e0e15 */
[----:B------:R-:W-:-:S02]  /*1490*/  SEL R14, R15, R20, P4 ;  /* 0x000000140f0e7207 */ /* 0x000fc40002000000 */
[----:B----4-:R-:W-:Y:S02]  /*14a0*/  IADD3 R27, P3, PT, RZ, -R24, RZ ;  /* 0x80000018ff1b7210 */ /* 0x010fe40007f7e0ff */
[----:B------:R-:W-:Y:S02]  /*14b0*/  SEL R15, R17, R21, P4 ;  /* 0x00000015110f7207 */ /* 0x000fe40002000000 */
[----:B------:R-:W-:Y:S01]  /*14c0*/  ISETP.LT.AND P2, PT, R25, RZ, PT ;  /* 0x000000ff1900720c */ /* 0x000fe20003f41270 */
[----:B------:R-:W-:Y:S01]  /*14d0*/  IMAD.X R21, RZ, RZ, ~R25, P3 ;  /* 0x000000ffff157224 */ /* 0x000fe200018e0e19 */
[----:B------:R-:W-:Y:S01]  /*14e0*/  SEL R23, R11, R23, P1 ;  /* 0x000000170b177207 */ /* 0x000fe20000800000 */
[----:B------:R-:W2:Y:S01]  /*14f0*/  I2F.F64.U64 R16, R14 ;  /* 0x0000000e00107312 */ /* 0x000ea20000301800 */
[----:B------:R-:W-:Y:S02]  /*1500*/  ISETP.GT.U32.AND P1, PT, R14, R19, PT ;  /* 0x000000130e00720c */ /* 0x000fe40003f24070 */
[----:B0-----:R-:W-:-:S02]  /*1510*/  IADD3 R11, P3, PT, RZ, -R30, RZ ;  /* 0x8000001eff0b7210 */ /* 0x001fc40007f7e0ff */
[----:B------:R-:W-:Y:S02]  /*1520*/  SEL R20, R27, R24, P2 ;  /* 0x000000181b147207 */ /* 0x000fe40001000000 */
[----:B------:R-:W-:Y:S02]  /*1530*/  SEL R21, R21, R25, P2 ;  /* 0x0000001915157207 */ /* 0x000fe40001000000 */
[----:B------:R-:W-:Y:S01]  /*1540*/  ISETP.GT.U32.AND.EX P1, PT, R15, R23, PT, P1 ;  /* 0x000000170f00720c */ /* 0x000fe20003f24110 */
[----:B-1----:R-:W-:Y:S01]  /*1550*/  DADD R8, R12, R8 ;  /* 0x000000000c087229 */ /* 0x002fe20000000008 */
[----:B------:R-:W-:Y:S01]  /*1560*/  ISETP.LT.AND P2, PT, R31, RZ, PT ;  /* 0x000000ff1f00720c */ /* 0x000fe20003f41270 */
[----:B------:R-:W-:Y:S01]  /*1570*/  IMAD.X R25, RZ, RZ, ~R31, P3 ;  /* 0x000000ffff197224 */ /* 0x000fe200018e0e1f */
[----:B------:R-:W0:Y:S01]  /*1580*/  I2F.F64.U64 R12, R20 ;  /* 0x00000014000c7312 */ /* 0x000e220000301800 */
[----:B------:R-:W-:Y:S02]  /*1590*/  SEL R19, R14, R19, P1 ;  /* 0x000000130e137207 */ /* 0x000fe40000800000 */
[----:B------:R-:W-:-:S02]  /*15a0*/  SEL R10, R11, R30, P2 ;  /* 0x0000001e0b0a7207 */ /* 0x000fc40001000000 */
[----:B------:R-:W-:Y:S02]  /*15b0*/  SEL R11, R25, R31, P2 ;  /* 0x0000001f190b7207 */ /* 0x000fe40001000000 */
[----:B------:R-:W-:Y:S02]  /*15c0*/  SEL R23, R15, R23, P1 ;  /* 0x000000170f177207 */ /* 0x000fe40000800000 */
[----:B------:R-:W-:Y:S01]  /*15d0*/  ISETP.GT.U32.AND P1, PT, R20, R19, PT ;  /* 0x000000131400720c */ /* 0x000fe20003f24070 */
[----:B--2---:R-:W-:Y:S01]  /*15e0*/  DADD R8, R8, R16 ;  /* 0x0000000008087229 */ /* 0x004fe20000000010 */
[----:B------:R-:W1:Y:S02]  /*15f0*/  I2F.F64.U64 R16, R10 ;  /* 0x0000000a00107312 */ /* 0x000e640000301800 */
[----:B------:R-:W-:-:S04]  /*1600*/  ISETP.GT.U32.AND.EX P1, PT, R21, R23, PT, P1 ;  /* 0x000000171500720c */ /* 0x000fc80003f24110 */
[----:B------:R-:W-:Y:S01]  /*1610*/  SEL R19, R20, R19, P1 ;  /* 0x0000001314137207 */ /* 0x000fe20000800000 */
[----:B0-----:R-:W-:Y:S01]  /*1620*/  DADD R8, R8, R12 ;  /* 0x0000000008087229 */ /* 0x001fe2000000000c */
[----:B------:R-:W-:Y:S02]  /*1630*/  SEL R23, R21, R23, P1 ;  /* 0x0000001715177207 */ /* 0x000fe40000800000 */
[----:B------:R-:W-:Y:S02]  /*1640*/  ISETP.GT.U32.AND P1, PT, R10, R19, PT ;  /* 0x000000130a00720c */ /* 0x000fe40003f24070 */
[----:B------:R-:W-:Y:S02]  /*1650*/  IADD3 R26, P2, PT, R26, 0x800, RZ ;  /* 0x000008001a1a7810 */ /* 0x000fe40007f5e0ff */
[----:B------:R-:W-:Y:S01]  /*1660*/  ISETP.GT.U32.AND.EX P1, PT, R11, R23, PT, P1 ;  /* 0x000000170b00720c */ /* 0x000fe20003f24110 */
[----:B-1----:R-:W-:Y:S02]  /*1670*/  DADD R16, R8, R16 ;  /* 0x0000000008107229 */ /* 0x002fe40000000010 */
[----:B------:R-:W-:Y:S01]  /*1680*/  IMAD.X R3, RZ, RZ, R3, P2 ;  /* 0x000000ffff037224 */ /* 0x000fe200010e0603 */
[----:B------:R-:W-:-:S02]  /*1690*/  SEL R25, R10, R19, P1 ;  /* 0x000000130a197207 */ /* 0x000fc40000800000 */
[----:B------:R-:W-:-:S07]  /*16a0*/  SEL R23, R11, R23, P1 ;  /* 0x000000170b177207 */ /* 0x000fce0000800000 */
.L_x_44:
[----:B------:R-:W-:Y:S05]  /*16b0*/  BSYNC.RECONVERGENT B1 ;  /* 0x0000000000017941 */ /* 0x000fea0003800200 */
.L_x_43:
[----:B------:R-:W-:Y:S05]  /*16c0*/  @!P0 BRA `(.L_x_39) ;  /* 0x00000004006c8947 */ /* 0x000fea0003800000 */
[----:B------:R-:W-:Y:S01]  /*16d0*/  ISETP.GE.U32.AND P1, PT, R0, 0x4, PT ;  /* 0x000000040000780c */ /* 0x000fe20003f26070 */
[----:B------:R-:W-:Y:S01]  /*16e0*/  IMAD.MOV.U32 R0, RZ, RZ, RZ ;  /* 0x000000ffff007224 */ /* 0x000fe200078e00ff */
[----:B------:R-:W-:Y:S01]  /*16f0*/  LOP3.LUT R2, R2, 0x3, RZ, 0xc0, !PT ;  /* 0x0000000302027812 */ /* 0x000fe200078ec0ff */
[----:B------:R-:W-:Y:S01]  /*1700*/  BSSY.RECONVERGENT B1, `(.L_x_45) ;  /* 0x000003d000017945 */ /* 0x000fe20003800200 */
[----:B------:R-:W-:Y:S02]  /*1710*/  ISETP.GE.U32.AND.EX P1, PT, RZ, RZ, PT, P1 ;  /* 0x000000ffff00720c */ /* 0x000fe40003f26110 */
[----:B------:R-:W-:-:S04]  /*1720*/  ISETP.NE.U32.AND P0, PT, R2, RZ, PT ;  /* 0x000000ff0200720c */ /* 0x000fc80003f05070 */
[----:B------:R-:W-:-:S07]  /*1730*/  ISETP.NE.AND.EX P0, PT, R0, RZ, PT, P0 ;  /* 0x000000ff0000720c */ /* 0x000fce0003f05300 */
        /* <DEDUP_REMOVED lines=10> */
[----:B------:R0:W5:Y:S01]  /*17e0*/  LDG.E.64.CONSTANT R10, desc[UR14][R14.64+0x1800] ;  /* 0x0018000e0e0a7981 */ /* 0x000162000c1e9b00 */
[----:B--2---:R-:W-:-:S02]  /*17f0*/  IADD3 R21, P2, PT, RZ, -R12, RZ ;  /* 0x8000000cff157210 */ /* 0x004fc40007f5e0ff */
[----:B------:R-:W-:Y:S02]  /*1800*/  ISETP.LT.AND P1, PT, R13, RZ, PT ;  /* 0x000000ff0d00720c */ /* 0x000fe40003f21270 */
[----:B---3--:R-:W-:Y:S01]  /*1810*/  ISETP.LT.AND P4, PT, R19, RZ, PT ;  /* 0x000000ff1300720c */ /* 0x008fe20003f81270 */
[----:B------:R-:W-:Y:S01]  /*1820*/  IMAD.X R27, RZ, RZ, ~R13, P2 ;  /* 0x000000ffff1b7224 */ /* 0x000fe200010e0e0d */
[----:B------:R-:W-:Y:S02]  /*1830*/  SEL R12, R21, R12, P1 ;  /* 0x0000000c150c7207 */ /* 0x000fe40000800000 */
[----:B------:R-:W-:Y:S02]  /*1840*/  IADD3 R21, P2, PT, RZ, -R18, RZ ;  /* 0x80000012ff157210 */ /* 0x000fe40007f5e0ff */
[----:B------:R-:W-:Y:S02]  /*1850*/  SEL R13, R27, R13, P1 ;  /* 0x0000000d1b0d7207 */ /* 0x000fe40000800000 */
[----:B------:R-:W-:Y:S01]  /*1860*/  ISETP.GT.U32.AND P1, PT, R12, R25, PT ;  /* 0x000000190c00720c */ /* 0x000fe20003f24070 */
[----:B------:R-:W-:Y:S01]  /*1870*/  IMAD.X R27, RZ, RZ, ~R19, P2 ;  /* 0x000000ffff1b7224 */ /* 0x000fe200010e0e13 */
[----:B0-----:R-:W0:Y:S01]  /*1880*/  I2F.F64.U64 R14, R12 ;  /* 0x0000000c000e7312 */ /* 0x001e220000301800 */
[----:B----4-:R-:W-:-:S02]  /*1890*/  IADD3 R29, P3, PT, RZ, -R8, RZ ;  /* 0x80000008ff1d7210 */ /* 0x010fc40007f7e0ff */
[----:B------:R-:W-:Y:S02]  /*18a0*/  ISETP.GT.U32.AND.EX P1, PT, R13, R23, PT, P1 ;  /* 0x000000170d00720c */ /* 0x000fe40003f24110 */
[----:B------:R-:W-:Y:S01]  /*18b0*/  SEL R19, R27, R19, P4 ;  /* 0x000000131b137207 */ /* 0x000fe20002000000 */
[----:B------:R-:W-:Y:S01]  /*18c0*/  IMAD.X R27, RZ, RZ, ~R9, P3 ;  /* 0x000000ffff1b7224 */ /* 0x000fe200018e0e09 */
[----:B------:R-:W-:Y:S02]  /*18d0*/  SEL R18, R21, R18, P4 ;  /* 0x0000001215127207 */ /* 0x000fe40002000000 */
[----:B------:R-:W-:Y:S02]  /*18e0*/  SEL R25, R12, R25, P1 ;  /* 0x000000190c197207 */ /* 0x000fe40000800000 */
[----:B------:R-:W-:Y:S01]  /*18f0*/  ISETP.LT.AND P2, PT, R9, RZ, PT ;  /* 0x000000ff0900720c */ /* 0x000fe20003f41270 */
[----:B------:R-:W1:Y:S01]  /*1900*/  I2F.F64.U64 R20, R18 ;  /* 0x0000001200147312 */ /* 0x000e620000301800 */
[----:B------:R-:W-:-:S02]  /*1910*/  SEL R23, R13, R23, P1 ;  /* 0x000000170d177207 */ /* 0x000fc40000800000 */
[C---:B------:R-:W-:Y:S01]  /*1920*/  ISETP.GT.U32.AND P1, PT, R18.reuse, R25, PT ;  /* 0x000000191200720c */ /* 0x040fe20003f24070 */
[----:B0-----:R-:W-:Y:S01]  /*1930*/  DADD R14, R16, R14 ;  /* 0x00000000100e7229 */ /* 0x001fe2000000000e */
[----:B------:R-:W-:Y:S02]  /*1940*/  SEL R9, R27, R9, P2 ;  /* 0x000000091b097207 */ /* 0x000fe40001000000 */
[----:B-----5:R-:W-:Y:S02]  /*1950*/  IADD3 R27, P3, PT, RZ, -R10, RZ ;  /* 0x8000000aff1b7210 */ /* 0x020fe40007f7e0ff */
[----:B------:R-:W-:Y:S02]  /*1960*/  SEL R8, R29, R8, P2 ;  /* 0x000000081d087207 */ /* 0x000fe40001000000 */
[----:B------:R-:W-:Y:S01]  /*1970*/  ISETP.GT.U32.AND.EX P1, PT, R19, R23, PT, P1 ;  /* 0x000000171300720c */ /* 0x000fe20003f24110 */
[----:B------:R-:W-:Y:S01]  /*1980*/  IMAD.X R17, RZ, RZ, ~R11, P3 ;  /* 0x000000ffff117224 */ /* 0x000fe200018e0e0b */
[----:B------:R-:W-:Y:S01]  /*1990*/  ISETP.LT.AND P2, PT, R11, RZ, PT ;  /* 0x000000ff0b00720c */ /* 0x000fe20003f41270 */
[----:B------:R-:W0:Y:S01]  /*19a0*/  I2F.F64.U64 R12, R8 ;  /* 0x00000008000c7312 */ /* 0x000e220000301800 */
[----:B------:R-:W-:Y:S01]  /*19b0*/  SEL R25, R18, R25, P1 ;  /* 0x0000001912197207 */ /* 0x000fe20000800000 */
[----:B-1----:R-:W-:Y:S01]  /*19c0*/  DADD R14, R14, R20 ;  /* 0x000000000e0e7229 */ /* 0x002fe20000000014 */
[----:B------:R-:W-:-:S02]  /*19d0*/  SEL R10, R27, R10, P2 ;  /* 0x0000000a1b0a7207 */ /* 0x000fc40001000000 */
[----:B------:R-:W-:Y:S02]  /*19e0*/  SEL R11, R17, R11, P2 ;  /* 0x0000000b110b7207 */ /* 0x000fe40001000000 */
[----:B------:R-:W-:Y:S02]  /*19f0*/  SEL R19, R19, R23, P1 ;  /* 0x0000001713137207 */ /* 0x000fe40000800000 */
[----:B------:R-:W-:Y:S01]  /*1a00*/  ISETP.GT.U32.AND P1, PT, R8, R25, PT ;  /* 0x000000190800720c */ /* 0x000fe20003f24070 */
[----:B------:R-:W1:Y:S01]  /*1a10*/  I2F.F64.U64 R16, R10 ;  /* 0x0000000a00107312 */ /* 0x000e620000301800 */
[----:B------:R-:W-:Y:S02]  /*1a20*/  IADD3 R26, P2, PT, R26, 0x400, RZ ;  /* 0x000004001a1a7810 */ /* 0x000fe40007f5e0ff */
[----:B------:R-:W-:Y:S01]  /*1a30*/  ISETP.GT.U32.AND.EX P1, PT, R9, R19, PT, P1 ;  /* 0x000000130900720c */ /* 0x000fe20003f24110 */
[----:B0-----:R-:W-:Y:S02]  /*1a40*/  DADD R12, R14, R12 ;  /* 0x000000000e0c7229 */ /* 0x001fe4000000000c */
[----:B------:R-:W-:Y:S01]  /*1a50*/  IMAD.X R3, RZ, RZ, R3, P2 ;  /* 0x000000ffff037224 */ /* 0x000fe200010e0603 */
[----:B------:R-:W-:-:S02]  /*1a60*/  SEL R25, R8, R25, P1 ;  /* 0x0000001908197207 */ /* 0x000fc40000800000 */
[----:B------:R-:W-:Y:S02]  /*1a70*/  SEL R19, R9, R19, P1 ;  /* 0x0000001309137207 */ /* 0x000fe40000800000 */
[----:B------:R-:W-:-:S04]  /*1a80*/  ISETP.GT.U32.AND P1, PT, R10, R25, PT ;  /* 0x000000190a00720c */ /* 0x000fc80003f24070 */
[----:B------:R-:W-:Y:S01]  /*1a90*/  ISETP.GT.U32.AND.EX P1, PT, R11, R19, PT, P1 ;  /* 0x000000130b00720c */ /* 0x000fe20003f24110 */
[----:B-1----:R-:W-:-:S03]  /*1aa0*/  DADD R16, R12, R16 ;  /* 0x000000000c107229 */ /* 0x002fc60000000010 */
[----:B------:R-:W-:Y:S02]  /*1ab0*/  SEL R25, R10, R25, P1 ;  /* 0x000000190a197207 */ /* 0x000fe40000800000 */
[----:B------:R-:W-:-:S07]  /*1ac0*/  SEL R23, R11, R19, P1 ;  /* 0x000000130b177207 */ /* 0x000fce0000800000 */
.L_x_46:
[----:B------:R-:W-:Y:S05]  /*1ad0*/  BSYNC.RECONVERGENT B1 ;  /* 0x0000000000017941 */ /* 0x000fea0003800200 */
.L_x_45:
[----:B------:R-:W-:Y:S05]  /*1ae0*/  @!P0 BRA `(.L_x_39) ;  /* 0x0000000000648947 */ /* 0x000fea0003800000 */
[----:B------:R-:W0:Y:S01]  /*1af0*/  LDCU.64 UR4, c[0x0][0x380] ;  /* 0x00007000ff0477ac */ /* 0x000e220008000a00 */
[----:B------:R-:W-:Y:S02]  /*1b00*/  IMAD.MOV.U32 R27, RZ, RZ, R3 ;  /* 0x000000ffff1b7224 */ /* 0x000fe400078e0003 */
[----:B------:R-:W-:-:S04]  /*1b10*/  IMAD.WIDE.U32 R8, R6, UR12, R26 ;  /* 0x0000000c06087c25 */ /* 0x000fc8000f8e001a */
[----:B------:R-:W-:Y:S01]  /*1b20*/  IMAD R7, R7, UR12, R9 ;  /* 0x0000000c07077c24 */ /* 0x000fe2000f8e0209 */
[----:B0-----:R-:W-:-:S04]  /*1b30*/  LEA R10, P0, R8, UR4, 0x3 ;  /* 0x00000004080a7c11 */ /* 0x001fc8000f8018ff */
[----:B------:R-:W-:-:S09]  /*1b40*/  LEA.HI.X R11, R8, UR5, R7, 0x3, P0 ;  /* 0x00000005080b7c11 */ /* 0x000fd200080f1c07 */
.L_x_47:
[----:B------:R0:W2:Y:S02]  /*1b50*/  LDG.E.64.CONSTANT R8, desc[UR14][R10.64] ;  /* 0x0000000e0a087981 */ /* 0x0000a4000c1e9b00 */
[----:B0-----:R-:W-:-:S05]  /*1b60*/  IADD3 R10, P2, PT, R10, 0x800, RZ ;  /* 0x000008000a0a7810 */ /* 0x001fca0007f5e0ff */
[----:B------:R-:W-:Y:S01]  /*1b70*/  IMAD.X R11, RZ, RZ, R11, P2 ;  /* 0x000000ffff0b7224 */ /* 0x000fe200010e060b */
[----:B--2---:R-:W-:Y:S02]  /*1b80*/  IADD3 R13, P1, PT, RZ, -R8, RZ ;  /* 0x80000008ff0d7210 */ /* 0x004fe40007f3e0ff */
[----:B------:R-:W-:-:S03]  /*1b90*/  ISETP.LT.AND P0, PT, R9, RZ, PT ;  /* 0x000000ff0900720c */ /* 0x000fc60003f01270 */
[----:B------:R-:W-:Y:S01]  /*1ba0*/  IMAD.X R3, RZ, RZ, ~R9, P1 ;  /* 0x000000ffff037224 */ /* 0x000fe200008e0e09 */
[----:B------:R-:W-:-:S04]  /*1bb0*/  SEL R12, R13, R8, P0 ;  /* 0x000000080d0c7207 */ /* 0x000fc80000000000 */
[----:B------:R-:W-:Y:S02]  /*1bc0*/  SEL R13, R3, R9, P0 ;  /* 0x00000009030d7207 */ /* 0x000fe40000000000 */
[----:B------:R-:W-:Y:S02]  /*1bd0*/  IADD3 R2, P0, PT, R2, -0x1, RZ ;  /* 0xffffffff02027810 */ /* 0x000fe40007f1e0ff */
[----:B------:R-:W0:Y:S01]  /*1be0*/  I2F.F64.U64 R8, R12 ;  /* 0x0000000c00087312 */ /* 0x000e220000301800 */
[----:B------:R-:W-:Y:S02]  /*1bf0*/  ISETP.GT.U32.AND P1, PT, R12, R25, PT ;  /* 0x000000190c00720c */ /* 0x000fe40003f24070 */
[----:B------:R-:W-:Y:S02]  /*1c00*/  IADD3.X R0, PT, PT, R0, -0x1, RZ, P0, !PT ;  /* 0xffffffff00007810 */ /* 0x000fe400007fe4ff */
[----:B------:R-:W-:Y:S02]  /*1c10*/  ISETP.NE.U32.AND P0, PT, R2, RZ, PT ;  /* 0x000000ff0200720c */ /* 0x000fe40003f05070 */
[----:B------:R-:W-:-:S02]  /*1c20*/  ISETP.GT.U32.AND.EX P1, PT, R13, R23, PT, P1 ;  /* 0x000000170d00720c */ /* 0x000fc40003f24110 */
[----:B------:R-:W-:Y:S02]  /*1c30*/  ISETP.NE.AND.EX P0, PT, R0, RZ, PT, P0 ;  /* 0x000000ff0000720c */ /* 0x000fe40003f05300 */
[----:B------:R-:W-:Y:S02]  /*1c40*/  SEL R25, R12, R25, P1 ;  /* 0x000000190c197207 */ /* 0x000fe40000800000 */
[----:B------:R-:W-:Y:S01]  /*1c50*/  SEL R23, R13, R23, P1 ;  /* 0x000000170d177207 */ /* 0x000fe20000800000 */
[----:B0-----:R-:W-:-:S08]  /*1c60*/  DADD R16, R8, R16 ;  /* 0x0000000008107229 */ /* 0x001fd00000000010 */
[----:B------:R-:W-:Y:S05]  /*1c70*/  @P0 BRA `(.L_x_47) ;  /* 0xfffffffc00b40947 */ /* 0x000fea000383ffff */
.L_x_39:
[----:B------:R-:W-:Y:S05]  /*1c80*/  BSYNC.RECONVERGENT B0 ;  /* 0x0000000000007941 */ /* 0x000fea0003800200 */
.L_x_38:
[----:B------:R-:W0:Y:S01]  /*1c90*/  SHFL.DOWN PT, R8, R25, 0x10, 0x1f ;  /* 0x0a001f0019087f89 */ /* 0x000e2200000e0000 */
[----:B------:R-:W-:Y:S03]  /*1ca0*/  BSSY.RECONVERGENT B0, `(.L_x_48) ;  /* 0x0000039000007945 */ /* 0x000fe60003800200 */
        /* <DEDUP_REMOVED lines=35> */
[----:B------:R-:W0:Y:S01]  /*1ee0*/  SHFL.DOWN PT, R12, R13, 0x1, 0x1f ;  /* 0x08201f000d0c7f89 */ /* 0x000e2200000e0000 */
[----:B------:R-:W-:-:S03]  /*1ef0*/  LOP3.LUT P1, R0, R4, 0x1f, RZ, 0xc0, !PT ;  /* 0x0000001f04007812 */ /* 0x000fc6000782c0ff */
[----:B------:R-:W1:Y:S04]  /*1f00*/  SHFL.DOWN PT, R7, R14, 0x1, 0x1f ;  /* 0x08201f000e077f89 */ /* 0x000e6800000e0000 */
[----:B------:R-:W-:Y:S04]  /*1f10*/  SHFL.DOWN PT, R9, R3, 0x1, 0x1f ;  /* 0x08201f0003097f89 */ /* 0x000fe800000e0000 */
[----:B------:R-:W2:Y:S01]  /*1f20*/  SHFL.DOWN PT, R8, R2, 0x1, 0x1f ;  /* 0x08201f0002087f89 */ /* 0x000ea200000e0000 */
[----:B0-----:R-:W-:-:S04]  /*1f30*/  ISETP.GT.U32.AND P0, PT, R12, R13, PT ;  /* 0x0000000d0c00720c */ /* 0x001fc80003f04070 */
[----:B-1----:R-:W-:Y:S01]  /*1f40*/  ISETP.GT.U32.AND.EX P0, PT, R7, R14, PT, P0 ;  /* 0x0000000e0700720c */ /* 0x002fe20003f04100 */
[----:B--2---:R-:W-:-:S03]  /*1f50*/  DADD R10, R2, R8 ;  /* 0x00000000020a7229 */ /* 0x004fc60000000008 */
[----:B------:R-:W-:Y:S02]  /*1f60*/  SEL R8, R12, R13, P0 ;  /* 0x0000000d0c087207 */ /* 0x000fe40000000000 */
[----:B------:R-:W-:Y:S01]  /*1f70*/  SEL R9, R7, R14, P0 ;  /* 0x0000000e07097207 */ /* 0x000fe20000000000 */
[----:B------:R-:W-:Y:S06]  /*1f80*/  @P1 BRA `(.L_x_49) ;  /* 0x0000000000281947 */ /* 0x000fec0003800000 */
        /* <DEDUP_REMOVED lines=10> */
.L_x_49:
[----:B------:R-:W-:Y:S05]  /*2030*/  BSYNC.RECONVERGENT B0 ;  /* 0x0000000000007941 */ /* 0x000fea0003800200 */
.L_x_48:
        /* <DEDUP_REMOVED lines=19> */
.L_x_52:
[----:B------:R-:W-:Y:S05]  /*2170*/  BSYNC.RECONVERGENT B0 ;  /* 0x0000000000007941 */ /* 0x000fea0003800200 */
.L_x_51:
[----:B------:R-:W-:-:S03]  /*2180*/  UMOV UR4, 0xffffffff ;  /* 0xffffffff00047882 */ /* 0x000fc60000000000 */
[----:B------:R-:W-:Y:S05]  /*2190*/  BRA.DIV UR4, `(.L_x_53) ;  /* 0x0000000a04347947 */ /* 0x000fea000b800000 */
[----:B0-----:R-:W0:Y:S04]  /*21a0*/  SHFL.DOWN PT, R16, R8, 0x10, 0x1f ;  /* 0x0a001f0008107f89 */ /* 0x001e2800000e0000 */
[----:B------:R-:W3:Y:S04]  /*21b0*/  SHFL.DOWN PT, R7, R9, 0x10, 0x1f ;  /* 0x0a001f0009077f89 */ /* 0x000ee800000e0000 */
[----:B--2---:R-:W-:Y:S04]  /*21c0*/  SHFL.DOWN PT, R11, R3, 0x10, 0x1f ;  /* 0x0a001f00030b7f89 */ /* 0x004fe800000e0000 */
[----:B------:R-:W2:Y:S01]  /*21d0*/  SHFL.DOWN PT, R10, R2, 0x10, 0x1f ;  /* 0x0a001f00020a7f89 */ /* 0x000ea200000e0000 */
[----:B0-----:R-:W-:-:S04]  /*21e0*/  ISETP.GT.U32.AND P0, PT, R16, R8, PT ;  /* 0x000000081000720c */ /* 0x001fc80003f04070 */
[----:B---3--:R-:W-:-:S04]  /*21f0*/  ISETP.GT.U32.AND.EX P0, PT, R7, R9, PT, P0 ;  /* 0x000000090700720c */ /* 0x008fc80003f04100 */
[----:B------:R-:W-:Y:S02]  /*2200*/  SEL R17, R16, R8, P0 ;  /* 0x0000000810117207 */ /* 0x000fe40000000000 */
[----:B------:R-:W-:Y:S01]  /*2210*/  SEL R21, R7, R9, P0 ;  /* 0x0000000907157207 */ /* 0x000fe20000000000 */
[----:B--2---:R-:W-:Y:S02]  /*2220*/  DADD R10, R10, R2 ;  /* 0x000000000a0a7229 */ /* 0x004fe40000000002 */
[----:B------:R-:W0:Y:S04]  /*2230*/  SHFL.DOWN PT, R16, R17, 0x8, 0x1f ;  /* 0x09001f0011107f89 */ /* 0x000e2800000e0000 */
[----:B-1----:R-:W1:Y:S04]  /*2240*/  SHFL.DOWN PT, R0, R21, 0x8, 0x1f ;  /* 0x09001f0015007f89 */ /* 0x002e6800000e0000 */
        /* <DEDUP_REMOVED lines=33> */
.L_x_78:
[----:B------:R-:W0:Y:S01]  /*2460*/  @!P1 S2R R7, SR_CgaCtaId ;  /* 0x0000000000079919 */ /* 0x000e220000008800 */
[----:B----4-:R-:W-:Y:S01]  /*2470*/  IMAD.MOV.U32 R10, RZ, RZ, R16 ;  /* 0x000000ffff0a7224 */ /* 0x010fe200078e0010 */
[----:B------:R-:W-:-:S05]  /*2480*/  @!P1 MOV R0, 0x400 ;  /* 0x0000040000009802 */ /* 0x000fca0000000f00 */
[----:B------:R-:W-:Y:S01]  /*2490*/  DADD R10, R2, R10 ;  /* 0x00000000020a7229 */ /* 0x000fe2000000000a */
[----:B0-----:R-:W-:-:S06]  /*24a0*/  @!P1 LEA R3, R7, R0, 0x18 ;  /* 0x0000000007039211 */ /* 0x001fcc00078ec0ff */
[----:B------:R1:W-:Y:S04]  /*24b0*/  @!P1 STS.128 [R3], R8 ;  /* 0x0000000803009388 */ /* 0x0003e80000000c00 */
.L_x_50:
        /* <DEDUP_REMOVED lines=13> */
[----:B-1----:R-:W-:-:S04]  /*2590*/  FSETP.LT.AND P0, PT, RZ, UR4, PT ;  /* 0x00000004ff007c0b */ /* 0x002fc8000bf01000 */
[----:B------:R-:W-:-:S13]  /*25a0*/  ISETP.LT.OR P0, PT, R6, 0x1, !P0 ;  /* 0x000000010600780c */ /* 0x000fda0004701670 */
[----:B------:R-:W-:Y:S05]  /*25b0*/  @P0 BRA `(.L_x_55) ;  /* 0x0000000000a80947 */ /* 0x000fea0003800000 */
        /* <DEDUP_REMOVED lines=17> */
[----:B------:R-:W-:Y:S05]  /*26d0*/  CALL.REL.NOINC `($__internal_1_$__cuda_sm20_div_rn_f64_full) ;  /* 0x0000000800f47944 */ /* 0x000fea0003c00000 */
[----:B------:R-:W-:Y:S02]  /*26e0*/  IMAD.MOV.U32 R2, RZ, RZ, R14 ;  /* 0x000000ffff027224 */ /* 0x000fe400078e000e */
[----:B------:R-:W-:-:S07]  /*26f0*/  IMAD.MOV.U32 R3, RZ, RZ, R15 ;  /* 0x000000ffff037224 */ /* 0x000fce00078e000f */
.L_x_56:
        /* <DEDUP_REMOVED lines=22> */
.L_x_55:
        /* <DEDUP_REMOVED lines=11> */
.L_x_57:
[----:B------:R-:W0:Y:S02]  /*2910*/  LDC R3, c[0x0][0x398] ;  /* 0x0000e600ff037b82 */ /* 0x000e240000000800 */
[----:B0-----:R-:W-:-:S04]  /*2920*/  IADD3 R0, PT, PT, R0, 0x1, -R3 ;  /* 0x0000000100007810 */ /* 0x001fc80007ffe803 */
[----:B------:R-:W-:-:S04]  /*2930*/  VIMNMX R0, PT, PT, RZ, R0, !PT ;  /* 0x00000000ff007248 */ /* 0x000fc80007fe0100 */
[----:B------:R-:W-:-:S07]  /*2940*/  VIMNMX R9, PT, PT, R0, 0x3e, PT ;  /* 0x0000003e00097848 */ /* 0x000fce0003fe0100 */
.L_x_54:
[----:B------:R-:W0:Y:S01]  /*2950*/  LDCU.128 UR8, c[0x0][0x3a0] ;  /* 0x00007400ff0877ac */ /* 0x000e220008000c00 */
[----:B------:R-:W-:Y:S01]  /*2960*/  IMAD.MOV.U32 R0, RZ, RZ, 0x1 ;  /* 0x00000001ff007424 */ /* 0x000fe200078e00ff */
[----:B------:R-:W-:-:S04]  /*2970*/  USHF.L.U32 UR4, UR12, 0x2, URZ ;  /* 0x000000020c047899 */ /* 0x000fc800080006ff */
[CC--:B------:R-:W-:Y:S01]  /*2980*/  SHF.L.U64.HI R5, R0.reuse, R9.reuse, RZ ;  /* 0x0000000900057219 */ /* 0x0c0fe200000102ff */
[----:B------:R-:W-:Y:S01]  /*2990*/  USHF.R.U32.HI UR5, URZ, 0x1e, UR12 ;  /* 0x0000001eff057899 */ /* 0x000fe2000801160c */
[----:B------:R-:W-:-:S04]  /*29a0*/  SHF.L.U32 R4, R0, R9, RZ ;  /* 0x0000000900047219 */ /* 0x000fc800000006ff */
[----:B------:R-:W1:Y:S01]  /*29b0*/  I2F.U64 R5, R4 ;  /* 0x0000000400057312 */ /* 0x000e620000301000 */
[----:B0-----:R-:W-:Y:S02]  /*29c0*/  UIADD3 UR6, UP0, UPT, UR4, UR8, URZ ;  /* 0x0000000804067290 */ /* 0x001fe4000ff1e0ff */
[----:B------:R-:W-:Y:S02]  /*29d0*/  UIADD3 UR4, UP1, UPT, UR4, UR10, URZ ;  /* 0x0000000a04047290 */ /* 0x000fe4000ff3e0ff */
[----:B------:R-:W-:Y:S02]  /*29e0*/  UIADD3.X UR7, UPT, UPT, UR5, UR9, URZ, UP0, !UPT ;  /* 0x0000000905077290 */ /* 0x000fe400087fe4ff */
[----:B------:R-:W-:Y:S01]  /*29f0*/  UIADD3.X UR5, UPT, UPT, UR5, UR11, URZ, UP1, !UPT ;  /* 0x0000000b05057290 */ /* 0x000fe20008ffe4ff */
[----:B------:R-:W-:Y:S02]  /*2a00*/  IMAD.U32 R2, RZ, RZ, UR6 ;  /* 0x00000006ff027e24 */ /* 0x000fe4000f8e00ff */
[----:B------:R-:W-:-:S02]  /*2a10*/  IMAD.U32 R6, RZ, RZ, UR4 ;  /* 0x00000004ff067e24 */ /* 0x000fc4000f8e00ff */
[----:B------:R-:W-:Y:S02]  /*2a20*/  IMAD.U32 R3, RZ, RZ, UR7 ;  /* 0x00000007ff037e24 */ /* 0x000fe4000f8e00ff */
[----:B------:R-:W-:-:S03]  /*2a30*/  IMAD.U32 R7, RZ, RZ, UR5 ;  /* 0x00000005ff077e24 */ /* 0x000fc6000f8e00ff */
[----:B------:R-:W-:Y:S04]  /*2a40*/  STG.E desc[UR14][R2.64], R9 ;  /* 0x0000000902007986 */ /* 0x000fe8000c10190e */
[----:B-1----:R-:W-:Y:S01]  /*2a50*/  STG.E desc[UR14][R6.64], R5 ;  /* 0x0000000506007986 */ /* 0x002fe2000c10190e */
[----:B------:R-:W-:Y:S05]  /*2a60*/  EXIT ;  /* 0x000000000000794d */ /* 0x000fea0003800000 */
.L_x_53:
[----:B0-----:R-:W-:Y:S02]  /*2a70*/  IMAD.MOV.U32 R15, RZ, RZ, R9 ;  /* 0x000000ffff0f7224 */ /* 0x001fe400078e0009 */
[----:B------:R-:W-:Y:S02]  /*2a80*/  IMAD.MOV.U32 R14, RZ, RZ, 0x10 ;  /* 0x00000010ff0e7424 */ /* 0x000fe400078e00ff */
[----:B------:R-:W-:Y:S02]  /*2a90*/  IMAD.MOV.U32 R13, RZ, RZ, 0x1f ;  /* 0x0000001fff0d7424 */ /* 0x000fe400078e00ff */
[----:B------:R-:W-:-:S07]  /*2aa0*/  IMAD.MOV.U32 R12, RZ, RZ, -0x1 ;  /* 0xffffffffff0c7424 */ /* 0x000fce00078e00ff */
[----:B-12---:R-:W-:Y:S05]  /*2ab0*/  WARPSYNC.COLLECTIVE R12, `(.L_x_58) ;  /* 0x000000000c087348 */ /* 0x006fea0003c00000 */
[----:B------:R0:W3:Y:S02]  /*2ac0*/  SHFL.DOWN P0, R16, R15, R14, R13 ;  /* 0x0800000e0f107389 */ /* 0x0000e4000000000d */
[----:B0123--:R-:W-:Y:S05]  /*2ad0*/  ENDCOLLECTIVE ;  /* 0x000000000000791b */ /* 0x00ffea0003800000 */
.L_x_58:
[----:B------:R-:W-:Y:S02]  /*2ae0*/  IMAD.MOV.U32 R15, RZ, RZ, R8 ;  /* 0x000000ffff0f7224 */ /* 0x000fe400078e0008 */
[----:B------:R-:W-:-:S07]  /*2af0*/  IMAD.MOV.U32 R7, RZ, RZ, R16 ;  /* 0x000000ffff077224 */ /* 0x000fce00078e0010 */
[----:B------:R-:W-:Y:S05]  /*2b00*/  WARPSYNC.COLLECTIVE R12, `(.L_x_59) ;  /* 0x000000000c087348 */ /* 0x000fea0003c00000 */
[----:B------:R0:W1:Y:S02]  /*2b10*/  SHFL.DOWN P0, R16, R15, R14, R13 ;  /* 0x0800000e0f107389 */ /* 0x000064000000000d */
[----:B01----:R-:W-:Y:S05]  /*2b20*/  ENDCOLLECTIVE ;  /* 0x000000000000791b */ /* 0x003fea0003800000 */
.L_x_59:
        /* <DEDUP_REMOVED lines=9> */
.L_x_60:
[----:B------:R-:W-:Y:S02]  /*2bc0*/  IMAD.MOV.U32 R15, RZ, RZ, R17 ;  /* 0x000000ffff0f7224 */ /* 0x000fe400078e0011 */
[----:B------:R-:W-:-:S07]  /*2bd0*/  IMAD.MOV.U32 R0, RZ, RZ, R16 ;  /* 0x000000ffff007224 */ /* 0x000fce00078e0010 */
[----:B------:R-:W-:Y:S05]  /*2be0*/  WARPSYNC.COLLECTIVE R12, `(.L_x_61) ;  /* 0x000000000c087348 */ /* 0x000fea0003c00000 */
[----:B------:R0:W1:Y:S02]  /*2bf0*/  SHFL.DOWN P0, R16, R15, R14, R13 ;  /* 0x0800000e0f107389 */ /* 0x000064000000000d */
[----:B01----:R-:W-:Y:S05]  /*2c00*/  ENDCOLLECTIVE ;  /* 0x000000000000791b */ /* 0x003fea0003800000 */
.L_x_61:
        /* <DEDUP_REMOVED lines=9> */
.L_x_62:
[----:B------:R-:W-:Y:S02]  /*2ca0*/  IMAD.MOV.U32 R15, RZ, RZ, R7 ;  /* 0x000000ffff0f7224 */ /* 0x000fe400078e0007 */
[----:B------:R-:W-:-:S07]  /*2cb0*/  IMAD.MOV.U32 R0, RZ, RZ, R16 ;  /* 0x000000ffff007224 */ /* 0x000fce00078e0010 */
[----:B------:R-:W-:Y:S05]  /*2cc0*/  WARPSYNC.COLLECTIVE R12, `(.L_x_63) ;  /* 0x000000000c087348 */ /* 0x000fea0003c00000 */
[----:B------:R0:W1:Y:S02]  /*2cd0*/  SHFL.DOWN P0, R16, R15, R14, R13 ;  /* 0x0800000e0f107389 */ /* 0x000064000000000d */
[----:B01----:R-:W-:Y:S05]  /*2ce0*/  ENDCOLLECTIVE ;  /* 0x000000000000791b */ /* 0x003fea0003800000 */
.L_x_63:
        /* <DEDUP_REMOVED lines=9> */
.L_x_64:
[----:B------:R-:W-:Y:S02]  /*2d80*/  IMAD.MOV.U32 R15, RZ, RZ, R17 ;  /* 0x000000ffff0f7224 */ /* 0x000fe400078e0011 */
[----:B------:R-:W-:-:S07]  /*2d90*/  IMAD.MOV.U32 R9, RZ, RZ, R16 ;  /* 0x000000ffff097224 */ /* 0x000fce00078e0010 */
[----:B------:R-:W-:Y:S05]  /*2da0*/  WARPSYNC.COLLECTIVE R12, `(.L_x_65) ;  /* 0x000000000c087348 */ /* 0x000fea0003c00000 */
[----:B------:R0:W1:Y:S02]  /*2db0*/  SHFL.DOWN P0, R16, R15, R14, R13 ;  /* 0x0800000e0f107389 */ /* 0x000064000000000d */
[----:B01----:R-:W-:Y:S05]  /*2dc0*/  ENDCOLLECTIVE ;  /* 0x000000000000791b */ /* 0x003fea0003800000 */
.L_x_65:
        /* <DEDUP_REMOVED lines=9> */
.L_x_66:
[----:B------:R-:W-:Y:S02]  /*2e60*/  IMAD.MOV.U32 R15, RZ, RZ, R8 ;  /* 0x000000ffff0f7224 */ /* 0x000fe400078e0008 */
[----:B------:R-:W-:-:S07]  /*2e70*/  IMAD.MOV.U32 R0, RZ, RZ, R16 ;  /* 0x000000ffff007224 */ /* 0x000fce00078e0010 */
[----:B------:R-:W-:Y:S05]  /*2e80*/  WARPSYNC.COLLECTIVE R12, `(.L_x_67) ;  /* 0x000000000c087348 */ /* 0x000fea0003c00000 */
[----:B------:R0:W1:Y:S02]  /*2e90*/  SHFL.DOWN P0, R16, R15, R14, R13 ;  /* 0x0800000e0f107389 */ /* 0x000064000000000d */
[----:B01----:R-:W-:Y:S05]  /*2ea0*/  ENDCOLLECTIVE ;  /* 0x000000000000791b */ /* 0x003fea0003800000 */
.L_x_67:
[----:B------:R-:W-:Y:S02]  /*2eb0*/  IMAD.MOV.U32 R15, RZ, RZ, R3 ;  /* 0x000000ffff0f7224 */ /* 0x000fe400078e0003 */
[----:B------:R-:W-:Y:S02]  /*2ec0*/  IMAD.MOV.U32 R14, RZ, RZ, 0x10 ;  /* 0x00000010ff0e7424 */ /* 0x000fe400078e00ff */
[----:B------:R-:W-:-:S07]  /*2ed0*/  IMAD.MOV.U32 R7, RZ, RZ, R16 ;  /* 0x000000ffff077224 */ /* 0x000fce00078e0010 */
[----:B------:R-:W-:Y:S05]  /*2ee0*/  WARPSYNC.COLLECTIVE R12, `(.L_x_68) ;  /* 0x000000000c087348 */ /* 0x000fea0003c00000 */
[----:B------:R0:W1:Y:S02]  /*2ef0*/  SHFL.DOWN P0, R16, R15, R14, R13 ;  /* 0x0800000e0f107389 */ /* 0x000064000000000d */
[----:B01----:R-:W-:Y:S05]  /*2f00*/  ENDCOLLECTIVE ;  /* 0x000000000000791b */ /* 0x003fea0003800000 */
.L_x_68:
[----:B------:R-:W-:Y:S02]  /*2f10*/  IMAD.MOV.U32 R15, RZ, RZ, R2 ;  /* 0x000000ffff0f7224 */ /* 0x000fe400078e0002 */
[----:B------:R-:W-:-:S07]  /*2f20*/  IMAD.MOV.U32 R11, RZ, RZ, R16 ;  /* 0x000000ffff0b7224 */ /* 0x000fce00078e0010 */
[----:B------:R-:W-:Y:S05]  /*2f30*/  WARPSYNC.COLLECTIVE R12, `(.L_x_69) ;  /* 0x000000000c087348 */ /* 0x000fea0003c00000 */
[----:B------:R0:W1:Y:S02]  /*2f40*/  SHFL.DOWN P0, R16, R15, R14, R13 ;  /* 0x0800000e0f107389 */ /* 0x000064000000000d */
[----:B01----:R-:W-:Y:S05]  /*2f50*/  ENDCOLLECTIVE ;  /* 0x000000000000791b */ /* 0x003fea0003800000 */
.L_x_69:
[----:B------:R-:W-:Y:S02]  /*2f60*/  IMAD.MOV.U32 R14, RZ, RZ, 0x8 ;  /* 0x00000008ff0e7424 */ /* 0x000fe400078e00ff */
[----:B------:R-:W-:-:S06]  /*2f70*/  IMAD.MOV.U32 R10, RZ, RZ, R16 ;  /* 0x000000ffff0a7224 */ /* 0x000fcc00078e0010 */
[----:B------:R-:W-:-:S10]  /*2f80*/  DADD R10, R10, R2 ;  /* 0x000000000a0a7229 */ /* 0x000fd40000000002 */
[----:B------:R-:W-:-:S07]  /*2f90*/  IMAD.MOV.U32 R15, RZ, RZ, R11 ;  /* 0x000000ffff0f7224 */ /* 0x000fce00078e000b */
[----:B------:R-:W-:Y:S05]  /*2fa0*/  WARPSYNC.COLLECTIVE R12, `(.L_x_70) ;  /* 0x000000000c087348 */ /* 0x000fea0003c00000 */
[----:B------:R0:W1:Y:S02]  /*2fb0*/  SHFL.DOWN P0, R16, R15, R14, R13 ;  /* 0x0800000e0f107389 */ /* 0x000064000000000d */
[----:B01----:R-:W-:Y:S05]  /*2fc0*/  ENDCOLLECTIVE ;  /* 0x000000000000791b */ /* 0x003fea0003800000 */
.L_x_70:
[----:B------:R-:W-:Y:S02]  /*2fd0*/  IMAD.MOV.U32 R15, RZ, RZ, R10 ;  /* 0x000000ffff0f7224 */ /* 0x000fe400078e000a */
[----:B------:R-:W-:-:S07]  /*2fe0*/  IMAD.MOV.U32 R3, RZ, RZ, R16 ;  /* 0x000000ffff037224 */ /* 0x000fce00078e0010 */
[----:B------:R-:W-:Y:S05]  /*2ff0*/  WARPSYNC.COLLECTIVE R12, `(.L_x_71) ;  /* 0x000000000c087348 */ /* 0x000fea0003c00000 */
[----:B------:R0:W1:Y:S02]  /*3000*/  SHFL.DOWN P0, R16, R15, R14, R13 ;  /* 0x0800000e0f107389 */ /* 0x000064000000000d */
[----:B01----:R-:W-:Y:S05]  /*3010*/  ENDCOLLECTIVE ;  /* 0x000000000000791b */ /* 0x003fea0003800000 */
.L_x_71:
[----:B------:R-:W-:Y:S02]  /*3020*/  IMAD.MOV.U32 R14, RZ, RZ, 0x4 ;  /* 0x00000004ff0e7424 */ /* 0x000fe400078e00ff */
[----:B------:R-:W-:-:S06]  /*3030*/  IMAD.MOV.U32 R2, RZ, RZ, R16 ;  /* 0x000000ffff027224 */ /* 0x000fcc00078e0010 */
[----:B------:R-:W-:-:S10]  /*3040*/  DADD R2, R10, R2 ;  /* 0x000000000a027229 */ /* 0x000fd40000000002 */
[----:B------:R-:W-:-:S07]  /*3050*/  IMAD.MOV.U32 R15, RZ, RZ, R3 ;  /* 0x000000ffff0f7224 */ /* 0x000fce00078e0003 */
[----:B------:R-:W-:Y:S05]  /*3060*/  WARPSYNC.COLLECTIVE R12, `(.L_x_72) ;  /* 0x000000000c087348 */ /* 0x000fea0003c00000 */
[----:B------:R0:W1:Y:S02]  /*3070*/  SHFL.DOWN P0, R16, R15, R14, R13 ;  /* 0x0800000e0f107389 */ /* 0x000064000000000d */
[----:B01----:R-:W-:Y:S05]  /*3080*/  ENDCOLLECTIVE ;  /* 0x000000000000791b */ /* 0x003fea0003800000 */
.L_x_72:
[----:B------:R-:W-:Y:S02]  /*3090*/  IMAD.MOV.U32 R15, RZ, RZ, R2 ;  /* 0x000000ffff0f7224 */ /* 0x000fe400078e0002 */
[----:B------:R-:W-:-:S07]  /*30a0*/  IMAD.MOV.U32 R11, RZ, RZ, R16 ;  /* 0x000000ffff0b7224 */ /* 0x000fce00078e0010 */
[----:B------:R-:W-:Y:S05]  /*30b0*/  WARPSYNC.COLLECTIVE R12, `(.L_x_73) ;  /* 0x000000000c087348 */ /* 0x000fea0003c00000 */
[----:B------:R0:W1:Y:S02]  /*30c0*/  SHFL.DOWN P0, R16, R15, R14, R13 ;  /* 0x0800000e0f107389 */ /* 0x000064000000000d */
[----:B01----:R-:W-:Y:S05]  /*30d0*/  ENDCOLLECTIVE ;  /* 0x000000000000791b */ /* 0x003fea0003800000 */
.L_x_73:
[----:B------:R-:W-:Y:S02]  /*30e0*/  IMAD.MOV.U32 R14, RZ, RZ, 0x2 ;  /* 0x00000002ff0e7424 */ /* 0x000fe400078e00ff */
[----:B------:R-:W-:-:S06]  /*30f0*/  IMAD.MOV.U32 R10, RZ, RZ, R16 ;  /* 0x000000ffff0a7224 */ /* 0x000fcc00078e0010 */
[----:B------:R-:W-:-:S10]  /*3100*/  DADD R10, R2, R10 ;  /* 0x00000000020a7229 */ /* 0x000fd4000000000a */
[----:B------:R-:W-:-:S07]  /*3110*/  IMAD.MOV.U32 R15, RZ, RZ, R11 ;  /* 0x000000ffff0f7224 */ /* 0x000fce00078e000b */
[----:B------:R-:W-:Y:S05]  /*3120*/  WARPSYNC.COLLECTIVE R12, `(.L_x_74) ;  /* 0x000000000c087348 */ /* 0x000fea0003c00000 */
[----:B------:R0:W1:Y:S02]  /*3130*/  SHFL.DOWN P0, R16, R15, R14, R13 ;  /* 0x0800000e0f107389 */ /* 0x000064000000000d */
[----:B01----:R-:W-:Y:S05]  /*3140*/  ENDCOLLECTIVE ;  /* 0x000000000000791b */ /* 0x003fea0003800000 */
.L_x_74:
[----:B------:R-:W-:Y:S02]  /*3150*/  IMAD.MOV.U32 R15, RZ, RZ, R10 ;  /* 0x000000ffff0f7224 */ /* 0x000fe400078e000a */
[----:B------:R-:W-:-:S07]  /*3160*/  IMAD.MOV.U32 R3, RZ, RZ, R16 ;  /* 0x000000ffff037224 */ /* 0x000fce00078e0010 */
[----:B------:R-:W-:Y:S05]  /*3170*/  WARPSYNC.COLLECTIVE R12, `(.L_x_75) ;  /* 0x000000000c087348 */ /* 0x000fea0003c00000 */
[----:B------:R0:W1:Y:S02]  /*3180*/  SHFL.DOWN P0, R16, R15, R14, R13 ;  /* 0x0800000e0f107389 */ /* 0x000064000000000d */
[----:B01----:R-:W-:Y:S05]  /*3190*/  ENDCOLLECTIVE ;  /* 0x000000000000791b */ /* 0x003fea0003800000 */
.L_x_75:
[----:B------:R-:W-:Y:S02]  /*31a0*/  IMAD.MOV.U32 R14, RZ, RZ, 0x1 ;  /* 0x00000001ff0e7424 */ /* 0x000fe400078e00ff */
[----:B------:R-:W-:-:S06]  /*31b0*/  IMAD.MOV.U32 R2, RZ, RZ, R16 ;  /* 0x000000ffff027224 */ /* 0x000fcc00078e0010 */
[----:B------:R-:W-:-:S10]  /*31c0*/  DADD R2, R10, R2 ;  /* 0x000000000a027229 */ /* 0x000fd40000000002 */
[----:B------:R-:W-:-:S07]  /*31d0*/  IMAD.MOV.U32 R15, RZ, RZ, R3 ;  /* 0x000000ffff0f7224 */ /* 0x000fce00078e0003 */
[----:B------:R-:W-:Y:S05]  /*31e0*/  WARPSYNC.COLLECTIVE R12, `(.L_x_76) ;  /* 0x000000000c087348 */ /* 0x000fea0003c00000 */
[----:B------:R0:W1:Y:S02]  /*31f0*/  SHFL.DOWN P0, R16, R15, R14, R13 ;  /* 0x0800000e0f107389 */ /* 0x000064000000000d */
[----:B01----:R-:W-:Y:S05]  /*3200*/  ENDCOLLECTIVE ;  /* 0x000000000000791b */ /* 0x003fea0003800000 */
.L_x_76:
[----:B------:R-:W-:Y:S02]  /*3210*/  IMAD.MOV.U32 R15, RZ, RZ, R2 ;  /* 0x000000ffff0f7224 */ /* 0x000fe400078e0002 */
[----:B------:R-:W-:-:S07]  /*3220*/  IMAD.MOV.U32 R11, RZ, RZ, R16 ;  /* 0x000000ffff0b7224 */ /* 0x000fce00078e0010 */
[----:B------:R-:W-:Y:S05]  /*3230*/  WARPSYNC.COLLECTIVE R12, `(.L_x_77) ;  /* 0x000000000c087348 */ /* 0x000fea0003c00000 */
[----:B------:R0:W1:Y:S02]  /*3240*/  SHFL.DOWN P0, R16, R15, R14, R13 ;  /* 0x0800000e0f107389 */ /* 0x000064000000000d */
[----:B01----:R-:W-:Y:S05]  /*3250*/  ENDCOLLECTIVE ;  /* 0x000000000000791b */ /* 0x003fea0003800000 */
.L_x_77:
[----:B------:R-:W-:-:S04]  /*3260*/  ISETP.GT.U32.AND P0, PT, R7, R8, PT ;  /* 0x000000080700720c */ /* 0x000fc80003f04070 */
[----:B------:R-:W-:-:S04]  /*3270*/  ISETP.GT.U32.AND.EX P0, PT, R0, R9, PT, P0 ;  /* 0x000000090000720c */ /* 0x000fc80003f04100 */
[----:B------:R-:W-:Y:S02]  /*3280*/  SEL R8, R7, R8, P0 ;  /* 0x0000000807087207 */ /* 0x000fe40000000000 */
[----:B------:R-:W-:Y:S01]  /*3290*/  SEL R9, R0, R9, P0 ;  /* 0x0000000900097207 */ /* 0x000fe20000000000 */
[----:B------:R-:W-:Y:S06]  /*32a0*/  BRA `(.L_x_78) ;  /* 0xfffffff0006c7947 */ /* 0x000fec000383ffff */
        .weak           $__internal_1_$__cuda_sm20_div_rn_f64_full
        .type           $__internal_1_$__cuda_sm20_div_rn_f64_full,@function
        .size           $__internal_1_$__cuda_sm20_div_rn_f64_full,(.L_x_439 - $__internal_1_$__cuda_sm20_div_rn_f64_full)
$__internal_1_$__cuda_sm20_div_rn_f64_full:
[C---:B------:R-:W-:Y:S01]  /*32b0*/  FSETP.GEU.AND P0, PT, |R7|.reuse, 1.469367938527859385e-39, PT ;  /* 0x001000000700780b */ /* 0x040fe20003f0e200 */
[--C-:B------:R-:W-:Y:S01]  /*32c0*/  IMAD.MOV.U32 R4, RZ, RZ, R6.reuse ;  /* 0x000000ffff047224 */ /* 0x100fe200078e0006 */
[C---:B------:R-:W-:Y:S01]  /*32d0*/  LOP3.LUT R2, R7.reuse, 0x800fffff, RZ, 0xc0, !PT ;  /* 0x800fffff07027812 */ /* 0x040fe200078ec0ff */
[----:B------:R-:W-:Y:S01]  /*32e0*/  IMAD.MOV.U32 R5, RZ, RZ, R7 ;  /* 0x000000ffff057224 */ /* 0x000fe200078e0007 */
[----:B------:R-:W-:Y:S01]  /*32f0*/  LOP3.LUT R17, R7, 0x7ff00000, RZ, 0xc0, !PT ;  /* 0x7ff0000007117812 */ /* 0x000fe200078ec0ff */
[----:B------:R-:W-:Y:S01]  /*3300*/  IMAD.MOV.U32 R12, RZ, RZ, 0x1 ;  /* 0x00000001ff0c7424 */ /* 0x000fe200078e00ff */
[----:B------:R-:W-:Y:S01]  /*3310*/  LOP3.LUT R3, R2, 0x3ff00000, RZ, 0xfc, !PT ;  /* 0x3ff0000002037812 */ /* 0x000fe200078efcff */
[----:B------:R-:W-:Y:S02]  /*3320*/  IMAD.MOV.U32 R2, RZ, RZ, R6 ;  /* 0x000000ffff027224 */ /* 0x000fe400078e0006 */
[----:B------:R-:W-:-:S04]  /*3330*/  IMAD.MOV.U32 R6, RZ, RZ, R10 ;  /* 0x000000ffff067224 */ /* 0x000fc800078e000a */
[----:B------:R-:W-:-:S06]  /*3340*/  @!P0 DMUL R2, R4, 8.98846567431157953865e+307 ;  /* 0x7fe0000004028828 */ /* 0x000fcc0000000000 */
[----:B------:R-:W0:Y:S02]  /*3350*/  MUFU.RCP64H R13, R3 ;  /* 0x00000003000d7308 */ /* 0x000e240000001800 */
[----:B0-----:R-:W-:-:S08]  /*3360*/  DFMA R14, R12, -R2, 1 ;  /* 0x3ff000000c0e742b */ /* 0x001fd00000000802 */
[----:B------:R-:W-:-:S08]  /*3370*/  DFMA R14, R14, R14, R14 ;  /* 0x0000000e0e0e722b */ /* 0x000fd0000000000e */
[----:B------:R-:W-:Y:S01]  /*3380*/  DFMA R12, R12, R14, R12 ;  /* 0x0000000e0c0c722b */ /* 0x000fe2000000000c */
[----:B------:R-:W-:Y:S01]  /*3390*/  LOP3.LUT R14, R11, 0x7ff00000, RZ, 0xc0, !PT ;  /* 0x7ff000000b0e7812 */ /* 0x000fe200078ec0ff */
[----:B------:R-:W-:-:S03]  /*33a0*/  IMAD.MOV.U32 R15, RZ, RZ, 0x1ca00000 ;  /* 0x1ca00000ff0f7424 */ /* 0x000fc600078e00ff */
[----:B------:R-:W-:Y:S01]  /*33b0*/  ISETP.GE.U32.AND P1, PT, R14, R17, PT ;  /* 0x000000110e00720c */ /* 0x000fe20003f26070 */
[----:B------:R-:W-:Y:S02]  /*33c0*/  IMAD.MOV.U32 R21, RZ, RZ, R14 ;  /* 0x000000ffff157224 */ /* 0x000fe400078e000e */
[----:B------:R-:W-:Y:S01]  /*33d0*/  DFMA R18, R12, -R2, 1 ;  /* 0x3ff000000c12742b */ /* 0x000fe20000000802 */
[----:B------:R-:W-:Y:S02]  /*33e0*/  SEL R7, R15, 0x63400000, !P1 ;  /* 0x634000000f077807 */ /* 0x000fe40004800000 */
[----:B------:R-:W-:Y:S02]  /*33f0*/  FSETP.GEU.AND P1, PT, |R11|, 1.469367938527859385e-39, PT ;  /* 0x001000000b00780b */ /* 0x000fe40003f2e200 */
[----:B------:R-:W-:-:S03]  /*3400*/  LOP3.LUT R7, R7, 0x800fffff, R11, 0xf8, !PT ;  /* 0x800fffff07077812 */ /* 0x000fc600078ef80b */
[----:B------:R-:W-:-:S08]  /*3410*/  DFMA R12, R12, R18, R12 ;  /* 0x000000120c0c722b */ /* 0x000fd0000000000c */
[----:B------:R-:W-:Y:S05]  /*3420*/  @P1 BRA `(.L_x_79) ;  /* 0x0000000000201947 */ /* 0x000fea0003800000 */
        /* <DEDUP_REMOVED lines=8> */
.L_x_79:
        /* <DEDUP_REMOVED lines=37> */
.L_x_80:
        /* <DEDUP_REMOVED lines=16> */
.L_x_83:
[----:B------:R-:W-:Y:S01]  /*3800*/  LOP3.LUT R15, R5, 0x80000, RZ, 0xfc, !PT ;  /* 0x00080000050f7812 */ /* 0x000fe200078efcff */
[----:B------:R-:W-:Y:S01]  /*3810*/  IMAD.MOV.U32 R14, RZ, RZ, R4 ;  /* 0x000000ffff0e7224 */ /* 0x000fe200078e0004 */
[----:B------:R-:W-:Y:S06]  /*3820*/  BRA `(.L_x_81) ;  /* 0x0000000000087947 */ /* 0x000fec0003800000 */
.L_x_82:
[----:B------:R-:W-:Y:S01]  /*3830*/  LOP3.LUT R15, R11, 0x80000, RZ, 0xfc, !PT ;  /* 0x000800000b0f7812 */ /* 0x000fe200078efcff */
[----:B------:R-:W-:-:S07]  /*3840*/  IMAD.MOV.U32 R14, RZ, RZ, R10 ;  /* 0x000000ffff0e7224 */ /* 0x000fce00078e000a */
.L_x_81:
[----:B------:R-:W-:Y:S02]  /*3850*/  IMAD.MOV.U32 R2, RZ, RZ, R0 ;  /* 0x000000ffff027224 */ /* 0x000fe400078e0000 */
[----:B------:R-:W-:-:S04]  /*3860*/  IMAD.MOV.U32 R3, RZ, RZ, 0x0 ;  /* 0x00000000ff037424 */ /* 0x000fc800078e00ff */
[----:B------:R-:W-:Y:S05]  /*3870*/  RET.REL.NODEC R2 `(_Z30compute_row_shift_scale_kernelILi256EEvPKxllifPiPf) ;  /* 0xffffffc402e07950 */ /* 0x000fea0003c3ffff */
.L_x_84:
        /* <DEDUP_REMOVED lines=16> */
.L_x_439:


//--------------------- .text._Z36quantize_round_to_int64_batch_kernelI13__nv_bfloat16EvPKT_ldPx --------------------------
	.section	.text._Z36quantize_round_to_int64_batch_kernelI13__nv_bfloat16EvPKT_ldPx,"ax",@progbits
	.align	128
        .global         _Z36quantize_round_to_int64_batch_kernelI13__nv_bfloat16EvPKT_ldPx
        .type           _Z36quantize_round_to_int64_batch_kernelI13__nv_bfloat16EvPKT_ldPx,@function
        .size           _Z36quantize_round_to_int64_batch_kernelI13__nv_bfloat16EvPKT_ldPx,(.L_x_450 - _Z36quantize_round_to_int64_batch_kernelI13__nv_bfloat16EvPKT_ldPx)
        .other          _Z36quantize_round_to_int64_batch_kernelI13__nv_bfloat16EvPKT_ldPx,@"STO_CUDA_ENTRY STV_DEFAULT"
_Z36quantize_round_to_int64_batch_kernelI13__nv_bfloat16EvPKT_ldPx:
.text._Z36quantize_round_to_int64_batch_kernelI13__nv_bfloat16EvPKT_ldPx:
[----:B------:R-:W-:Y:S01]  /*0000*/  LDC R1, c[0x0][0x37c] ;  /* 0x0000df00ff017b82 */ /* 0x000fe20000000800 */
[----:B------:R-:W0:Y:S07]  /*0010*/  S2R R2, SR_TID.X ;  /* 0x0000000000027919 */ /* 0x000e2e0000002100 */
[----:B------:R-:W0:Y:S01]  /*0020*/  S2UR UR4, SR_CTAID.X ;  /* 0x00000000000479c3 */ /* 0x000e220000002500 */
[----:B------:R-:W1:Y:S01]  /*0030*/  LDCU.64 UR6, c[0x0][0x388] ;  /* 0x00007100ff0677ac */ /* 0x000e620008000a00 */
[----:B------:R-:W-:-:S06]  /*0040*/  IMAD.MOV.U32 R3, RZ, RZ, RZ ;  /* 0x000000ffff037224 */ /* 0x000fcc00078e00ff */
[----:B------:R-:W0:Y:S02]  /*0050*/  LDC R5, c[0x0][0x360] ;  /* 0x0000d800ff057b82 */ /* 0x000e240000000800 */
[----:B0-----:R-:W-:-:S03]  /*0060*/  IMAD.WIDE.U32 R2, R5, UR4, R2 ;  /* 0x0000000405027c25 */ /* 0x001fc6000f8e0002 */
[----:B-1----:R-:W-:-:S04]  /*0070*/  ISETP.GE.U32.AND P0, PT, R2, UR6, PT ;  /* 0x0000000602007c0c */ /* 0x002fc8000bf06070 */
[----:B------:R-:W-:-:S13]  /*0080*/  ISETP.GE.AND.EX P0, PT, R3, UR7, PT, P0 ;  /* 0x0000000703007c0c */ /* 0x000fda000bf06300 */
[----:B------:R-:W-:Y:S05]  /*0090*/  @P0 EXIT ;  /* 0x000000000000094d */ /* 0x000fea0003800000 */
[----:B------:R-:W0:Y:S01]  /*00a0*/  LDCU.64 UR6, c[0x0][0x380] ;  /* 0x00007000ff0677ac */ /* 0x000e220008000a00 */
[----:B------:R-:W1:Y:S01]  /*00b0*/  LDCU.64 UR4, c[0x0][0x358] ;  /* 0x00006b00ff0477ac */ /* 0x000e620008000a00 */
[----:B0-----:R-:W-:-:S04]  /*00c0*/  LEA R8, P0, R2, UR6, 0x1 ;  /* 0x0000000602087c11 */ /* 0x001fc8000f8008ff */
[----:B------:R-:W-:Y:S01]  /*00d0*/  LEA.HI.X R9, R2, UR7, R3, 0x1, P0 ;  /* 0x0000000702097c11 */ /* 0x000fe200080f0c03 */
[----:B------:R-:W0:Y:S04]  /*00e0*/  LDCU.64 UR6, c[0x0][0x390] ;  /* 0x00007200ff0677ac */ /* 0x000e280008000a00 */
[----:B-1----:R-:W2:Y:S02]  /*00f0*/  LDG.E.U16.CONSTANT R8, desc[UR4][R8.64] ;  /* 0x0000000408087981 */ /* 0x002ea4000c1e9500 */
[----:B--2---:R-:W-:-:S04]  /*0100*/  IMAD.U32 R0, R8, 0x10000, RZ ;  /* 0x0001000008007824 */ /* 0x004fc800078e00ff */
[----:B------:R-:W0:Y:S02]  /*0110*/  F2F.F64.F32 R4, R0 ;  /* 0x0000000000047310 */ /* 0x000e240000201800 */
[----:B0-----:R-:W-:Y:S01]  /*0120*/  DMUL R4, R4, UR6 ;  /* 0x0000000604047c28 */ /* 0x001fe20008000000 */
[----:B------:R-:W0:Y:S07]  /*0130*/  LDCU.64 UR6, c[0x0][0x398] ;  /* 0x00007300ff0677ac */ /* 0x000e2e0008000a00 */
[----:B------:R-:W-:Y:S01]  /*0140*/  DSETP.GE.AND P0, PT, R4, RZ, PT ;  /* 0x000000ff0400722a */ /* 0x000fe20003f06000 */
[----:B0-----:R-:W-:-:S13]  /*0150*/  LEA R8, P2, R2, UR6, 0x3 ;  /* 0x0000000602087c11 */ /* 0x001fda000f8418ff */
[C---:B------:R-:W-:Y:S01]  /*0160*/  @P0 DADD R6, R4.reuse, 0.5 ;  /* 0x3fe0000004060429 */ /* 0x040fe20000000000 */
[----:B------:R-:W-:Y:S01]  /*0170*/  LEA.HI.X R9, R2, UR7, R3, 0x3, P2 ;  /* 0x0000000702097c11 */ /* 0x000fe200090f1c03 */
[----:B------:R-:W-:-:S08]  /*0180*/  @!P0 DADD R4, -R4, 0.5 ;  /* 0x3fe0000004048429 */ /* 0x000fd00000000100 */
[----:B------:R-:W0:Y:S08]  /*0190*/  @P0 F2I.S64.F64.FLOOR R6, R6 ;  /* 0x0000000600060311 */ /* 0x000e300000305900 */
[----:B------:R-:W1:Y:S01]  /*01a0*/  @!P0 F2I.S64.F64.FLOOR R4, R4 ;  /* 0x0000000400048311 */ /* 0x000e620000305900 */
[----:B0-----:R-:W-:Y:S01]  /*01b0*/  @P0 IMAD.MOV.U32 R10, RZ, RZ, R6 ;  /* 0x000000ffff0a0224 */ /* 0x001fe200078e0006 */
[----:B------:R-:W-:-:S02]  /*01c0*/  @P0 MOV R11, R7 ;  /* 0x00000007000b0202 */ /* 0x000fc40000000f00 */
[----:B-1----:R-:W-:-:S05]  /*01d0*/  @!P0 IADD3 R10, P1, PT, RZ, -R4, RZ ;  /* 0x80000004ff0a8210 */ /* 0x002fca0007f3e0ff */
[----:B------:R-:W-:Y:S02]  /*01e0*/  @!P0 IMAD.X R11, RZ, RZ, ~R5, P1 ;  /* 0x000000ffff0b8224 */ /* 0x000fe400008e0e05 */
[----:B------:R-:W-:-:S03]  /*01f0*/  IMAD.MOV.U32 R2, RZ, RZ, R10 ;  /* 0x000000ffff027224 */ /* 0x000fc600078e000a */
[----:B------:R-:W-:-:S05]  /*0200*/  MOV R3, R11 ;  /* 0x0000000b00037202 */ /* 0x000fca0000000f00 */
[----:B------:R-:W-:Y:S01]  /*0210*/  STG.E.64 desc[UR4][R8.64], R2 ;  /* 0x0000000208007986 */ /* 0x000fe2000c101b04 */
[----:B------:R-:W-:Y:S05]  /*0220*/  EXIT ;  /* 0x000000000000794d */ /* 0x000fea0003800000 */
.L_x_85:
        /* <DEDUP_REMOVED lines=13> */
.L_x_450:


//--------------------- .text._Z36quantize_round_to_int64_batch_kernelI6__halfEvPKT_ldPx --------------------------
	.section	.text._Z36quantize_round_to_int64_batch_kernelI6__halfEvPKT_ldPx,"ax",@progbits
	.align	128
        .global         _Z36quantize_round_to_int64_batch_kernelI6__halfEvPKT_ldPx
        .type           _Z36quantize_round_to_int64_batch_kernelI6__halfEvPKT_ldPx,@function
        .size           _Z36quantize_round_to_int64_batch_kernelI6__halfEvPKT_ldPx,(.L_x_451 - _Z36quantize_round_to_int64_batch_kernelI6__halfEvPKT_ldPx)
        .other          _Z36quantize_round_to_int64_batch_kernelI6__halfEvPKT_ldPx,@"STO_CUDA_ENTRY STV_DEFAULT"
_Z36quantize_round_to_int64_batch_kernelI6__halfEvPKT_ldPx:
.text._Z36quantize_round_to_int64_batch_kernelI6__halfEvPKT_ldPx:
        /* <DEDUP_REMOVED lines=16> */
[----:B--2---:R-:W-:-:S04]  /*0100*/  HADD2.F32 R0, -RZ, R8.H0_H0 ;  /* 0x20000008ff007230 */ /* 0x004fc80000004100 */
        /* <DEDUP_REMOVED lines=10> */
[----:B0-----:R-:W-:Y:S02]  /*01b0*/  @P0 IMAD.MOV.U32 R10, RZ, RZ, R6 ;  /* 0x000000ffff0a0224 */ /* 0x001fe400078e0006 */
[----:B------:R-:W-:Y:S01]  /*01c0*/  @P0 IMAD.MOV.U32 R11, RZ, RZ, R7 ;  /* 0x000000ffff0b0224 */ /* 0x000fe200078e0007 */
[----:B-1----:R-:W-:-:S04]  /*01d0*/  @!P0 IADD3 R10, P1, PT, RZ, -R4, RZ ;  /* 0x80000004ff0a8210 */ /* 0x002fc80007f3e0ff */
[----:B------:R-:W-:Y:S01]  /*01e0*/  @!P0 IADD3.X R11, PT, PT, RZ, ~R5, RZ, P1, !PT ;  /* 0x80000005ff0b8210 */ /* 0x000fe20000ffe4ff */
[----:B------:R-:W-:-:S03]  /*01f0*/  IMAD.MOV.U32 R2, RZ, RZ, R10 ;  /* 0x000000ffff027224 */ /* 0x000fc600078e000a */
[----:B------:R-:W-:-:S05]  /*0200*/  MOV R3, R11 ;  /* 0x0000000b00037202 */ /* 0x000fca0000000f00 */
[----:B------:R-:W-:Y:S01]  /*0210*/  STG.E.64 desc[UR4][R8.64], R2 ;  /* 0x0000000208007986 */ /* 0x000fe2000c101b04 */
[----:B------:R-:W-:Y:S05]  /*0220*/  EXIT ;  /* 0x000000000000794d */ /* 0x000fea0003800000 */
.L_x_86:
        /* <DEDUP_REMOVED lines=13> */
.L_x_451:


//--------------------- .text._Z36quantize_round_to_int64_batch_kernelIfEvPKT_ldPx --------------------------
	.section	.text._Z36quantize_round_to_int64_batch_kernelIfEvPKT_ldPx,"ax",@progbits
	.align	128
        .global         _Z36quantize_round_to_int64_batch_kernelIfEvPKT_ldPx
        .type           _Z36quantize_round_to_int64_batch_kernelIfEvPKT_ldPx,@function
        .size           _Z36quantize_round_to_int64_batch_kernelIfEvPKT_ldPx,(.L_x_452 - _Z36quantize_round_to_int64_batch_kernelIfEvPKT_ldPx)
        .other          _Z36quantize_round_to_int64_batch_kernelIfEvPKT_ldPx,@"STO_CUDA_ENTRY STV_DEFAULT"
_Z36quantize_round_to_int64_batch_kernelIfEvPKT_ldPx:
.text._Z36quantize_round_to_int64_batch_kernelIfEvPKT_ldPx:
        /* <DEDUP_REMOVED lines=13> */
[C---:B------:R-:W-:Y:S01]  /*00d0*/  LEA.HI.X R9, R2.reuse, UR7, R3, 0x2, P0 ;  /* 0x0000000702097c11 */ /* 0x040fe200080f1403 */
[----:B------:R-:W0:Y:S04]  /*00e0*/  LDCU.64 UR6, c[0x0][0x390] ;  /* 0x00007200ff0677ac */ /* 0x000e280008000a00 */
[----:B-1----:R-:W2:Y:S02]  /*00f0*/  LDG.E.CONSTANT R0, desc[UR4][R8.64] ;  /* 0x0000000408007981 */ /* 0x002ea4000c1e9900 */
[----:B--2---:R-:W0:Y:S02]  /*0100*/  F2F.F64.F32 R4, R0 ;  /* 0x0000000000047310 */ /* 0x004e240000201800 */
        /* <DEDUP_REMOVED lines=11> */
[----:B-1----:R-:W-:-:S05]  /*01c0*/  @!P0 IADD3 R10, P1, PT, RZ, -R4, RZ ;  /* 0x80000004ff0a8210 */ /* 0x002fca0007f3e0ff */
[----:B------:R-:W-:Y:S02]  /*01d0*/  @!P0 IMAD.X R11, RZ, RZ, ~R5, P1 ;  /* 0x000000ffff0b8224 */ /* 0x000fe400008e0e05 */
[----:B------:R-:W-:Y:S02]  /*01e0*/  IMAD.MOV.U32 R2, RZ, RZ, R10 ;  /* 0x000000ffff027224 */ /* 0x000fe400078e000a */
[----:B------:R-:W-:-:S05]  /*01f0*/  IMAD.MOV.U32 R3, RZ, RZ, R11 ;  /* 0x000000ffff037224 */ /* 0x000fca00078e000b */
[----:B------:R-:W-:Y:S01]  /*0200*/  STG.E.64 desc[UR4][R8.64], R2 ;  /* 0x0000000208007986 */ /* 0x000fe2000c101b04 */
[----:B------:R-:W-:Y:S05]  /*0210*/  EXIT ;  /* 0x000000000000794d */ /* 0x000fea0003800000 */
.L_x_87:
        /* <DEDUP_REMOVED lines=14> */
.L_x_452:


//--------------------- .text._Z46quantize_shift_pack_chunk_batch_oneshot_kernelI13__nv_bfloat16EvPKT_lliiiydiPKiPy --------------------------
	.section	.text._Z46quantize_shift_pack_chunk_batch_oneshot_kernelI13__nv_bfloat16EvPKT_lliiiydiPKiPy,"ax",@progbits
	.align	128
        .global         _Z46quantize_shift_pack_chunk_batch_oneshot_kernelI13__nv_bfloat16EvPKT_lliiiydiPKiPy
        .type           _Z46quantize_shift_pack_chunk_batch_oneshot_kernelI13__nv_bfloat16EvPKT_lliiiydiPKiPy,@function
        .size           _Z46quantize_shift_pack_chunk_batch_oneshot_kernelI13__nv_bfloat16EvPKT_lliiiydiPKiPy,(.L_x_453 - _Z46quantize_shift_pack_chunk_batch_oneshot_kernelI13__nv_bfloat16EvPKT_lliiiydiPKiPy)
        .other          _Z46quantize_shift_pack_chunk_batch_oneshot_kernelI13__nv_bfloat16EvPKT_lliiiydiPKiPy,@"STO_CUDA_ENTRY STV_DEFAULT"
_Z46quantize_shift_pack_chunk_batch_oneshot_kernelI13__nv_bfloat16EvPKT_lliiiydiPKiPy:
.text._Z46quantize_shift_pack_chunk_batch_oneshot_kernelI13__nv_bfloat16EvPKT_lliiiydiPKiPy:
[----:B------:R-:W-:Y:S08]  /*0000*/  LDC R1, c[0x0][0x37c] ;  /* 0x0000df00ff017b82 */ /* 0x000ff00000000800 */
[----:B------:R-:W0:Y:S08]  /*0010*/  S2UR UR8, SR_CTAID.Z ;  /* 0x00000000000879c3 */ /* 0x000e300000002700 */
[----:B------:R-:W0:Y:S02]  /*0020*/  LDC.64 R2, c[0x0][0x388] ;  /* 0x0000e200ff027b82 */ /* 0x000e240000000a00 */
[----:B0-----:R-:W-:-:S04]  /*0030*/  ISETP.LE.U32.AND P0, PT, R2, UR8, PT ;  /* 0x0000000802007c0c */ /* 0x001fc8000bf03070 */
[----:B------:R-:W-:-:S13]  /*0040*/  ISETP.GE.AND.EX P0, PT, RZ, R3, PT, P0 ;  /* 0x00000003ff00720c */ /* 0x000fda0003f06300 */
[----:B------:R-:W-:Y:S05]  /*0050*/  @P0 EXIT ;  /* 0x000000000000094d */ /* 0x000fea0003800000 */
[----:B------:R-:W0:Y:S01]  /*0060*/  S2R R0, SR_TID.X ;  /* 0x0000000000007919 */ /* 0x000e220000002100 */
[----:B------:R-:W1:Y:S01]  /*0070*/  LDCU UR9, c[0x0][0x360] ;  /* 0x00006c00ff0977ac */ /* 0x000e620008000800 */
[----:B------:R-:W2:Y:S01]  /*0080*/  S2R R2, SR_CTAID.X ;  /* 0x0000000000027919 */ /* 0x000ea20000002500 */
[----:B------:R-:W3:Y:S01]  /*0090*/  LDCU UR14, c[0x0][0x3a0] ;  /* 0x00007400ff0e77ac */ /* 0x000ee20008000800 */
[----:B-1----:R-:W-:Y:S01]  /*00a0*/  USHF.R.U32.HI UR4, URZ, 0x5, UR9 ;  /* 0x00000005ff047899 */ /* 0x002fe20008011609 */
[----:B0-----:R-:W-:-:S05]  /*00b0*/  SHF.R.U32.HI R3, RZ, 0x5, R0 ;  /* 0x00000005ff037819 */ /* 0x001fca0000011600 */
[----:B--2---:R-:W-:-:S05]  /*00c0*/  IMAD R3, R2, UR4, R3 ;  /* 0x0000000402037c24 */ /* 0x004fca000f8e0203 */
[----:B---3--:R-:W-:-:S13]  /*00d0*/  ISETP.GE.AND P0, PT, R3, UR14, PT ;  /* 0x0000000e03007c0c */ /* 0x008fda000bf06270 */
[----:B------:R-:W-:Y:S05]  /*00e0*/  @P0 EXIT ;  /* 0x000000000000094d */ /* 0x000fea0003800000 */
[----:B------:R-:W0:Y:S01]  /*00f0*/  LDC.64 R12, c[0x0][0x390] ;  /* 0x0000e400ff0c7b82 */ /* 0x000e220000000a00 */
[----:B------:R-:W-:Y:S01]  /*0100*/  IMAD.WIDE.U32 R8, R3, 0x40, RZ ;  /* 0x0000004003087825 */ /* 0x000fe200078e00ff */
[----:B------:R-:W1:Y:S01]  /*0110*/  LDCU.64 UR10, c[0x0][0x380] ;  /* 0x00007000ff0a77ac */ /* 0x000e620008000a00 */
[----:B------:R-:W-:Y:S02]  /*0120*/  BSSY.RECONVERGENT B0, `(.L_x_88) ;  /* 0x000004e000007945 */ /* 0x000fe40003800200 */
[----:B------:R-:W-:Y:S01]  /*0130*/  IMAD.MOV.U32 R11, RZ, RZ, R9 ;  /* 0x000000ffff0b7224 */ /* 0x000fe200078e0009 */
[----:B------:R-:W2:Y:S01]  /*0140*/  LDCU UR4, c[0x0][0x3b8] ;  /* 0x00007700ff0477ac */ /* 0x000ea20008000800 */
[----:B------:R-:W-:Y:S01]  /*0150*/  LOP3.LUT R10, R8, 0x1f, R0, 0xf8, !PT ;  /* 0x0000001f080a7812 */ /* 0x000fe200078ef800 */
[----:B------:R-:W3:Y:S01]  /*0160*/  LDC R14, c[0x0][0x39c] ;  /* 0x0000e700ff0e7b82 */ /* 0x000ee20000000800 */
[----:B------:R-:W-:Y:S02]  /*0170*/  UMOV UR5, 0xffffffff ;  /* 0xffffffff00057882 */ /* 0x000fe40000000000 */
[C---:B------:R-:W-:Y:S01]  /*0180*/  LOP3.LUT R7, R10.reuse, 0x20, RZ, 0xfc, !PT ;  /* 0x000000200a077812 */ /* 0x040fe200078efcff */
[----:B------:R-:W4:Y:S01]  /*0190*/  LDCU.64 UR6, c[0x0][0x358] ;  /* 0x00006b00ff0677ac */ /* 0x000f220008000a00 */
[-C--:B0-----:R-:W-:Y:S01]  /*01a0*/  ISETP.GE.U32.AND P1, PT, R10, R12.reuse, PT ;  /* 0x0000000c0a00720c */ /* 0x081fe20003f26070 */
[----:B------:R-:W-:Y:S01]  /*01b0*/  IMAD.WIDE.U32 R4, R12, UR8, R10 ;  /* 0x000000080c047c25 */ /* 0x000fe2000f8e000a */
[----:B------:R-:W-:Y:S01]  /*01c0*/  ISETP.GE.U32.AND P0, PT, R7, R12, PT ;  /* 0x0000000c0700720c */ /* 0x000fe20003f06070 */
[----:B--2---:R-:W-:Y:S01]  /*01d0*/  UIADD3 UR4, UPT, UPT, UR4, -0x1, URZ ;  /* 0xffffffff04047890 */ /* 0x004fe2000fffe0ff */
[----:B------:R-:W-:Y:S01]  /*01e0*/  ISETP.GE.AND.EX P1, PT, R9, R13, PT, P1 ;  /* 0x0000000d0900720c */ /* 0x000fe20003f26310 */
[----:B------:R-:W-:Y:S01]  /*01f0*/  IMAD R3, R13, UR8, R5 ;  /* 0x000000080d037c24 */ /* 0x000fe2000f8e0205 */
[----:B-1----:R-:W-:-:S02]  /*0200*/  LEA R12, P2, R4, UR10, 0x1 ;  /* 0x0000000a040c7c11 */ /* 0x002fc4000f8408ff */
[----:B------:R-:W-:Y:S02]  /*0210*/  ISETP.GE.AND.EX P0, PT, R9, R13, PT, P0 ;  /* 0x0000000d0900720c */ /* 0x000fe40003f06300 */
[----:B------:R-:W-:Y:S01]  /*0220*/  LEA.HI.X R13, R4, UR11, R3, 0x1, P2 ;  /* 0x0000000b040d7c11 */ /* 0x000fe200090f0c03 */
[----:B------:R-:W-:Y:S01]  /*0230*/  USHF.L.U64.HI UR11, UR5, UR4, 0xffffffff ;  /* 0xffffffff050b7499 */ /* 0x000fe20008010204 */
[----:B---3--:R-:W-:Y:S01]  /*0240*/  ISETP.GE.AND P2, PT, R14, 0x1, PT ;  /* 0x000000010e00780c */ /* 0x008fe20003f46270 */
[----:B------:R-:W-:Y:S01]  /*0250*/  USHF.L.U32 UR4, UR5, UR4, URZ ;  /* 0x0000000405047299 */ /* 0x000fe200080006ff */
[----:B------:R-:W-:Y:S01]  /*0260*/  IMAD.MOV.U32 R3, RZ, RZ, RZ ;  /* 0x000000ffff037224 */ /* 0x000fe200078e00ff */
[----:B------:R-:W-:Y:S01]  /*0270*/  SHF.R.S32.HI R15, RZ, 0x1f, R14 ;  /* 0x0000001fff0f7819 */ /* 0x000fe2000001140e */
[----:B------:R-:W-:Y:S01]  /*0280*/  IMAD.MOV.U32 R4, RZ, RZ, RZ ;  /* 0x000000ffff047224 */ /* 0x000fe200078e00ff */
[----:B----4-:R-:W-:Y:S08]  /*0290*/  @P1 BRA `(.L_x_89) ;  /* 0x0000000000d81947 */ /* 0x010ff00003800000 */
[----:B------:R-:W2:Y:S01]  /*02a0*/  LDG.E.U16.CONSTANT R6, desc[UR6][R12.64] ;  /* 0x000000060c067981 */ /* 0x000ea2000c1e9500 */
[----:B------:R-:W0:Y:S01]  /*02b0*/  LDC R16, c[0x0][0x398] ;  /* 0x0000e600ff107b82 */ /* 0x000e220000000800 */
[----:B------:R-:W-:Y:S01]  /*02c0*/  SHF.R.U64 R3, R10, 0x8, R9 ;  /* 0x000000080a037819 */ /* 0x000fe20000001209 */
[----:B------:R-:W1:Y:S06]  /*02d0*/  LDCU.64 UR12, c[0x0][0x3b0] ;  /* 0x00007600ff0c77ac */ /* 0x000e6c0008000a00 */
[----:B------:R-:W3:Y:S01]  /*02e0*/  LDC.64 R4, c[0x0][0x3c0] ;  /* 0x0000f000ff047b82 */ /* 0x000ee20000000a00 */
[----:B0-----:R-:W-:-:S04]  /*02f0*/  IMAD R3, R16, UR8, R3 ;  /* 0x0000000810037c24 */ /* 0x001fc8000f8e0203 */
[----:B---3--:R-:W-:-:S05]  /*0300*/  IMAD.WIDE R4, R3, 0x4, R4 ;  /* 0x0000000403047825 */ /* 0x008fca00078e0204 */
[----:B------:R-:W3:Y:S01]  /*0310*/  LDG.E.CONSTANT R3, desc[UR6][R4.64] ;  /* 0x0000000604037981 */ /* 0x000ee2000c1e9900 */
[----:B------:R-:W-:Y:S01]  /*0320*/  IMAD.MOV.U32 R23, RZ, RZ, 0x1 ;  /* 0x00000001ff177424 */ /* 0x000fe200078e00ff */
[----:B------:R-:W-:Y:S02]  /*0330*/  ULOP3.LUT UR5, URZ, UR4, URZ, 0x33, !UPT ;  /* 0x00000004ff057292 */ /* 0x000fe4000f8e33ff */
[----:B------:R-:W-:Y:S01]  /*0340*/  ULOP3.LUT UR10, URZ, UR11, URZ, 0x33, !UPT ;  /* 0x0000000bff0a7292 */ /* 0x000fe2000f8e33ff */
[----:B--2---:R-:W-:-:S04]  /*0350*/  IMAD.U32 R6, R6, 0x10000, RZ ;  /* 0x0001000006067824 */ /* 0x004fc800078e00ff */
[----:B------:R-:W1:Y:S02]  /*0360*/  F2F.F64.F32 R10, R6 ;  /* 0x00000006000a7310 */ /* 0x000e640000201800 */
[----:B-1----:R-:W-:Y:S01]  /*0370*/  DMUL R10, R10, UR12 ;  /* 0x0000000c0a0a7c28 */ /* 0x002fe20008000000 */
[----:B------:R-:W0:Y:S07]  /*0380*/  LDCU.64 UR12, c[0x0][0x3a8] ;  /* 0x00007500ff0c77ac */ /* 0x000e2e0008000a00 */
[----:B------:R-:W-:Y:S01]  /*0390*/  DSETP.GE.AND P1, PT, R10, RZ, PT ;  /* 0x000000ff0a00722a */ /* 0x000fe20003f26000 */
[----:B---3--:R-:W-:-:S13]  /*03a0*/  VIADD R4, R3, 0xffffffff ;  /* 0xffffffff03047836 */ /* 0x008fda0000000000 */
[C---:B------:R-:W-:Y:S02]  /*03b0*/  @P1 DADD R16, R10.reuse, 0.5 ;  /* 0x3fe000000a101429 */ /* 0x040fe40000000000 */
[----:B------:R-:W-:Y:S01]  /*03c0*/  @!P1 DADD R10, -R10, 0.5 ;  /* 0x3fe000000a0a9429 */ /* 0x000fe20000000100 */
[CC--:B------:R-:W-:Y:S02]  /*03d0*/  SHF.L.U32 R5, R23.reuse, R4.reuse, RZ ;  /* 0x0000000417057219 */ /* 0x0c0fe400000006ff */
[----:B------:R-:W-:-:S05]  /*03e0*/  SHF.L.U64.HI R6, R23, R4, RZ ;  /* 0x0000000417067219 */ /* 0x000fca00000102ff */
[----:B------:R-:W1:Y:S08]  /*03f0*/  @P1 F2I.S64.F64.FLOOR R16, R16 ;  /* 0x0000001000101311 */ /* 0x000e700000305900 */
[----:B------:R-:W2:Y:S01]  /*0400*/  @!P1 F2I.S64.F64.FLOOR R10, R10 ;  /* 0x0000000a000a9311 */ /* 0x000ea20000305900 */
[----:B-1----:R-:W-:Y:S02]  /*0410*/  @P1 IMAD.MOV.U32 R18, RZ, RZ, R16 ;  /* 0x000000ffff121224 */ /* 0x002fe400078e0010 */
[----:B------:R-:W-:Y:S01]  /*0420*/  @P1 IMAD.MOV.U32 R19, RZ, RZ, R17 ;  /* 0x000000ffff131224 */ /* 0x000fe200078e0011 */
[----:B--2---:R-:W-:-:S04]  /*0430*/  @!P1 IADD3 R18, P3, PT, RZ, -R10, RZ ;  /* 0x8000000aff129210 */ /* 0x004fc80007f7e0ff */
[----:B------:R-:W-:Y:S01]  /*0440*/  IADD3 R21, P4, PT, RZ, -R18, RZ ;  /* 0x80000012ff157210 */ /* 0x000fe20007f9e0ff */
[----:B------:R-:W-:Y:S01]  /*0450*/  @!P1 IMAD.X R19, RZ, RZ, ~R11, P3 ;  /* 0x000000ffff139224 */ /* 0x000fe200018e0e0b */
[----:B------:R-:W-:-:S03]  /*0460*/  ISETP.GT.AND P1, PT, R3, RZ, PT ;  /* 0x000000ff0300720c */ /* 0x000fc60003f24270 */
[----:B------:R-:W-:Y:S01]  /*0470*/  IMAD.X R10, RZ, RZ, ~R19, P4 ;  /* 0x000000ffff0a7224 */ /* 0x000fe200020e0e13 */
[----:B------:R-:W-:Y:S02]  /*0480*/  ISETP.LT.AND P3, PT, R19, RZ, PT ;  /* 0x000000ff1300720c */ /* 0x000fe40003f61270 */
[----:B------:R-:W-:Y:S02]  /*0490*/  SEL R4, R5, RZ, P1 ;  /* 0x000000ff05047207 */ /* 0x000fe40000800000 */
[----:B------:R-:W-:Y:S02]  /*04a0*/  SEL R11, R21, R18, P3 ;  /* 0x00000012150b7207 */ /* 0x000fe40001800000 */
[----:B------:R-:W-:Y:S02]  /*04b0*/  SEL R6, R6, RZ, P1 ;  /* 0x000000ff06067207 */ /* 0x000fe40000800000 */
[----:B------:R-:W-:Y:S02]  /*04c0*/  SEL R5, R10, R19, P3 ;  /* 0x000000130a057207 */ /* 0x000fe40001800000 */
[----:B------:R-:W-:-:S05]  /*04d0*/  IADD3 R4, P1, PT, R4, R11, RZ ;  /* 0x0000000b04047210 */ /* 0x000fca0007f3e0ff */
[----:B------:R-:W-:Y:S01]  /*04e0*/  IMAD.X R6, R6, 0x1, R5, P1 ;  /* 0x0000000106067824 */ /* 0x000fe200008e0605 */
[----:B------:R-:W-:-:S04]  /*04f0*/  ISETP.GE.AND P1, PT, R19, RZ, PT ;  /* 0x000000ff1300720c */ /* 0x000fc80003f26270 */
[-CC-:B------:R-:W-:Y:S02]  /*0500*/  SHF.R.U64 R4, R4, R3.reuse, R6.reuse ;  /* 0x0000000304047219 */ /* 0x180fe40000001206 */
[----:B------:R-:W-:Y:S02]  /*0510*/  SHF.R.U32.HI R5, RZ, R3, R6 ;  /* 0x00000003ff057219 */ /* 0x000fe40000011606 */
[----:B------:R-:W-:-:S04]  /*0520*/  IADD3 R3, P3, PT, RZ, -R4, RZ ;  /* 0x80000004ff037210 */ /* 0x000fc80007f7e0ff */
[----:B------:R-:W-:Y:S01]  /*0530*/  SEL R3, R3, R4, !P1 ;  /* 0x0000000403037207 */ /* 0x000fe20004800000 */
[----:B------:R-:W-:-:S05]  /*0540*/  IMAD.X R6, RZ, RZ, ~R5, P3 ;  /* 0x000000ffff067224 */ /* 0x000fca00018e0e05 */
[----:B------:R-:W-:Y:S02]  /*0550*/  SEL R4, R6, R5, !P1 ;  /* 0x0000000506047207 */ /* 0x000fe40004800000 */
[----:B------:R-:W-:-:S04]  /*0560*/  ISETP.GT.U32.AND P1, PT, R3, UR4, PT ;  /* 0x0000000403007c0c */ /* 0x000fc8000bf24070 */
[----:B------:R-:W-:-:S04]  /*0570*/  ISETP.GT.AND.EX P1, PT, R4, UR11, PT, P1 ;  /* 0x0000000b04007c0c */ /* 0x000fc8000bf24310 */
[----:B------:R-:W-:Y:S02]  /*0580*/  SEL R3, R3, UR4, P1 ;  /* 0x0000000403037c07 */ /* 0x000fe40008800000 */
[----:B------:R-:W-:Y:S02]  /*0590*/  SEL R4, R4, UR11, P1 ;  /* 0x0000000b04047c07 */ /* 0x000fe40008800000 */
[----:B------:R-:W-:-:S04]  /*05a0*/  ISETP.LT.U32.AND P1, PT, R3, UR5, PT ;  /* 0x0000000503007c0c */ /* 0x000fc8000bf21070 */
[----:B------:R-:W-:-:S04]  /*05b0*/  ISETP.LT.AND.EX P1, PT, R4, UR10, PT, P1 ;  /* 0x0000000a04007c0c */ /* 0x000fc8000bf21310 */
[----:B------:R-:W-:Y:S02]  /*05c0*/  SEL R3, R3, UR5, P1 ;  /* 0x0000000503037c07 */ /* 0x000fe40008800000 */
[----:B------:R-:W-:Y:S02]  /*05d0*/  SEL R4, R4, UR10, P1 ;  /* 0x0000000a04047c07 */ /* 0x000fe40008800000 */
[----:B0-----:R-:W-:Y:S02]  /*05e0*/  LOP3.LUT R3, R3, UR12, RZ, 0xc0, !PT ;  /* 0x0000000c03037c12 */ /* 0x001fe4000f8ec0ff */
[----:B------:R-:W-:-:S07]  /*05f0*/  LOP3.LUT R4, R4, UR13, RZ, 0xc0, !PT ;  /* 0x0000000d04047c12 */ /* 0x000fce000f8ec0ff */
.L_x_89:
[----:B------:R-:W-:Y:S05]  /*0600*/  BSYNC.RECONVERGENT B0 ;  /* 0x0000000000007941 */ /* 0x000fea0003800200 */
.L_x_88:
[----:B------:R-:W-:Y:S01]  /*0610*/  BSSY.RECONVERGENT B0, `(.L_x_90) ;  /* 0x000003c000007945 */ /* 0x000fe20003800200 */
[----:B------:R-:W-:Y:S02]  /*0620*/  IMAD.MOV.U32 R5, RZ, RZ, RZ ;  /* 0x000000ffff057224 */ /* 0x000fe400078e00ff */
[----:B------:R-:W-:Y:S02]  /*0630*/  IMAD.MOV.U32 R6, RZ, RZ, RZ ;  /* 0x000000ffff067224 */ /* 0x000fe400078e00ff */
[----:B------:R-:W-:-:S04]  /*0640*/  IMAD.WIDE.U32 R10, R14, UR8, RZ ;  /* 0x000000080e0a7c25 */ /* 0x000fc8000f8e00ff */
[----:B------:R-:W-:Y:S01]  /*0650*/  IMAD R15, R15, UR8, RZ ;  /* 0x000000080f0f7c24 */ /* 0x000fe2000f8e02ff */
[----:B------:R-:W-:Y:S06]  /*0660*/  @P0 BRA `(.L_x_91) ;  /* 0x0000000000d80947 */ /* 0x000fec0003800000 */
        /* <DEDUP_REMOVED lines=19> */
[----:B------:R-:W-:-:S07]  /*07a0*/  SHF.L.U32 R7, R19, R6, RZ ;  /* 0x0000000613077219 */ /* 0x000fce00000006ff */
[----:B------:R-:W1:Y:S08]  /*07b0*/  @P0 F2I.S64.F64.FLOOR R12, R12 ;  /* 0x0000000c000c0311 */ /* 0x000e700000305900 */
[----:B------:R-:W2:Y:S01]  /*07c0*/  @!P0 F2I.S64.F64.FLOOR R8, R8 ;  /* 0x0000000800088311 */ /* 0x000ea20000305900 */
[----:B-1----:R-:W-:Y:S02]  /*07d0*/  @P0 IMAD.MOV.U32 R17, RZ, RZ, R12 ;  /* 0x000000ffff110224 */ /* 0x002fe400078e000c */
[----:B------:R-:W-:Y:S01]  /*07e0*/  @P0 IMAD.MOV.U32 R18, RZ, RZ, R13 ;  /* 0x000000ffff120224 */ /* 0x000fe200078e000d */
[----:B--2---:R-:W-:-:S02]  /*07f0*/  @!P0 IADD3 R17, P1, PT, RZ, -R8, RZ ;  /* 0x80000008ff118210 */ /* 0x004fc40007f3e0ff */
[----:B------:R-:W-:Y:S02]  /*0800*/  SHF.L.U64.HI R8, R19, R6, RZ ;  /* 0x0000000613087219 */ /* 0x000fe400000102ff */
        /* <DEDUP_REMOVED lines=28> */
.L_x_91:
[----:B------:R-:W-:Y:S05]  /*09d0*/  BSYNC.RECONVERGENT B0 ;  /* 0x0000000000007941 */ /* 0x000fea0003800200 */
.L_x_90:
[----:B------:R-:W-:Y:S05]  /*09e0*/  @!P2 EXIT ;  /* 0x000000000000a94d */ /* 0x000fea0003800000 */
[----:B------:R-:W-:Y:S01]  /*09f0*/  ISETP.GE.U32.AND P0, PT, R14, 0x4, PT ;  /* 0x000000040e00780c */ /* 0x000fe20003f06070 */
[----:B------:R-:W-:Y:S01]  /*0a00*/  IMAD.IADD R7, R11, 0x1, R15 ;  /* 0x000000010b077824 */ /* 0x000fe200078e020f */
[----:B------:R-:W-:Y:S01]  /*0a10*/  LOP3.LUT R16, R0, 0x1f, RZ, 0xc0, !PT ;  /* 0x0000001f00107812 */ /* 0x000fe200078ec0ff */
[----:B------:R-:W-:Y:S01]  /*0a20*/  IMAD.MOV.U32 R15, RZ, RZ, RZ ;  /* 0x000000ffff0f7224 */ /* 0x000fe200078e00ff */
[----:B------:R-:W-:-:S09]  /*0a30*/  LOP3.LUT R8, R14, 0x3, RZ, 0xc0, !PT ;  /* 0x000000030e087812 */ /* 0x000fd200078ec0ff */
[----:B------:R-:W-:Y:S05]  /*0a40*/  @!P0 BRA `(.L_x_92) ;  /* 0x0000000400c48947 */ /* 0x000fea0003800000 */
[----:B------:R-:W-:Y:S01]  /*0a50*/  USHF.R.U64 UR4, UR9, 0x5, URZ ;  /* 0x0000000509047899 */ /* 0x000fe200080012ff */
[----:B------:R-:W-:Y:S01]  /*0a60*/  SHF.R.U64 R12, R0, 0x5, RZ ;  /* 0x00000005000c7819 */ /* 0x000fe200000012ff */
[----:B------:R-:W-:Y:S01]  /*0a70*/  IMAD.MOV.U32 R13, RZ, RZ, RZ ;  /* 0x000000ffff0d7224 */ /* 0x000fe200078e00ff */
[----:B------:R-:W-:Y:S01]  /*0a80*/  IADD3 R9, P0, PT, R10, 0x2, RZ ;  /* 0x000000020a097810 */ /* 0x000fe20007f1e0ff */
[----:B------:R-:W0:Y:S01]  /*0a90*/  LDCU UR11, c[0x0][0x3a0] ;  /* 0x00007400ff0b77ac */ /* 0x000e220008000800 */
[----:B------:R-:W-:Y:S01]  /*0aa0*/  ISETP.NE.AND P2, PT, R16, RZ, PT ;  /* 0x000000ff1000720c */ /* 0x000fe20003f45270 */
[----:B------:R-:W-:Y:S01]  /*0ab0*/  IMAD.WIDE.U32 R12, R2, UR4, R12 ;  /* 0x00000004020c7c25 */ /* 0x000fe2000f8e000c */
[----:B------:R-:W-:Y:S01]  /*0ac0*/  UMOV UR4, URZ ;  /* 0x000000ff00047c82 */ /* 0x000fe20008000000 */
[----:B------:R-:W1:Y:S02]  /*0ad0*/  LDCU.64 UR12, c[0x0][0x3c8] ;  /* 0x00007900ff0c77ac */ /* 0x000e640008000a00 */
[----:B------:R-:W-:-:S02]  /*0ae0*/  VIADD R13, R13, UR4 ;  /* 0x000000040d0d7c36 */ /* 0x000fc40008000000 */
[----:B------:R-:W-:Y:S01]  /*0af0*/  IMAD.X R15, RZ, RZ, R7, P0 ;  /* 0x000000ffff0f7224 */ /* 0x000fe200000e0607 */
[----:B------:R-:W-:Y:S01]  /*0b00*/  UMOV UR10, 0x3 ;  /* 0x00000003000a7882 */ /* 0x000fe20000000000 */
[----:B------:R-:W-:Y:S01]  /*0b10*/  IMAD.WIDE.U32 R12, R9, UR14, R12 ;  /* 0x0000000e090c7c25 */ /* 0x000fe2000f8e000c */
[----:B------:R-:W-:-:S03]  /*0b20*/  LOP3.LUT R9, R14, 0x7ffffffc, RZ, 0xc0, !PT ;  /* 0x7ffffffc0e097812 */ /* 0x000fc600078ec0ff */
[----:B------:R-:W-:Y:S02]  /*0b30*/  IMAD R15, R15, UR14, RZ ;  /* 0x0000000e0f0f7c24 */ /* 0x000fe4000f8e02ff */
[----:B------:R-:W-:Y:S02]  /*0b40*/  IMAD.MOV R20, RZ, RZ, -R9 ;  /* 0x000000ffff147224 */ /* 0x000fe400078e0a09 */
[----:B------:R-:W-:-:S05]  /*0b50*/  IMAD.IADD R21, R13, 0x1, R15 ;  /* 0x000000010d157824 */ /* 0x000fca00078e020f */
[----:B01----:R-:W-:-:S07]  /*0b60*/  SHF.L.U64.HI R21, R12, 0x3, R21 ;  /* 0x000000030c157819 */ /* 0x003fce0000010215 */
.L_x_99:
[----:B------:R-:W-:Y:S01]  /*0b70*/  UIADD3 UR4, UPT, UPT, UR10, -0x3, URZ ;  /* 0xfffffffd0a047890 */ /* 0x000fe2000fffe0ff */
[----:B------:R-:W-:Y:S01]  /*0b80*/  BSSY.RECONVERGENT B0, `(.L_x_93) ;  /* 0x0000017000007945 */ /* 0x000fe20003800200 */
[----:B------:R-:W-:Y:S02]  /*0b90*/  UMOV UR5, 0x1 ;  /* 0x0000000100057882 */ /* 0x000fe40000000000 */
[----:B------:R-:W-:Y:S02]  /*0ba0*/  USHF.L.U32 UR8, UR5, UR4, URZ ;  /* 0x0000000405087299 */ /* 0x000fe400080006ff */
[----:B------:R-:W-:-:S04]  /*0bb0*/  USHF.L.U64.HI UR4, UR5, UR4, URZ ;  /* 0x0000000405047299 */ /* 0x000fc800080102ff */
[----:B------:R-:W-:Y:S02]  /*0bc0*/  LOP3.LUT P0, RZ, R3, UR8, RZ, 0xc0, !PT ;  /* 0x0000000803ff7c12 */ /* 0x000fe4000f80c0ff */
[----:B------:R-:W-:Y:S02]  /*0bd0*/  LOP3.LUT P1, RZ, R5, UR8, RZ, 0xc0, !PT ;  /* 0x0000000805ff7c12 */ /* 0x000fe4000f82c0ff */
[----:B------:R-:W-:Y:S02]  /*0be0*/  LOP3.LUT P0, RZ, R4, UR4, RZ, 0xc0, P0 ;  /* 0x0000000404ff7c12 */ /* 0x000fe4000800c0ff */
[----:B------:R-:W-:-:S11]  /*0bf0*/  LOP3.LUT P1, RZ, R6, UR4, RZ, 0xc0, P1 ;  /* 0x0000000406ff7c12 */ /* 0x000fd6000882c0ff */
[----:B------:R-:W-:Y:S02]  /*0c00*/  VOTE.ANY R16, PT, P0 ;  /* 0x0000000000107806 */ /* 0x000fe400000e0100 */
[----:B------:R-:W-:Y:S01]  /*0c10*/  VOTE.ANY R17, PT, P1 ;  /* 0x0000000000117806 */ /* 0x000fe200008e0100 */
[----:B0-----:R-:W-:Y:S06]  /*0c20*/  @P2 BRA `(.L_x_94) ;  /* 0x0000000000302947 */ /* 0x001fec0003800000 */
[----:B------:R-:W-:Y:S01]  /*0c30*/  SHF.R.U64 R14, R0, 0x5, RZ ;  /* 0x00000005000e7819 */ /* 0x000fe200000012ff */
[----:B------:R-:W-:Y:S01]  /*0c40*/  IMAD.MOV.U32 R15, RZ, RZ, RZ ;  /* 0x000000ffff0f7224 */ /* 0x000fe200078e00ff */
[----:B------:R-:W-:Y:S01]  /*0c50*/  USHF.R.U64 UR4, UR9, 0x5, URZ ;  /* 0x0000000509047899 */ /* 0x000fe200080012ff */
[----:B------:R-:W-:Y:S02]  /*0c60*/  IMAD R23, R7, UR11, RZ ;  /* 0x0000000b07177c24 */ /* 0x000fe4000f8e02ff */
[----:B------:R-:W-:-:S04]  /*0c70*/  IMAD.WIDE.U32 R18, R10, UR11, R14 ;  /* 0x0000000b0a127c25 */ /* 0x000fc8000f8e000e */
[----:B------:R-:W-:Y:S02]  /*0c80*/  IMAD.IADD R19, R19, 0x1, R23 ;  /* 0x0000000113137824 */ /* 0x000fe400078e0217 */
[----:B------:R-:W-:Y:S01]  /*0c90*/  IMAD.WIDE.U32 R18, R2, UR4, R18 ;  /* 0x0000000402127c25 */ /* 0x000fe2000f8e0012 */
[----:B------:R-:W-:-:S03]  /*0ca0*/  UMOV UR4, URZ ;  /* 0x000000ff00047c82 */ /* 0x000fc60008000000 */
[----:B------:R-:W-:Y:S01]  /*0cb0*/  VIADD R15, R19, UR4 ;  /* 0x00000004130f7c36 */ /* 0x000fe20008000000 */
[----:B------:R-:W-:-:S04]  /*0cc0*/  LEA R14, P0, R18, UR12, 0x3 ;  /* 0x0000000c120e7c11 */ /* 0x000fc8000f8018ff */
[----:B------:R-:W-:-:S05]  /*0cd0*/  LEA.HI.X R15, R18, UR13, R15, 0x3, P0 ;  /* 0x0000000d120f7c11 */ /* 0x000fca00080f1c0f */
[----:B------:R0:W-:Y:S04]  /*0ce0*/  STG.E.64 desc[UR6][R14.64], R16 ;  /* 0x000000100e007986 */ /* 0x0001e8000c101b06 */
.L_x_94:
[----:B------:R-:W-:Y:S05]  /*0cf0*/  BSYNC.RECONVERGENT B0 ;  /* 0x0000000000007941 */ /* 0x000fea0003800200 */
.L_x_93:
[----:B------:R-:W-:Y:S01]  /*0d00*/  UIADD3 UR4, UPT, UPT, UR10, -0x2, URZ ;  /* 0xfffffffe0a047890 */ /* 0x000fe2000fffe0ff */
[----:B------:R-:W-:Y:S03]  /*0d10*/  BSSY.RECONVERGENT B0, `(.L_x_95) ;  /* 0x0000018000007945 */ /* 0x000fe60003800200 */
[----:B------:R-:W-:Y:S02]  /*0d20*/  USHF.L.U32 UR8, UR5, UR4, URZ ;  /* 0x0000000405087299 */ /* 0x000fe400080006ff */
[----:B------:R-:W-:-:S04]  /*0d30*/  USHF.L.U64.HI UR4, UR5, UR4, URZ ;  /* 0x0000000405047299 */ /* 0x000fc800080102ff */
[----:B------:R-:W-:Y:S02]  /*0d40*/  LOP3.LUT P0, RZ, R3, UR8, RZ, 0xc0, !PT ;  /* 0x0000000803ff7c12 */ /* 0x000fe4000f80c0ff */
[----:B------:R-:W-:Y:S02]  /*0d50*/  LOP3.LUT P1, RZ, R5, UR8, RZ, 0xc0, !PT ;  /* 0x0000000805ff7c12 */ /* 0x000fe4000f82c0ff */
[----:B------:R-:W-:Y:S02]  /*0d60*/  LOP3.LUT P0, RZ, R4, UR4, RZ, 0xc0, P0 ;  /* 0x0000000404ff7c12 */ /* 0x000fe4000800c0ff */
[----:B------:R-:W-:-:S11]  /*0d70*/  LOP3.LUT P1, RZ, R6, UR4, RZ, 0xc0, P1 ;  /* 0x0000000406ff7c12 */ /* 0x000fd6000882c0ff */
[----:B0-----:R-:W-:Y:S02]  /*0d80*/  VOTE.ANY R14, PT, P0 ;  /* 0x00000000000e7806 */ /* 0x001fe400000e0100 */
[----:B------:R-:W-:Y:S01]  /*0d90*/  VOTE.ANY R15, PT, P1 ;  /* 0x00000000000f7806 */ /* 0x000fe200008e0100 */
[----:B------:R-:W-:Y:S06]  /*0da0*/  @P2 BRA `(.L_x_96) ;  /* 0x0000000000382947 */ /* 0x000fec0003800000 */
[----:B------:R-:W-:Y:S01]  /*0db0*/  USHF.R.U64 UR4, UR9, 0x5, URZ ;  /* 0x0000000509047899 */ /* 0x000fe200080012ff */
[----:B------:R-:W-:Y:S01]  /*0dc0*/  SHF.R.U64 R18, R0, 0x5, RZ ;  /* 0x0000000500127819 */ /* 0x000fe200000012ff */
[----:B------:R-:W-:Y:S02]  /*0dd0*/  IMAD.U32 R16, RZ, RZ, UR11 ;  /* 0x0000000bff107e24 */ /* 0x000fe4000f8e00ff */
[----:B------:R-:W-:Y:S02]  /*0de0*/  IMAD.MOV.U32 R19, RZ, RZ, RZ ;  /* 0x000000ffff137224 */ /* 0x000fe400078e00ff */
[----:B------:R-:W-:Y:S02]  /*0df0*/  IMAD.MOV.U32 R17, RZ, RZ, RZ ;  /* 0x000000ffff117224 */ /* 0x000fe400078e00ff */
[----:B------:R-:W-:Y:S01]  /*0e00*/  IMAD.WIDE.U32 R18, R2, UR4, R18 ;  /* 0x0000000402127c25 */ /* 0x000fe2000f8e0012 */
[----:B------:R-:W-:-:S03]  /*0e10*/  UMOV UR4, URZ ;  /* 0x000000ff00047c82 */ /* 0x000fc60008000000 */
[----:B------:R-:W-:-:S04]  /*0e20*/  IMAD.WIDE.U32 R16, R10, UR11, R16 ;  /* 0x0000000b0a107c25 */ /* 0x000fc8000f8e0010 */
[----:B------:R-:W-:Y:S01]  /*0e30*/  IMAD R23, R7, UR11, R17 ;  /* 0x0000000b07177c24 */ /* 0x000fe2000f8e0211 */
[----:B------:R-:W-:-:S04]  /*0e40*/  IADD3 R17, P0, PT, R18, R16, RZ ;  /* 0x0000001012117210 */ /* 0x000fc80007f1e0ff */
[----:B------:R-:W-:Y:S02]  /*0e50*/  IADD3.X R18, PT, PT, R23, UR4, R19, P0, !PT ;  /* 0x0000000417127c10 */ /* 0x000fe400087fe413 */
[----:B------:R-:W-:-:S04]  /*0e60*/  LEA R16, P0, R17, UR12, 0x3 ;  /* 0x0000000c11107c11 */ /* 0x000fc8000f8018ff */
[----:B------:R-:W-:-:S05]  /*0e70*/  LEA.HI.X R17, R17, UR13, R18, 0x3, P0 ;  /* 0x0000000d11117c11 */ /* 0x000fca00080f1c12 */
[----:B------:R0:W-:Y:S04]  /*0e80*/  STG.E.64 desc[UR6][R16.64], R14 ;  /* 0x0000000e10007986 */ /* 0x0001e8000c101b06 */
.L_x_96:
[----:B------:R-:W-:Y:S05]  /*0e90*/  BSYNC.RECONVERGENT B0 ;  /* 0x0000000000007941 */ /* 0x000fea0003800200 */
.L_x_95:
[----:B------:R-:W-:Y:S01]  /*0ea0*/  UIADD3 UR4, UPT, UPT, UR10, -0x1, URZ ;  /* 0xffffffff0a047890 */ /* 0x000fe2000fffe0ff */
[----:B0-----:R-:W-:Y:S01]  /*0eb0*/  @!P2 LEA R16, P3, R12, UR12, 0x3 ;  /* 0x0000000c0c10ac11 */ /* 0x001fe2000f8618ff */
[----:B------:R-:W-:Y:S01]  /*0ec0*/  VIADD R20, R20, 0x4 ;  /* 0x0000000414147836 */ /* 0x000fe20000000000 */
[----:B------:R-:W-:Y:S01]  /*0ed0*/  BSSY.RECONVERGENT B0, `(.L_x_97) ;  /* 0x0000023000007945 */ /* 0x000fe20003800200 */
[----:B------:R-:W-:Y:S01]  /*0ee0*/  USHF.L.U32 UR8, UR5, UR4, URZ ;  /* 0x0000000405087299 */ /* 0x000fe200080006ff */
[----:B------:R-:W-:Y:S01]  /*0ef0*/  @!P2 IADD3.X R17, PT, PT, R21, UR13, RZ, P3, !PT ;  /* 0x0000000d1511ac10 */ /* 0x000fe20009ffe4ff */
[----:B------:R-:W-:Y:S01]  /*0f00*/  USHF.L.U64.HI UR4, UR5, UR4, URZ ;  /* 0x0000000405047299 */ /* 0x000fe200080102ff */
[----:B------:R-:W-:-:S03]  /*0f10*/  ISETP.NE.AND P3, PT, R20, RZ, PT ;  /* 0x000000ff1400720c */ /* 0x000fc60003f65270 */
[----:B------:R-:W-:Y:S02]  /*0f20*/  LOP3.LUT P0, RZ, R3, UR8, RZ, 0xc0, !PT ;  /* 0x0000000803ff7c12 */ /* 0x000fe4000f80c0ff */
[----:B------:R-:W-:Y:S01]  /*0f30*/  LOP3.LUT P1, RZ, R5, UR8, RZ, 0xc0, !PT ;  /* 0x0000000805ff7c12 */ /* 0x000fe2000f82c0ff */
[----:B------:R-:W-:Y:S01]  /*0f40*/  USHF.L.U32 UR8, UR5, UR10, URZ ;  /* 0x0000000a05087299 */ /* 0x000fe200080006ff */
[----:B------:R-:W-:Y:S02]  /*0f50*/  LOP3.LUT P0, RZ, R4, UR4, RZ, 0xc0, P0 ;  /* 0x0000000404ff7c12 */ /* 0x000fe4000800c0ff */
[----:B------:R-:W-:Y:S01]  /*0f60*/  LOP3.LUT P1, RZ, R6, UR4, RZ, 0xc0, P1 ;  /* 0x0000000406ff7c12 */ /* 0x000fe2000882c0ff */
[----:B------:R-:W-:-:S10]  /*0f70*/  USHF.L.U64.HI UR4, UR5, UR10, URZ ;  /* 0x0000000a05047299 */ /* 0x000fd400080102ff */
[----:B------:R-:W-:Y:S02]  /*0f80*/  VOTE.ANY R18, PT, P0 ;  /* 0x0000000000127806 */ /* 0x000fe400000e0100 */
[----:B------:R-:W-:Y:S02]  /*0f90*/  VOTE.ANY R19, PT, P1 ;  /* 0x0000000000137806 */ /* 0x000fe400008e0100 */
[----:B------:R-:W-:Y:S02]  /*0fa0*/  LOP3.LUT P0, RZ, R3, UR8, RZ, 0xc0, !PT ;  /* 0x0000000803ff7c12 */ /* 0x000fe4000f80c0ff */
[----:B------:R-:W-:Y:S01]  /*0fb0*/  LOP3.LUT P1, RZ, R5, UR8, RZ, 0xc0, !PT ;  /* 0x0000000805ff7c12 */ /* 0x000fe2000f82c0ff */
[----:B------:R0:W-:Y:S01]  /*0fc0*/  @!P2 STG.E.64 desc[UR6][R16.64], R18 ;  /* 0x000000121000a986 */ /* 0x0001e2000c101b06 */
[----:B------:R-:W-:Y:S02]  /*0fd0*/  LOP3.LUT P0, RZ, R4, UR4, RZ, 0xc0, P0 ;  /* 0x0000000404ff7c12 */ /* 0x000fe4000800c0ff */
[----:B------:R-:W-:-:S11]  /*0fe0*/  LOP3.LUT P1, RZ, R6, UR4, RZ, 0xc0, P1 ;  /* 0x0000000406ff7c12 */ /* 0x000fd6000882c0ff */
[----:B------:R-:W-:Y:S02]  /*0ff0*/  VOTE.ANY R14, PT, P0 ;  /* 0x00000000000e7806 */ /* 0x000fe400000e0100 */
[----:B------:R-:W-:Y:S01]  /*1000*/  VOTE.ANY R15, PT, P1 ;  /* 0x00000000000f7806 */ /* 0x000fe200008e0100 */
[----:B0-----:R-:W-:Y:S06]  /*1010*/  @P2 BRA `(.L_x_98) ;  /* 0x0000000000382947 */ /* 0x001fec0003800000 */
[----:B------:R-:W-:Y:S01]  /*1020*/  USHF.R.U64 UR4, UR9, 0x5, URZ ;  /* 0x0000000509047899 */ /* 0x000fe200080012ff */
[----:B------:R-:W-:Y:S01]  /*1030*/  SHF.R.U64 R16, R0, 0x5, RZ ;  /* 0x0000000500107819 */ /* 0x000fe200000012ff */
[----:B------:R-:W-:Y:S01]  /*1040*/  IMAD.MOV.U32 R17, RZ, RZ, RZ ;  /* 0x000000ffff117224 */ /* 0x000fe200078e00ff */
[----:B------:R-:W-:-:S03]  /*1050*/  IADD3 R19, P0, PT, R10, 0x3, RZ ;  /* 0x000000030a137810 */ /* 0x000fc60007f1e0ff */
[----:B------:R-:W-:Y:S01]  /*1060*/  IMAD.WIDE.U32 R16, R2, UR4, R16 ;  /* 0x0000000402107c25 */ /* 0x000fe2000f8e0010 */
[----:B------:R-:W-:-:S03]  /*1070*/  UMOV UR4, URZ ;  /* 0x000000ff00047c82 */ /* 0x000fc60008000000 */
[----:B------:R-:W-:Y:S02]  /*1080*/  IMAD.X R18, RZ, RZ, R7, P0 ;  /* 0x000000ffff127224 */ /* 0x000fe400000e0607 */
[----:B------:R-:W-:Y:S02]  /*1090*/  VIADD R17, R17, UR4 ;  /* 0x0000000411117c36 */ /* 0x000fe40008000000 */
[----:B------:R-:W-:Y:S02]  /*10a0*/  IMAD R23, R18, UR11, RZ ;  /* 0x0000000b12177c24 */ /* 0x000fe4000f8e02ff */
[----:B------:R-:W-:-:S04]  /*10b0*/  IMAD.WIDE.U32 R16, R19, UR11, R16 ;  /* 0x0000000b13107c25 */ /* 0x000fc8000f8e0010 */
[----:B------:R-:W-:Y:S01]  /*10c0*/  IMAD.IADD R17, R17, 0x1, R23 ;  /* 0x0000000111117824 */ /* 0x000fe200078e0217 */
[----:B------:R-:W-:-:S04]  /*10d0*/  LEA R18, P0, R16, UR12, 0x3 ;  /* 0x0000000c10127c11 */ /* 0x000fc8000f8018ff */
[----:B------:R-:W-:-:S05]  /*10e0*/  LEA.HI.X R19, R16, UR13, R17, 0x3, P0 ;  /* 0x0000000d10137c11 */ /* 0x000fca00080f1c11 */
[----:B------:R0:W-:Y:S04]  /*10f0*/  STG.E.64 desc[UR6][R18.64], R14 ;  /* 0x0000000e12007986 */ /* 0x0001e8000c101b06 */
.L_x_98:
[----:B------:R-:W-:Y:S05]  /*1100*/  BSYNC.RECONVERGENT B0 ;  /* 0x0000000000007941 */ /* 0x000fea0003800200 */
.L_x_97:
[----:B------:R-:W-:Y:S02]  /*1110*/  ULEA UR12, UP0, UR14, UR12, 0x5 ;  /* 0x0000000c0e0c7291 */ /* 0x000fe4000f8028ff */
[----:B------:R-:W-:Y:S02]  /*1120*/  UIADD3 UR10, UPT, UPT, UR10, 0x4, URZ ;  /* 0x000000040a0a7890 */ /* 0x000fe4000fffe0ff */
[----:B------:R-:W-:Y:S01]  /*1130*/  ULEA.HI.X UR13, UR14, UR13, URZ, 0x5, UP0 ;  /* 0x0000000d0e0d7291 */ /* 0x000fe200080f2cff */
[----:B------:R-:W-:Y:S11]  /*1140*/  @P3 BRA `(.L_x_99) ;  /* 0xfffffff800883947 */ /* 0x000ff6000383ffff */
[----:B0-----:R-:W-:-:S07]  /*1150*/  IMAD.MOV.U32 R15, RZ, RZ, R9 ;  /* 0x000000ffff0f7224 */ /* 0x001fce00078e0009 */
.L_x_92:
[----:B------:R-:W-:-:S13]  /*1160*/  ISETP.NE.AND P0, PT, R8, RZ, PT ;  /* 0x000000ff0800720c */ /* 0x000fda0003f05270 */
[----:B------:R-:W-:Y:S05]  /*1170*/  @!P0 EXIT ;  /* 0x000000000000894d */ /* 0x000fea0003800000 */
[----:B------:R-:W0:Y:S01]  /*1180*/  S2R R14, SR_TID.X ;  /* 0x00000000000e7919 */ /* 0x000e220000002100 */
[----:B------:R-:W1:Y:S01]  /*1190*/  LDC R9, c[0x0][0x3a0] ;  /* 0x0000e800ff097b82 */ /* 0x000e620000000800 */
[----:B------:R-:W-:Y:S01]  /*11a0*/  USHF.R.U64 UR4, UR9, 0x5, URZ ;  /* 0x0000000509047899 */ /* 0x000fe200080012ff */
[----:B------:R-:W-:Y:S01]  /*11b0*/  SHF.R.U64 R12, R0, 0x5, RZ ;  /* 0x00000005000c7819 */ /* 0x000fe200000012ff */
[----:B------:R-:W2:Y:S01]  /*11c0*/  LDCU.64 UR10, c[0x0][0x3c8] ;  /* 0x00007900ff0a77ac */ /* 0x000ea20008000a00 */
[----:B------:R-:W-:Y:S01]  /*11d0*/  IMAD.MOV.U32 R13, RZ, RZ, RZ ;  /* 0x000000ffff0d7224 */ /* 0x000fe200078e00ff */
[----:B------:R-:W-:Y:S01]  /*11e0*/  IADD3 R10, P0, PT, R15, R10, RZ ;  /* 0x0000000a0f0a7210 */ /* 0x000fe20007f1e0ff */
[----:B------:R-:W-:Y:S02]  /*11f0*/  IMAD.MOV R8, RZ, RZ, -R8 ;  /* 0x000000ffff087224 */ /* 0x000fe400078e0a08 */
[----:B------:R-:W-:Y:S01]  /*1200*/  IMAD.WIDE.U32 R12, R2, UR4, R12 ;  /* 0x00000004020c7c25 */ /* 0x000fe2000f8e000c */
[----:B------:R-:W-:-:S03]  /*1210*/  UMOV UR4, URZ ;  /* 0x000000ff00047c82 */ /* 0x000fc60008000000 */
[----:B------:R-:W-:Y:S02]  /*1220*/  VIADD R13, R13, UR4 ;  /* 0x000000040d0d7c36 */ /* 0x000fe40008000000 */
[----:B------:R-:W-:Y:S02]  /*1230*/  IMAD.X R0, RZ, RZ, R7, P0 ;  /* 0x000000ffff007224 */ /* 0x000fe400000e0607 */
[----:B------:R-:W-:Y:S02]  /*1240*/  IMAD.MOV.U32 R16, RZ, RZ, 0x1 ;  /* 0x00000001ff107424 */ /* 0x000fe400078e00ff */
[----:B-1----:R-:W-:-:S04]  /*1250*/  IMAD.WIDE.U32 R10, R10, R9, R12 ;  /* 0x000000090a0a7225 */ /* 0x002fc800078e000c */
[----:B------:R-:W-:Y:S01]  /*1260*/  IMAD R7, R0, R9, RZ ;  /* 0x0000000900077224 */ /* 0x000fe200078e02ff */
[----:B--2---:R-:W-:Y:S02]  /*1270*/  LEA R2, P0, R10, UR10, 0x3 ;  /* 0x0000000a0a027c11 */ /* 0x004fe4000f8018ff */
[----:B0-----:R-:W-:Y:S01]  /*1280*/  LOP3.LUT R14, R14, 0x1f, RZ, 0xc0, !PT ;  /* 0x0000001f0e0e7812 */ /* 0x001fe200078ec0ff */
[----:B------:R-:W-:-:S03]  /*1290*/  IMAD.IADD R7, R11, 0x1, R7 ;  /* 0x000000010b077824 */ /* 0x000fc600078e0207 */
[----:B------:R-:W-:Y:S02]  /*12a0*/  ISETP.NE.AND P2, PT, R14, RZ, PT ;  /* 0x000000ff0e00720c */ /* 0x000fe40003f45270 */
[----:B------:R-:W-:-:S11]  /*12b0*/  LEA.HI.X R14, R10, UR11, R7, 0x3, P0 ;  /* 0x0000000b0a0e7c11 */ /* 0x000fd600080f1c07 */
.L_x_100:
[CC--:B------:R-:W-:Y:S01]  /*12c0*/  SHF.L.U32 R0, R16.reuse, R15.reuse, RZ ;  /* 0x0000000f10007219 */ /* 0x0c0fe200000006ff */
[----:B0-----:R-:W-:Y:S01]  /*12d0*/  @!P2 IMAD.MOV.U32 R12, RZ, RZ, R2 ;  /* 0x000000ffff0ca224 */ /* 0x001fe200078e0002 */
[----:B------:R-:W-:Y:S01]  /*12e0*/  SHF.L.U64.HI R7, R16, R15, RZ ;  /* 0x0000000f10077219 */ /* 0x000fe200000102ff */
[----:B------:R-:W-:Y:S01]  /*12f0*/  @!P2 IMAD.MOV.U32 R13, RZ, RZ, R14 ;  /* 0x000000ffff0da224 */ /* 0x000fe200078e000e */
[----:B------:R-:W-:Y:S01]  /*1300*/  LOP3.LUT P0, RZ, R0, R3, RZ, 0xc0, !PT ;  /* 0x0000000300ff7212 */ /* 0x000fe2000780c0ff */
[----:B------:R-:W-:Y:S01]  /*1310*/  VIADD R8, R8, 0x1 ;  /* 0x0000000108087836 */ /* 0x000fe20000000000 */
[----:B------:R-:W-:Y:S01]  /*1320*/  LOP3.LUT P1, RZ, R0, R5, RZ, 0xc0, !PT ;  /* 0x0000000500ff7212 */ /* 0x000fe2000782c0ff */
[----:B------:R-:W-:Y:S01]  /*1330*/  VIADD R15, R15, 0x1 ;  /* 0x000000010f0f7836 */ /* 0x000fe20000000000 */
[C---:B------:R-:W-:Y:S02]  /*1340*/  LOP3.LUT P0, RZ, R7.reuse, R4, RZ, 0xc0, P0 ;  /* 0x0000000407ff7212 */ /* 0x040fe4000000c0ff */
[----:B------:R-:W-:-:S11]  /*1350*/  LOP3.LUT P1, RZ, R7, R6, RZ, 0xc0, P1 ;  /* 0x0000000607ff7212 */ /* 0x000fd6000082c0ff */
[----:B------:R-:W-:Y:S02]  /*1360*/  VOTE.ANY R10, PT, P0 ;  /* 0x00000000000a7806 */ /* 0x000fe400000e0100 */
[----:B------:R-:W-:Y:S02]  /*1370*/  VOTE.ANY R11, PT, P1 ;  /* 0x00000000000b7806 */ /* 0x000fe400008e0100 */
[----:B------:R-:W-:Y:S02]  /*1380*/  ISETP.NE.AND P1, PT, R8, RZ, PT ;  /* 0x000000ff0800720c */ /* 0x000fe40003f25270 */
[C---:B------:R-:W-:Y:S01]  /*1390*/  LEA R2, P0, R9.reuse, R2, 0x3 ;  /* 0x0000000209027211 */ /* 0x040fe200078018ff */
[----:B------:R0:W-:Y:S03]  /*13a0*/  @!P2 STG.E.64 desc[UR6][R12.64], R10 ;  /* 0x0000000a0c00a986 */ /* 0x0001e6000c101b06 */
[----:B------:R-:W-:-:S07]  /*13b0*/  LEA.HI.X R14, R9, R14, RZ, 0x3, P0 ;  /* 0x0000000e090e7211 */ /* 0x000fce00000f1cff */
[----:B------:R-:W-:Y:S05]  /*13c0*/  @P1 BRA `(.L_x_100) ;  /* 0xfffffffc00bc1947 */ /* 0x000fea000383ffff */
[----:B------:R-:W-:Y:S05]  /*13d0*/  EXIT ;  /* 0x000000000000794d */ /* 0x000fea0003800000 */
.L_x_101:
        /* <DEDUP_REMOVED lines=10> */
.L_x_453:


//--------------------- .text._Z46quantize_shift_pack_chunk_batch_oneshot_kernelI6__halfEvPKT_lliiiydiPKiPy --------------------------
	.section	.text._Z46quantize_shift_pack_chunk_batch_oneshot_kernelI6__halfEvPKT_lliiiydiPKiPy,"ax",@progbits
	.align	128
        .global         _Z46quantize_shift_pack_chunk_batch_oneshot_kernelI6__halfEvPKT_lliiiydiPKiPy
        .type           _Z46quantize_shift_pack_chunk_batch_oneshot_kernelI6__halfEvPKT_lliiiydiPKiPy,@function
        .size           _Z46quantize_shift_pack_chunk_batch_oneshot_kernelI6__halfEvPKT_lliiiydiPKiPy,(.L_x_454 - _Z46quantize_shift_pack_chunk_batch_oneshot_kernelI6__halfEvPKT_lliiiydiPKiPy)
        .other          _Z46quantize_shift_pack_chunk_batch_oneshot_kernelI6__halfEvPKT_lliiiydiPKiPy,@"STO_CUDA_ENTRY STV_DEFAULT"
_Z46quantize_shift_pack_chunk_batch_oneshot_kernelI6__halfEvPKT_lliiiydiPKiPy:
.text._Z46quantize_shift_pack_chunk_batch_oneshot_kernelI6__halfEvPKT_lliiiydiPKiPy:
        /* <DEDUP_REMOVED lines=53> */
[----:B--2---:R-:W-:-:S04]  /*0350*/  HADD2.F32 R6, -RZ, R6.H0_H0 ;  /* 0x20000006ff067230 */ /* 0x004fc80000004100 */
        /* <DEDUP_REMOVED lines=42> */
.L_x_103:
[----:B------:R-:W-:Y:S05]  /*0600*/  BSYNC.RECONVERGENT B0 ;  /* 0x0000000000007941 */ /* 0x000fea0003800200 */
.L_x_102:
        /* <DEDUP_REMOVED lines=60> */
.L_x_105:
[----:B------:R-:W-:Y:S05]  /*09d0*/  BSYNC.RECONVERGENT B0 ;  /* 0x0000000000007941 */ /* 0x000fea0003800200 */
.L_x_104:
        /* <DEDUP_REMOVED lines=25> */
.L_x_113:
        /* <DEDUP_REMOVED lines=24> */
.L_x_108:
[----:B------:R-:W-:Y:S05]  /*0cf0*/  BSYNC.RECONVERGENT B0 ;  /* 0x0000000000007941 */ /* 0x000fea0003800200 */
.L_x_107:
        /* <DEDUP_REMOVED lines=25> */
.L_x_110:
[----:B------:R-:W-:Y:S05]  /*0e90*/  BSYNC.RECONVERGENT B0 ;  /* 0x0000000000007941 */ /* 0x000fea0003800200 */
.L_x_109:
        /* <DEDUP_REMOVED lines=38> */
.L_x_112:
[----:B------:R-:W-:Y:S05]  /*1100*/  BSYNC.RECONVERGENT B0 ;  /* 0x0000000000007941 */ /* 0x000fea0003800200 */
.L_x_111:
[----:B------:R-:W-:Y:S02]  /*1110*/  ULEA UR12, UP0, UR14, UR12, 0x5 ;  /* 0x0000000c0e0c7291 */ /* 0x000fe4000f8028ff */
[----:B------:R-:W-:Y:S02]  /*1120*/  UIADD3 UR10, UPT, UPT, UR10, 0x4, URZ ;  /* 0x000000040a0a7890 */ /* 0x000fe4000fffe0ff */
[----:B------:R-:W-:Y:S01]  /*1130*/  ULEA.HI.X UR13, UR14, UR13, URZ, 0x5, UP0 ;  /* 0x0000000d0e0d7291 */ /* 0x000fe200080f2cff */
[----:B------:R-:W-:Y:S11]  /*1140*/  @P3 BRA `(.L_x_113) ;  /* 0xfffffff800883947 */ /* 0x000ff6000383ffff */
[----:B0-----:R-:W-:-:S07]  /*1150*/  IMAD.MOV.U32 R15, RZ, RZ, R9 ;  /* 0x000000ffff0f7224 */ /* 0x001fce00078e0009 */
.L_x_106:
        /* <DEDUP_REMOVED lines=22> */
.L_x_114:
        /* <DEDUP_REMOVED lines=18> */
.L_x_115:
        /* <DEDUP_REMOVED lines=10> */
.L_x_454:


//--------------------- .text._Z46quantize_shift_pack_chunk_batch_oneshot_kernelIfEvPKT_lliiiydiPKiPy --------------------------
	.section	.text._Z46quantize_shift_pack_chunk_batch_oneshot_kernelIfEvPKT_lliiiydiPKiPy,"ax",@progbits
	.align	128
        .global         _Z46quantize_shift_pack_chunk_batch_oneshot_kernelIfEvPKT_lliiiydiPKiPy
        .type           _Z46quantize_shift_pack_chunk_batch_oneshot_kernelIfEvPKT_lliiiydiPKiPy,@function
        .size           _Z46quantize_shift_pack_chunk_batch_oneshot_kernelIfEvPKT_lliiiydiPKiPy,(.L_x_455 - _Z46quantize_shift_pack_chunk_batch_oneshot_kernelIfEvPKT_lliiiydiPKiPy)
        .other          _Z46quantize_shift_pack_chunk_batch_oneshot_kernelIfEvPKT_lliiiydiPKiPy,@"STO_CUDA_ENTRY STV_DEFAULT"
_Z46quantize_shift_pack_chunk_batch_oneshot_kernelIfEvPKT_lliiiydiPKiPy:
.text._Z46quantize_shift_pack_chunk_batch_oneshot_kernelIfEvPKT_lliiiydiPKiPy:
        /* <DEDUP_REMOVED lines=42> */
[----:B------:R-:W2:Y:S01]  /*02a0*/  LDG.E.CONSTANT R6, desc[UR6][R12.64] ;  /* 0x000000060c067981 */ /* 0x000ea2000c1e9900 */
        /* <DEDUP_REMOVED lines=10> */
[----:B--2---:R-:W1:Y:S02]  /*0350*/  F2F.F64.F32 R10, R6 ;  /* 0x00000006000a7310 */ /* 0x004e640000201800 */
[----:B-1----:R-:W-:Y:S01]  /*0360*/  DMUL R10, R10, UR12 ;  /* 0x0000000c0a0a7c28 */ /* 0x002fe20008000000 */
[----:B------:R-:W0:Y:S07]  /*0370*/  LDCU.64 UR12, c[0x0][0x3a8] ;  /* 0x00007500ff0c77ac */ /* 0x000e2e0008000a00 */
[----:B------:R-:W-:-:S14]  /*0380*/  DSETP.GE.AND P1, PT, R10, RZ, PT ;  /* 0x000000ff0a00722a */ /* 0x000fdc0003f26000 */
[C---:B------:R-:W-:Y:S01]  /*0390*/  @P1 DADD R16, R10.reuse, 0.5 ;  /* 0x3fe000000a101429 */ /* 0x040fe20000000000 */
[----:B---3--:R-:W-:Y:S01]  /*03a0*/  VIADD R4, R3, 0xffffffff ;  /* 0xffffffff03047836 */ /* 0x008fe20000000000 */
[----:B------:R-:W-:-:S04]  /*03b0*/  @!P1 DADD R10, -R10, 0.5 ;  /* 0x3fe000000a0a9429 */ /* 0x000fc80000000100 */
[CC--:B------:R-:W-:Y:S02]  /*03c0*/  SHF.L.U32 R5, R23.reuse, R4.reuse, RZ ;  /* 0x0000000417057219 */ /* 0x0c0fe400000006ff */
[----:B------:R-:W-:Y:S02]  /*03d0*/  SHF.L.U64.HI R6, R23, R4, RZ ;  /* 0x0000000417067219 */ /* 0x000fe400000102ff */
[----:B------:R-:W1:Y:S08]  /*03e0*/  @P1 F2I.S64.F64.FLOOR R16, R16 ;  /* 0x0000001000101311 */ /* 0x000e700000305900 */
[----:B------:R-:W2:Y:S01]  /*03f0*/  @!P1 F2I.S64.F64.FLOOR R10, R10 ;  /* 0x0000000a000a9311 */ /* 0x000ea20000305900 */
[----:B-1----:R-:W-:-:S02]  /*0400*/  @P1 IMAD.MOV.U32 R18, RZ, RZ, R16 ;  /* 0x000000ffff121224 */ /* 0x002fc400078e0010 */
        /* <DEDUP_REMOVED lines=30> */
.L_x_117:
[----:B------:R-:W-:Y:S05]  /*05f0*/  BSYNC.RECONVERGENT B0 ;  /* 0x0000000000007941 */ /* 0x000fea0003800200 */
.L_x_116:
[----:B------:R-:W-:Y:S01]  /*0600*/  BSSY.RECONVERGENT B0, `(.L_x_118) ;  /* 0x000003b000007945 */ /* 0x000fe20003800200 */
[----:B------:R-:W-:Y:S02]  /*0610*/  IMAD.MOV.U32 R5, RZ, RZ, RZ ;  /* 0x000000ffff057224 */ /* 0x000fe400078e00ff */
[----:B------:R-:W-:Y:S02]  /*0620*/  IMAD.MOV.U32 R6, RZ, RZ, RZ ;  /* 0x000000ffff067224 */ /* 0x000fe400078e00ff */
[----:B------:R-:W-:-:S04]  /*0630*/  IMAD.WIDE.U32 R10, R14, UR8, RZ ;  /* 0x000000080e0a7c25 */ /* 0x000fc8000f8e00ff */
[----:B------:R-:W-:Y:S01]  /*0640*/  IMAD R15, R15, UR8, RZ ;  /* 0x000000080f0f7c24 */ /* 0x000fe2000f8e02ff */
[----:B------:R-:W-:Y:S06]  /*0650*/  @P0 BRA `(.L_x_119) ;  /* 0x0000000000d40947 */ /* 0x000fec0003800000 */
        /* <DEDUP_REMOVED lines=18> */
[----:B------:R-:W-:-:S04]  /*0780*/  SHF.L.U32 R7, R21, R6, RZ ;  /* 0x0000000615077219 */ /* 0x000fc800000006ff */
        /* <DEDUP_REMOVED lines=34> */
.L_x_119:
[----:B------:R-:W-:Y:S05]  /*09b0*/  BSYNC.RECONVERGENT B0 ;  /* 0x0000000000007941 */ /* 0x000fea0003800200 */
.L_x_118:
        /* <DEDUP_REMOVED lines=25> */
.L_x_127:
        /* <DEDUP_REMOVED lines=24> */
.L_x_122:
[----:B------:R-:W-:Y:S05]  /*0cd0*/  BSYNC.RECONVERGENT B0 ;  /* 0x0000000000007941 */ /* 0x000fea0003800200 */
.L_x_121:
        /* <DEDUP_REMOVED lines=25> */
.L_x_124:
[----:B------:R-:W-:Y:S05]  /*0e70*/  BSYNC.RECONVERGENT B0 ;  /* 0x0000000000007941 */ /* 0x000fea0003800200 */
.L_x_123:
        /* <DEDUP_REMOVED lines=38> */
.L_x_126:
[----:B------:R-:W-:Y:S05]  /*10e0*/  BSYNC.RECONVERGENT B0 ;  /* 0x0000000000007941 */ /* 0x000fea0003800200 */
.L_x_125:
[----:B------:R-:W-:Y:S02]  /*10f0*/  ULEA UR12, UP0, UR14, UR12, 0x5 ;  /* 0x0000000c0e0c7291 */ /* 0x000fe4000f8028ff */
[----:B------:R-:W-:Y:S02]  /*1100*/  UIADD3 UR10, UPT, UPT, UR10, 0x4, URZ ;  /* 0x000000040a0a7890 */ /* 0x000fe4000fffe0ff */
[----:B------:R-:W-:Y:S01]  /*1110*/  ULEA.HI.X UR13, UR14, UR13, URZ, 0x5, UP0 ;  /* 0x0000000d0e0d7291 */ /* 0x000fe200080f2cff */
[----:B------:R-:W-:Y:S11]  /*1120*/  @P3 BRA `(.L_x_127) ;  /* 0xfffffff800883947 */ /* 0x000ff6000383ffff */
[----:B0-----:R-:W-:-:S07]  /*1130*/  IMAD.MOV.U32 R15, RZ, RZ, R9 ;  /* 0x000000ffff0f7224 */ /* 0x001fce00078e0009 */
.L_x_120:
        /* <DEDUP_REMOVED lines=22> */
.L_x_128:
        /* <DEDUP_REMOVED lines=18> */
.L_x_129:
        /* <DEDUP_REMOVED lines=12> */
.L_x_455:


//--------------------- .text._Z44quantize_shift_pack_row_batch_oneshot_kernelI13__nv_bfloat16EvPKT_lliiydiPKiPy --------------------------
	.section	.text._Z44quantize_shift_pack_row_batch_oneshot_kernelI13__nv_bfloat16EvPKT_lliiydiPKiPy,"ax",@progbits
	.align	128
        .global         _Z44quantize_shift_pack_row_batch_oneshot_kernelI13__nv_bfloat16EvPKT_lliiydiPKiPy
        .type           _Z44quantize_shift_pack_row_batch_oneshot_kernelI13__nv_bfloat16EvPKT_lliiydiPKiPy,@function
        .size           _Z44quantize_shift_pack_row_batch_oneshot_kernelI13__nv_bfloat16EvPKT_lliiydiPKiPy,(.L_x_456 - _Z44quantize_shift_pack_row_batch_oneshot_kernelI13__nv_bfloat16EvPKT_lliiydiPKiPy)
        .other          _Z44quantize_shift_pack_row_batch_oneshot_kernelI13__nv_bfloat16EvPKT_lliiydiPKiPy,@"STO_CUDA_ENTRY STV_DEFAULT"
_Z44quantize_shift_pack_row_batch_oneshot_kernelI13__nv_bfloat16EvPKT_lliiydiPKiPy:
.text._Z44quantize_shift_pack_row_batch_oneshot_kernelI13__nv_bfloat16EvPKT_lliiydiPKiPy:
        /* <DEDUP_REMOVED lines=15> */
[----:B------:R-:W0:Y:S01]  /*00f0*/  LDCU.64 UR4, c[0x0][0x3b8] ;  /* 0x00007700ff0477ac */ /* 0x000e220008000a00 */
[----:B------:R-:W1:Y:S01]  /*0100*/  LDC.64 R8, c[0x0][0x390] ;  /* 0x0000e400ff087b82 */ /* 0x000e620000000a00 */
[----:B------:R-:W-:Y:S01]  /*0110*/  IMAD.WIDE.U32 R4, R3, 0x40, RZ ;  /* 0x0000004003047825 */ /* 0x000fe200078e00ff */
[----:B------:R-:W2:Y:S01]  /*0120*/  LDCU.64 UR10, c[0x0][0x380] ;  /* 0x00007000ff0a77ac */ /* 0x000ea20008000a00 */
[----:B------:R-:W3:Y:S05]  /*0130*/  LDCU.64 UR8, c[0x0][0x358] ;  /* 0x00006b00ff0877ac */ /* 0x000eea0008000a00 */
[----:B------:R-:W4:Y:S01]  /*0140*/  LDC R10, c[0x0][0x398] ;  /* 0x0000e600ff0a7b82 */ /* 0x000f220000000800 */
[----:B0-----:R-:W-:Y:S01]  /*0150*/  ULEA UR4, UP0, UR6, UR4, 0x2 ;  /* 0x0000000406047291 */ /* 0x001fe2000f8010ff */
[----:B------:R-:W-:-:S03]  /*0160*/  LOP3.LUT R4, R4, 0x1f, R0, 0xf8, !PT ;  /* 0x0000001f04047812 */ /* 0x000fc600078ef800 */
[----:B------:R-:W-:Y:S02]  /*0170*/  ULEA.HI.X UR5, UR6, UR5, URZ, 0x2, UP0 ;  /* 0x0000000506057291 */ /* 0x000fe400080f14ff */
[----:B------:R-:W-:Y:S01]  /*0180*/  IMAD.U32 R6, RZ, RZ, UR4 ;  /* 0x00000004ff067e24 */ /* 0x000fe2000f8e00ff */
[CC--:B-1----:R-:W-:Y:S02]  /*0190*/  ISETP.GE.U32.AND P1, PT, R4.reuse, R8.reuse, PT ;  /* 0x000000080400720c */ /* 0x0c2fe40003f26070 */
[----:B------:R-:W-:Y:S01]  /*01a0*/  IADD3 R3, P2, PT, R4, 0x20, RZ ;  /* 0x0000002004037810 */ /* 0x000fe20007f5e0ff */
[----:B------:R-:W-:Y:S01]  /*01b0*/  IMAD.WIDE.U32 R12, R8, UR6, R4 ;  /* 0x00000006080c7c25 */ /* 0x000fe2000f8e0004 */
[----:B------:R-:W0:Y:S01]  /*01c0*/  LDCU UR4, c[0x0][0x3b0] ;  /* 0x00007600ff0477ac */ /* 0x000e220008000800 */
[----:B------:R-:W-:Y:S02]  /*01d0*/  ISETP.GE.AND.EX P1, PT, R5, R9, PT, P1 ;  /* 0x000000090500720c */ /* 0x000fe40003f26310 */
[----:B------:R-:W-:Y:S01]  /*01e0*/  ISETP.GE.U32.AND P0, PT, R3, R8, PT ;  /* 0x000000080300720c */ /* 0x000fe20003f06070 */
[----:B------:R-:W-:Y:S01]  /*01f0*/  IMAD.X R4, RZ, RZ, R5, P2 ;  /* 0x000000ffff047224 */ /* 0x000fe200010e0605 */
[----:B--2---:R-:W-:Y:S01]  /*0200*/  LEA R8, P2, R12, UR10, 0x1 ;  /* 0x0000000a0c087c11 */ /* 0x004fe2000f8408ff */
[----:B------:R-:W-:-:S02]  /*0210*/  IMAD R3, R9, UR6, R13 ;  /* 0x0000000609037c24 */ /* 0x000fc4000f8e020d */
[----:B------:R-:W-:Y:S01]  /*0220*/  IMAD.U32 R7, RZ, RZ, UR5 ;  /* 0x00000005ff077e24 */ /* 0x000fe2000f8e00ff */
[----:B------:R-:W-:Y:S01]  /*0230*/  UMOV UR5, 0xffffffff ;  /* 0xffffffff00057882 */ /* 0x000fe20000000000 */
[----:B----4-:R-:W-:Y:S01]  /*0240*/  SHF.R.S32.HI R11, RZ, 0x1f, R10 ;  /* 0x0000001fff0b7819 */ /* 0x010fe2000001140a */
[----:B------:R-:W-:Y:S01]  /*0250*/  BSSY.RECONVERGENT B0, `(.L_x_130) ;  /* 0x000003e000007945 */ /* 0x000fe20003800200 */
[----:B------:R-:W-:Y:S01]  /*0260*/  ISETP.GE.AND.EX P0, PT, R4, R9, PT, P0 ;  /* 0x000000090400720c */ /* 0x000fe20003f06300 */
[----:B0-----:R-:W-:Y:S01]  /*0270*/  UIADD3 UR4, UPT, UPT, UR4, -0x1, URZ ;  /* 0xffffffff04047890 */ /* 0x001fe2000fffe0ff */
[----:B------:R-:W-:Y:S01]  /*0280*/  LEA.HI.X R9, R12, UR11, R3, 0x1, P2 ;  /* 0x0000000b0c097c11 */ /* 0x000fe200090f0c03 */
[----:B---3--:R0:W5:Y:S01]  /*0290*/  LDG.E.CONSTANT R7, desc[UR8][R6.64] ;  /* 0x0000000806077981 */ /* 0x008162000c1e9900 */
[----:B------:R-:W-:Y:S01]  /*02a0*/  IMAD.MOV.U32 R3, RZ, RZ, RZ ;  /* 0x000000ffff037224 */ /* 0x000fe200078e00ff */
[----:B------:R-:W-:Y:S01]  /*02b0*/  USHF.L.U64.HI UR10, UR5, UR4, 0xffffffff ;  /* 0xffffffff050a7499 */ /* 0x000fe20008010204 */
[----:B------:R-:W-:Y:S01]  /*02c0*/  CS2R R4, SRZ ;  /* 0x0000000000047805 */ /* 0x000fe2000001ff00 */
[----:B------:R-:W-:Y:S01]  /*02d0*/  USHF.L.U32 UR4, UR5, UR4, URZ ;  /* 0x0000000405047299 */ /* 0x000fe200080006ff */
[C---:B------:R-:W-:Y:S01]  /*02e0*/  ISETP.GE.AND P2, PT, R10.reuse, 0x1, PT ;  /* 0x000000010a00780c */ /* 0x040fe20003f46270 */
[----:B------:R-:W-:-:S04]  /*02f0*/  IMAD.WIDE.U32 R12, R10, UR6, RZ ;  /* 0x000000060a0c7c25 */ /* 0x000fc8000f8e00ff */
[----:B0-----:R-:W-:Y:S02]  /*0300*/  IMAD.MOV.U32 R6, RZ, RZ, RZ ;  /* 0x000000ffff067224 */ /* 0x001fe400078e00ff */
[----:B------:R-:W-:Y:S01]  /*0310*/  IMAD R11, R11, UR6, RZ ;  /* 0x000000060b0b7c24 */ /* 0x000fe2000f8e02ff */
[----:B------:R-:W-:Y:S06]  /*0320*/  @P1 BRA `(.L_x_131) ;  /* 0x0000000000c01947 */ /* 0x000fec0003800000 */
[----:B------:R-:W2:Y:S01]  /*0330*/  LDG.E.U16.CONSTANT R3, desc[UR8][R8.64] ;  /* 0x0000000808037981 */ /* 0x000ea2000c1e9500 */
[----:B------:R-:W0:Y:S01]  /*0340*/  LDCU.64 UR14, c[0x0][0x3a8] ;  /* 0x00007500ff0e77ac */ /* 0x000e220008000a00 */
[----:B------:R-:W-:Y:S01]  /*0350*/  IMAD.MOV.U32 R21, RZ, RZ, 0x1 ;  /* 0x00000001ff157424 */ /* 0x000fe200078e00ff */
[----:B------:R-:W-:Y:S02]  /*0360*/  ULOP3.LUT UR5, URZ, UR4, URZ, 0x33, !UPT ;  /* 0x00000004ff057292 */ /* 0x000fe4000f8e33ff */
[----:B------:R-:W-:Y:S01]  /*0370*/  ULOP3.LUT UR6, URZ, UR10, URZ, 0x33, !UPT ;  /* 0x0000000aff067292 */ /* 0x000fe2000f8e33ff */
[----:B--2---:R-:W-:-:S04]  /*0380*/  IMAD.U32 R4, R3, 0x10000, RZ ;  /* 0x0001000003047824 */ /* 0x004fc800078e00ff */
[----:B------:R1:W0:Y:S02]  /*0390*/  F2F.F64.F32 R14, R4 ;  /* 0x00000004000e7310 */ /* 0x0002240000201800 */
[----:B-1---5:R-:W-:Y:S01]  /*03a0*/  VIADD R4, R7, 0xffffffff ;  /* 0xffffffff07047836 */ /* 0x022fe20000000000 */
[----:B0-----:R-:W-:Y:S01]  /*03b0*/  DMUL R14, R14, UR14 ;  /* 0x0000000e0e0e7c28 */ /* 0x001fe20008000000 */
[----:B------:R-:W0:Y:S07]  /*03c0*/  LDCU.64 UR14, c[0x0][0x3a0] ;  /* 0x00007400ff0e77ac */ /* 0x000e2e0008000a00 */
[----:B------:R-:W-:-:S14]  /*03d0*/  DSETP.GE.AND P1, PT, R14, RZ, PT ;  /* 0x000000ff0e00722a */ /* 0x000fdc0003f26000 */
[C---:B------:R-:W-:Y:S02]  /*03e0*/  @P1 DADD R16, R14.reuse, 0.5 ;  /* 0x3fe000000e101429 */ /* 0x040fe40000000000 */
[----:B------:R-:W-:-:S08]  /*03f0*/  @!P1 DADD R14, -R14, 0.5 ;  /* 0x3fe000000e0e9429 */ /* 0x000fd00000000100 */
[----:B------:R-:W1:Y:S08]  /*0400*/  @P1 F2I.S64.F64.FLOOR R16, R16 ;  /* 0x0000001000101311 */ /* 0x000e700000305900 */
[----:B------:R-:W2:Y:S01]  /*0410*/  @!P1 F2I.S64.F64.FLOOR R14, R14 ;  /* 0x0000000e000e9311 */ /* 0x000ea20000305900 */
[----:B-1----:R-:W-:Y:S01]  /*0420*/  @P1 IMAD.MOV.U32 R18, RZ, RZ, R16 ;  /* 0x000000ffff121224 */ /* 0x002fe200078e0010 */
[----:B------:R-:W-:Y:S01]  /*0430*/  SHF.L.U32 R16, R21, R4, RZ ;  /* 0x0000000415107219 */ /* 0x000fe200000006ff */
[----:B------:R-:W-:Y:S01]  /*0440*/  @P1 IMAD.MOV.U32 R3, RZ, RZ, R17 ;  /* 0x000000ffff031224 */ /* 0x000fe200078e0011 */
[----:B--2---:R-:W-:-:S02]  /*0450*/  @!P1 IADD3 R18, P3, PT, RZ, -R14, RZ ;  /* 0x8000000eff129210 */ /* 0x004fc40007f7e0ff */
[----:B------:R-:W-:Y:S02]  /*0460*/  SHF.L.U64.HI R14, R21, R4, RZ ;  /* 0x00000004150e7219 */ /* 0x000fe400000102ff */
[----:B------:R-:W-:Y:S01]  /*0470*/  IADD3 R19, P4, PT, RZ, -R18, RZ ;  /* 0x80000012ff137210 */ /* 0x000fe20007f9e0ff */
[----:B------:R-:W-:Y:S01]  /*0480*/  @!P1 IMAD.X R3, RZ, RZ, ~R15, P3 ;  /* 0x000000ffff039224 */ /* 0x000fe200018e0e0f */
[----:B------:R-:W-:-:S04]  /*0490*/  ISETP.GT.AND P1, PT, R7, RZ, PT ;  /* 0x000000ff0700720c */ /* 0x000fc80003f24270 */
[----:B------:R-:W-:Y:S02]  /*04a0*/  ISETP.LT.AND P3, PT, R3, RZ, PT ;  /* 0x000000ff0300720c */ /* 0x000fe40003f61270 */
[----:B------:R-:W-:Y:S02]  /*04b0*/  SEL R4, R16, RZ, P1 ;  /* 0x000000ff10047207 */ /* 0x000fe40000800000 */
[----:B------:R-:W-:Y:S01]  /*04c0*/  SEL R15, R19, R18, P3 ;  /* 0x00000012130f7207 */ /* 0x000fe20001800000 */
[----:B------:R-:W-:Y:S01]  /*04d0*/  IMAD.X R18, RZ, RZ, ~R3, P4 ;  /* 0x000000ffff127224 */ /* 0x000fe200020e0e03 */
[----:B------:R-:W-:Y:S02]  /*04e0*/  SEL R14, R14, RZ, P1 ;  /* 0x000000ff0e0e7207 */ /* 0x000fe40000800000 */
[----:B------:R-:W-:Y:S02]  /*04f0*/  IADD3 R4, P1, PT, R4, R15, RZ ;  /* 0x0000000f04047210 */ /* 0x000fe40007f3e0ff */
[----:B------:R-:W-:-:S05]  /*0500*/  SEL R17, R18, R3, P3 ;  /* 0x0000000312117207 */ /* 0x000fca0001800000 */
        /* <DEDUP_REMOVED lines=18> */
.L_x_131:
[----:B------:R-:W-:Y:S05]  /*0630*/  BSYNC.RECONVERGENT B0 ;  /* 0x0000000000007941 */ /* 0x000fea0003800200 */
.L_x_130:
[----:B------:R-:W-:Y:S04]  /*0640*/  BSSY.RECONVERGENT B0, `(.L_x_132) ;  /* 0x0000032000007945 */ /* 0x000fe80003800200 */
[----:B------:R-:W-:Y:S05]  /*0650*/  @P0 BRA `(.L_x_133) ;  /* 0x0000000000c00947 */ /* 0x000fea0003800000 */
[----:B------:R-:W2:Y:S01]  /*0660*/  LDG.E.U16.CONSTANT R8, desc[UR8][R8.64+0x40] ;  /* 0x0000400808087981 */ /* 0x000ea2000c1e9500 */
[----:B------:R-:W0:Y:S01]  /*0670*/  LDCU.64 UR14, c[0x0][0x3a8] ;  /* 0x00007500ff0e77ac */ /* 0x000e220008000a00 */
[----:B------:R-:W-:Y:S01]  /*0680*/  IMAD.MOV.U32 R19, RZ, RZ, 0x1 ;  /* 0x00000001ff137424 */ /* 0x000fe200078e00ff */
[C---:B-----5:R-:W-:Y:S01]  /*0690*/  ISETP.GT.AND P3, PT, R7.reuse, RZ, PT ;  /* 0x000000ff0700720c */ /* 0x060fe20003f64270 */
[----:B------:R-:W-:Y:S02]  /*06a0*/  ULOP3.LUT UR5, URZ, UR4, URZ, 0x33, !UPT ;  /* 0x00000004ff057292 */ /* 0x000fe4000f8e33ff */
[----:B------:R-:W-:Y:S01]  /*06b0*/  ULOP3.LUT UR6, URZ, UR10, URZ, 0x33, !UPT ;  /* 0x0000000aff067292 */ /* 0x000fe2000f8e33ff */
[----:B--2---:R-:W-:Y:S02]  /*06c0*/  IMAD.U32 R5, R8, 0x10000, RZ ;  /* 0x0001000008057824 */ /* 0x004fe400078e00ff */
[----:B------:R-:W-:Y:S02]  /*06d0*/  VIADD R8, R7, 0xffffffff ;  /* 0xffffffff07087836 */ /* 0x000fe40000000000 */
[----:B------:R-:W0:Y:S02]  /*06e0*/  F2F.F64.F32 R14, R5 ;  /* 0x00000005000e7310 */ /* 0x000e240000201800 */
        /* <DEDUP_REMOVED lines=8> */
[CC--:B------:R-:W-:Y:S01]  /*0770*/  SHF.L.U32 R16, R19.reuse, R8.reuse, RZ ;  /* 0x0000000813107219 */ /* 0x0c0fe200000006ff */
[----:B------:R-:W-:Y:S01]  /*0780*/  @P0 IMAD.MOV.U32 R9, RZ, RZ, R17 ;  /* 0x000000ffff090224 */ /* 0x000fe200078e0011 */
[----:B------:R-:W-:-:S04]  /*0790*/  SHF.L.U64.HI R19, R19, R8, RZ ;  /* 0x0000000813137219 */ /* 0x000fc800000102ff */
[----:B------:R-:W-:Y:S02]  /*07a0*/  SEL R19, R19, RZ, P3 ;  /* 0x000000ff13137207 */ /* 0x000fe40001800000 */
[----:B--2---:R-:W-:-:S05]  /*07b0*/  @!P0 IADD3 R6, P1, PT, RZ, -R14, RZ ;  /* 0x8000000eff068210 */ /* 0x004fca0007f3e0ff */
[----:B------:R-:W-:Y:S01]  /*07c0*/  @!P0 IMAD.X R9, RZ, RZ, ~R15, P1 ;  /* 0x000000ffff098224 */ /* 0x000fe200008e0e0f */
[----:B------:R-:W-:-:S04]  /*07d0*/  IADD3 R5, P1, PT, RZ, -R6, RZ ;  /* 0x80000006ff057210 */ /* 0x000fc80007f3e0ff */
[----:B------:R-:W-:Y:S01]  /*07e0*/  ISETP.LT.AND P0, PT, R9, RZ, PT ;  /* 0x000000ff0900720c */ /* 0x000fe20003f01270 */
[----:B------:R-:W-:-:S03]  /*07f0*/  IMAD.X R8, RZ, RZ, ~R9, P1 ;  /* 0x000000ffff087224 */ /* 0x000fc600008e0e09 */
        /* <DEDUP_REMOVED lines=22> */
.L_x_133:
[----:B------:R-:W-:Y:S05]  /*0960*/  BSYNC.RECONVERGENT B0 ;  /* 0x0000000000007941 */ /* 0x000fea0003800200 */
.L_x_132:
[----:B------:R-:W-:Y:S05]  /*0970*/  @!P2 EXIT ;  /* 0x000000000000a94d */ /* 0x000fea0003800000 */
[----:B------:R-:W-:Y:S01]  /*0980*/  ISETP.GE.U32.AND P0, PT, R10, 0x4, PT ;  /* 0x000000040a00780c */ /* 0x000fe20003f06070 */
[----:B-----5:R-:W-:Y:S01]  /*0990*/  IMAD.IADD R7, R13, 0x1, R11 ;  /* 0x000000010d077824 */ /* 0x020fe200078e020b */
[----:B------:R-:W-:Y:S01]  /*09a0*/  LOP3.LUT R18, R0, 0x1f, RZ, 0xc0, !PT ;  /* 0x0000001f00127812 */ /* 0x000fe200078ec0ff */
[----:B------:R-:W-:Y:S01]  /*09b0*/  IMAD.MOV.U32 R15, RZ, RZ, RZ ;  /* 0x000000ffff0f7224 */ /* 0x000fe200078e00ff */
[----:B------:R-:W-:-:S09]  /*09c0*/  LOP3.LUT R8, R10, 0x3, RZ, 0xc0, !PT ;  /* 0x000000030a087812 */ /* 0x000fd200078ec0ff */
[----:B------:R-:W-:Y:S05]  /*09d0*/  @!P0 BRA `(.L_x_134) ;  /* 0x0000000400c48947 */ /* 0x000fea0003800000 */
[----:B------:R-:W-:Y:S01]  /*09e0*/  USHF.R.U64 UR4, UR7, 0x5, URZ ;  /* 0x0000000507047899 */ /* 0x000fe200080012ff */
[----:B------:R-:W-:Y:S01]  /*09f0*/  SHF.R.U64 R14, R0, 0x5, RZ ;  /* 0x00000005000e7819 */ /* 0x000fe200000012ff */
[----:B------:R-:W-:Y:S01]  /*0a00*/  IMAD.U32 R16, RZ, RZ, UR13 ;  /* 0x0000000dff107e24 */ /* 0x000fe2000f8e00ff */
[----:B------:R-:W-:Y:S01]  /*0a10*/  LOP3.LUT R10, R10, 0x7ffffffc, RZ, 0xc0, !PT ;  /* 0x7ffffffc0a0a7812 */ /* 0x000fe200078ec0ff */
[----:B------:R-:W-:Y:S01]  /*0a20*/  IMAD.MOV.U32 R15, RZ, RZ, RZ ;  /* 0x000000ffff0f7224 */ /* 0x000fe200078e00ff */
[----:B------:R-:W-:Y:S01]  /*0a30*/  ISETP.NE.AND P4, PT, R18, RZ, PT ;  /* 0x000000ff1200720c */ /* 0x000fe20003f85270 */
[----:B------:R-:W-:Y:S01]  /*0a40*/  IMAD.MOV.U32 R17, RZ, RZ, RZ ;  /* 0x000000ffff117224 */ /* 0x000fe200078e00ff */
[----:B------:R-:W0:Y:S01]  /*0a50*/  LDCU UR16, c[0x0][0x39c] ;  /* 0x00007380ff1077ac */ /* 0x000e220008000800 */
[----:B------:R-:W-:Y:S01]  /*0a60*/  IMAD.WIDE.U32 R14, R2, UR4, R14 ;  /* 0x00000004020e7c25 */ /* 0x000fe2000f8e000e */
[----:B------:R-:W-:-:S03]  /*0a70*/  UMOV UR4, URZ ;  /* 0x000000ff00047c82 */ /* 0x000fc60008000000 */
[----:B------:R-:W-:Y:S01]  /*0a80*/  IMAD.WIDE.U32 R16, R12, UR13, R16 ;  /* 0x0000000d0c107c25 */ /* 0x000fe2000f8e0010 */
[----:B------:R-:W1:Y:S03]  /*0a90*/  LDCU.64 UR14, c[0x0][0x3c0] ;  /* 0x00007800ff0e77ac */ /* 0x000e660008000a00 */
[----:B------:R-:W-:Y:S01]  /*0aa0*/  IMAD R11, R7, UR13, R17 ;  /* 0x0000000d070b7c24 */ /* 0x000fe2000f8e0211 */
[----:B------:R-:W-:Y:S01]  /*0ab0*/  IADD3 R9, P0, PT, R14, R16, RZ ;  /* 0x000000100e097210 */ /* 0x000fe20007f1e0ff */
[----:B------:R-:W-:-:S03]  /*0ac0*/  UMOV UR12, 0x3 ;  /* 0x00000003000c7882 */ /* 0x000fc60000000000 */
[----:B------:R-:W-:Y:S01]  /*0ad0*/  IADD3.X R20, PT, PT, R11, UR4, R15, P0, !PT ;  /* 0x000000040b147c10 */ /* 0x000fe200087fe40f */
[----:B------:R-:W-:-:S03]  /*0ae0*/  IMAD.MOV R11, RZ, RZ, -R10 ;  /* 0x000000ffff0b7224 */ /* 0x000fc600078e0a0a */
[----:B0-----:R-:W-:-:S07]  /*0af0*/  SHF.L.U64.HI R20, R9, 0x3, R20 ;  /* 0x0000000309147819 */ /* 0x001fce0000010214 */
.L_x_141:
        /* <DEDUP_REMOVED lines=11> */
[----:B-1----:R-:W-:Y:S06]  /*0bb0*/  @P4 BRA `(.L_x_136) ;  /* 0x0000000000304947 */ /* 0x002fec0003800000 */
        /* <DEDUP_REMOVED lines=9> */
[----:B-1----:R-:W-:-:S04]  /*0c50*/  LEA R14, P0, R18, UR14, 0x3 ;  /* 0x0000000e120e7c11 */ /* 0x002fc8000f8018ff */
[----:B------:R-:W-:-:S05]  /*0c60*/  LEA.HI.X R15, R18, UR15, R15, 0x3, P0 ;  /* 0x0000000f120f7c11 */ /* 0x000fca00080f1c0f */
[----:B------:R0:W-:Y:S04]  /*0c70*/  STG.E.64 desc[UR8][R14.64], R16 ;  /* 0x000000100e007986 */ /* 0x0001e8000c101b08 */
.L_x_136:
[----:B-1----:R-:W-:Y:S05]  /*0c80*/  BSYNC.RECONVERGENT B0 ;  /* 0x0000000000007941 */ /* 0x002fea0003800200 */
.L_x_135:
[----:B------:R-:W-:Y:S01]  /*0c90*/  UIADD3 UR4, UPT, UPT, UR12, -0x2, URZ ;  /* 0xfffffffe0c047890 */ /* 0x000fe2000fffe0ff */
[----:B0-----:R-:W-:Y:S01]  /*0ca0*/  @!P4 LEA R16, P5, R9, UR14, 0x3 ;  /* 0x0000000e0910cc11 */ /* 0x001fe2000f8a18ff */
[----:B------:R-:W-:Y:S01]  /*0cb0*/  UIADD3 UR5, UPT, UPT, UR12, -0x1, URZ ;  /* 0xffffffff0c057890 */ /* 0x000fe2000fffe0ff */
[----:B------:R-:W-:Y:S01]  /*0cc0*/  BSSY.RECONVERGENT B0, `(.L_x_137) ;  /* 0x0000022000007945 */ /* 0x000fe20003800200 */
[----:B------:R-:W-:Y:S01]  /*0cd0*/  USHF.L.U32 UR11, UR6, UR4, URZ ;  /* 0x00000004060b7299 */ /* 0x000fe200080006ff */
[----:B------:R-:W-:Y:S01]  /*0ce0*/  @!P4 IADD3.X R17, PT, PT, R20, UR15, RZ, P5, !PT ;  /* 0x0000000f1411cc10 */ /* 0x000fe2000affe4ff */
[----:B------:R-:W-:Y:S02]  /*0cf0*/  USHF.L.U64.HI UR4, UR6, UR4, URZ ;  /* 0x0000000406047299 */ /* 0x000fe400080102ff */
[----:B------:R-:W-:Y:S02]  /*0d00*/  USHF.L.U32 UR10, UR6, UR5, URZ ;  /* 0x00000005060a7299 */ /* 0x000fe400080006ff */
[----:B------:R-:W-:Y:S01]  /*0d10*/  LOP3.LUT P1, RZ, R3, UR11, RZ, 0xc0, !PT ;  /* 0x0000000b03ff7c12 */ /* 0x000fe2000f82c0ff */
[----:B------:R-:W-:Y:S01]  /*0d20*/  USHF.L.U64.HI UR5, UR6, UR5, URZ ;  /* 0x0000000506057299 */ /* 0x000fe200080102ff */
[----:B------:R-:W-:-:S02]  /*0d30*/  LOP3.LUT P0, RZ, R5, UR11, RZ, 0xc0, !PT ;  /* 0x0000000b05ff7c12 */ /* 0x000fc4000f80c0ff */
[----:B------:R-:W-:Y:S02]  /*0d40*/  LOP3.LUT P1, RZ, R4, UR4, RZ, 0xc0, P1 ;  /* 0x0000000404ff7c12 */ /* 0x000fe4000882c0ff */
[----:B------:R-:W-:Y:S02]  /*0d50*/  LOP3.LUT P0, RZ, R6, UR4, RZ, 0xc0, P0 ;  /* 0x0000000406ff7c12 */ /* 0x000fe4000800c0ff */
[----:B------:R-:W-:Y:S02]  /*0d60*/  LOP3.LUT P3, RZ, R3, UR10, RZ, 0xc0, !PT ;  /* 0x0000000a03ff7c12 */ /* 0x000fe4000f86c0ff */
[----:B------:R-:W-:Y:S02]  /*0d70*/  LOP3.LUT P2, RZ, R5, UR10, RZ, 0xc0, !PT ;  /* 0x0000000a05ff7c12 */ /* 0x000fe4000f84c0ff */
[----:B------:R-:W-:Y:S02]  /*0d80*/  LOP3.LUT P3, RZ, R4, UR5, RZ, 0xc0, P3 ;  /* 0x0000000504ff7c12 */ /* 0x000fe4000986c0ff */
[----:B------:R-:W-:-:S03]  /*0d90*/  LOP3.LUT P2, RZ, R6, UR5, RZ, 0xc0, P2 ;  /* 0x0000000506ff7c12 */ /* 0x000fc6000904c0ff */
[----:B------:R-:W-:Y:S02]  /*0da0*/  VOTE.ANY R18, PT, P1 ;  /* 0x0000000000127806 */ /* 0x000fe400008e0100 */
[----:B------:R-:W-:-:S05]  /*0db0*/  VOTE.ANY R19, PT, P0 ;  /* 0x0000000000137806 */ /* 0x000fca00000e0100 */
[----:B------:R0:W-:Y:S01]  /*0dc0*/  @!P4 STG.E.64 desc[UR8][R16.64], R18 ;  /* 0x000000121000c986 */ /* 0x0001e2000c101b08 */
[----:B------:R-:W-:Y:S02]  /*0dd0*/  VOTE.ANY R14, PT, P3 ;  /* 0x00000000000e7806 */ /* 0x000fe400018e0100 */
[----:B------:R-:W-:Y:S01]  /*0de0*/  VOTE.ANY R15, PT, P2 ;  /* 0x00000000000f7806 */ /* 0x000fe200010e0100 */
[----:B------:R-:W-:Y:S06]  /*0df0*/  @P4 BRA `(.L_x_138) ;  /* 0x0000000000384947 */ /* 0x000fec0003800000 */
[----:B------:R-:W-:Y:S01]  /*0e00*/  USHF.R.U64 UR4, UR7, 0x5, URZ ;  /* 0x0000000507047899 */ /* 0x000fe200080012ff */
[----:B0-----:R-:W-:Y:S01]  /*0e10*/  SHF.R.U64 R16, R0, 0x5, RZ ;  /* 0x0000000500107819 */ /* 0x001fe200000012ff */
        /* <DEDUP_REMOVED lines=12> */
.L_x_138:
[----:B------:R-:W-:Y:S05]  /*0ee0*/  BSYNC.RECONVERGENT B0 ;  /* 0x0000000000007941 */ /* 0x000fea0003800200 */
.L_x_137:
[----:B------:R-:W-:Y:S01]  /*0ef0*/  USHF.L.U32 UR5, UR6, UR12, URZ ;  /* 0x0000000c06057299 */ /* 0x000fe200080006ff */
[----:B------:R-:W-:Y:S01]  /*0f00*/  VIADD R11, R11, 0x4 ;  /* 0x000000040b0b7836 */ /* 0x000fe20000000000 */
[----:B------:R-:W-:Y:S01]  /*0f10*/  USHF.L.U64.HI UR4, UR6, UR12, URZ ;  /* 0x0000000c06047299 */ /* 0x000fe200080102ff */
[----:B------:R-:W-:Y:S03]  /*0f20*/  BSSY.RECONVERGENT B0, `(.L_x_139) ;  /* 0x0000017000007945 */ /* 0x000fe60003800200 */
[----:B------:R-:W-:Y:S02]  /*0f30*/  LOP3.LUT P0, RZ, R3, UR5, RZ, 0xc0, !PT ;  /* 0x0000000503ff7c12 */ /* 0x000fe4000f80c0ff */
[----:B------:R-:W-:Y:S02]  /*0f40*/  LOP3.LUT P1, RZ, R5, UR5, RZ, 0xc0, !PT ;  /* 0x0000000505ff7c12 */ /* 0x000fe4000f82c0ff */
[----:B------:R-:W-:-:S02]  /*0f50*/  LOP3.LUT P0, RZ, R4, UR4, RZ, 0xc0, P0 ;  /* 0x0000000404ff7c12 */ /* 0x000fc4000800c0ff */
[----:B------:R-:W-:Y:S02]  /*0f60*/  LOP3.LUT P1, RZ, R6, UR4, RZ, 0xc0, P1 ;  /* 0x0000000406ff7c12 */ /* 0x000fe4000882c0ff */
[----:B------:R-:W-:-:S09]  /*0f70*/  ISETP.NE.AND P2, PT, R11, RZ, PT ;  /* 0x000000ff0b00720c */ /* 0x000fd20003f45270 */
[----:B-1----:R-:W-:Y:S02]  /*0f80*/  VOTE.ANY R14, PT, P0 ;  /* 0x00000000000e7806 */ /* 0x002fe400000e0100 */
        /* <DEDUP_REMOVED lines=16> */
.L_x_140:
[----:B------:R-:W-:Y:S05]  /*1090*/  BSYNC.RECONVERGENT B0 ;  /* 0x0000000000007941 */ /* 0x000fea0003800200 */
.L_x_139:
[----:B------:R-:W-:Y:S02]  /*10a0*/  ULEA UR14, UP0, UR13, UR14, 0x5 ;  /* 0x0000000e0d0e7291 */ /* 0x000fe4000f8028ff */
[----:B------:R-:W-:Y:S02]  /*10b0*/  UIADD3 UR12, UPT, UPT, UR12, 0x4, URZ ;  /* 0x000000040c0c7890 */ /* 0x000fe4000fffe0ff */
[----:B------:R-:W-:Y:S01]  /*10c0*/  ULEA.HI.X UR15, UR13, UR15, URZ, 0x5, UP0 ;  /* 0x0000000f0d0f7291 */ /* 0x000fe200080f2cff */
[----:B------:R-:W-:Y:S11]  /*10d0*/  @P2 BRA `(.L_x_141) ;  /* 0xfffffff800882947 */ /* 0x000ff6000383ffff */
[----:B-1----:R-:W-:-:S07]  /*10e0*/  IMAD.MOV.U32 R15, RZ, RZ, R10 ;  /* 0x000000ffff0f7224 */ /* 0x002fce00078e000a */
.L_x_134:
[----:B------:R-:W-:-:S13]  /*10f0*/  ISETP.NE.AND P0, PT, R8, RZ, PT ;  /* 0x000000ff0800720c */ /* 0x000fda0003f05270 */
[----:B------:R-:W-:Y:S05]  /*1100*/  @!P0 EXIT ;  /* 0x000000000000894d */ /* 0x000fea0003800000 */
[----:B------:R-:W1:Y:S01]  /*1110*/  S2R R13, SR_TID.X ;  /* 0x00000000000d7919 */ /* 0x000e620000002100 */
[----:B------:R-:W2:Y:S01]  /*1120*/  LDC R9, c[0x0][0x39c] ;  /* 0x0000e700ff097b82 */ /* 0x000ea20000000800 */
[----:B------:R-:W-:Y:S01]  /*1130*/  USHF.R.U64 UR4, UR7, 0x5, URZ ;  /* 0x0000000507047899 */ /* 0x000fe200080012ff */
[----:B------:R-:W-:Y:S01]  /*1140*/  SHF.R.U64 R10, R0, 0x5, RZ ;  /* 0x00000005000a7819 */ /* 0x000fe200000012ff */
[----:B------:R-:W3:Y:S01]  /*1150*/  LDCU.64 UR10, c[0x0][0x3c0] ;  /* 0x00007800ff0a77ac */ /* 0x000ee20008000a00 */
[----:B------:R-:W-:Y:S01]  /*1160*/  IMAD.MOV.U32 R11, RZ, RZ, RZ ;  /* 0x000000ffff0b7224 */ /* 0x000fe200078e00ff */
[----:B------:R-:W-:Y:S01]  /*1170*/  IADD3 R12, P0, PT, R15, R12, RZ ;  /* 0x0000000c0f0c7210 */ /* 0x000fe20007f1e0ff */
[----:B------:R-:W-:Y:S02]  /*1180*/  IMAD.MOV R8, RZ, RZ, -R8 ;  /* 0x000000ffff087224 */ /* 0x000fe400078e0a08 */
[----:B------:R-:W-:Y:S01]  /*1190*/  IMAD.WIDE.U32 R10, R2, UR4, R10 ;  /* 0x00000004020a7c25 */ /* 0x000fe2000f8e000a */
[----:B------:R-:W-:-:S03]  /*11a0*/  UMOV UR4, URZ ;  /* 0x000000ff00047c82 */ /* 0x000fc60008000000 */
[----:B------:R-:W-:Y:S02]  /*11b0*/  VIADD R11, R11, UR4 ;  /* 0x000000040b0b7c36 */ /* 0x000fe40008000000 */
[----:B------:R-:W-:Y:S02]  /*11c0*/  IMAD.X R0, RZ, RZ, R7, P0 ;  /* 0x000000ffff007224 */ /* 0x000fe400000e0607 */
[----:B0-----:R-:W-:Y:S02]  /*11d0*/  IMAD.MOV.U32 R16, RZ, RZ, 0x1 ;  /* 0x00000001ff107424 */ /* 0x001fe400078e00ff */
[----:B--2---:R-:W-:-:S04]  /*11e0*/  IMAD.WIDE.U32 R10, R12, R9, R10 ;  /* 0x000000090c0a7225 */ /* 0x004fc800078e000a */
[----:B------:R-:W-:Y:S01]  /*11f0*/  IMAD R7, R0, R9, RZ ;  /* 0x0000000900077224 */ /* 0x000fe200078e02ff */
[----:B---3--:R-:W-:Y:S02]  /*1200*/  LEA R2, P0, R10, UR10, 0x3 ;  /* 0x0000000a0a027c11 */ /* 0x008fe4000f8018ff */
[----:B-1----:R-:W-:Y:S01]  /*1210*/  LOP3.LUT R13, R13, 0x1f, RZ, 0xc0, !PT ;  /* 0x0000001f0d0d7812 */ /* 0x002fe200078ec0ff */
[----:B------:R-:W-:-:S03]  /*1220*/  IMAD.IADD R7, R11, 0x1, R7 ;  /* 0x000000010b077824 */ /* 0x000fc600078e0207 */
[----:B------:R-:W-:Y:S02]  /*1230*/  ISETP.NE.AND P2, PT, R13, RZ, PT ;  /* 0x000000ff0d00720c */ /* 0x000fe40003f45270 */
[----:B------:R-:W-:-:S11]  /*1240*/  LEA.HI.X R14, R10, UR11, R7, 0x3, P0 ;  /* 0x0000000b0a0e7c11 */ /* 0x000fd600080f1c07 */
.L_x_142:
        /* <DEDUP_REMOVED lines=18> */
.L_x_143:
        /* <DEDUP_REMOVED lines=9> */
.L_x_456:


//--------------------- .text._Z44quantize_shift_pack_row_batch_oneshot_kernelI6__halfEvPKT_lliiydiPKiPy --------------------------
	.section	.text._Z44quantize_shift_pack_row_batch_oneshot_kernelI6__halfEvPKT_lliiydiPKiPy,"ax",@progbits
	.align	128
        .global         _Z44quantize_shift_pack_row_batch_oneshot_kernelI6__halfEvPKT_lliiydiPKiPy
        .type           _Z44quantize_shift_pack_row_batch_oneshot_kernelI6__halfEvPKT_lliiydiPKiPy,@function
        .size           _Z44quantize_shift_pack_row_batch_oneshot_kernelI6__halfEvPKT_lliiydiPKiPy,(.L_x_457 - _Z44quantize_shift_pack_row_batch_oneshot_kernelI6__halfEvPKT_lliiydiPKiPy)
        .other          _Z44quantize_shift_pack_row_batch_oneshot_kernelI6__halfEvPKT_lliiydiPKiPy,@"STO_CUDA_ENTRY STV_DEFAULT"
_Z44quantize_shift_pack_row_batch_oneshot_kernelI6__halfEvPKT_lliiydiPKiPy:
.text._Z44quantize_shift_pack_row_batch_oneshot_kernelI6__halfEvPKT_lliiydiPKiPy:
        /* <DEDUP_REMOVED lines=56> */
[----:B--2---:R-:W-:-:S04]  /*0380*/  HADD2.F32 R4, -RZ, R3.H0_H0 ;  /* 0x20000003ff047230 */ /* 0x004fc80000004100 */
        /* <DEDUP_REMOVED lines=42> */
.L_x_145:
[----:B------:R-:W-:Y:S05]  /*0630*/  BSYNC.RECONVERGENT B0 ;  /* 0x0000000000007941 */ /* 0x000fea0003800200 */
.L_x_144:
        /* <DEDUP_REMOVED lines=8> */
[----:B--2---:R-:W-:Y:S02]  /*06c0*/  HADD2.F32 R5, -RZ, R8.H0_H0 ;  /* 0x20000008ff057230 */ /* 0x004fe40000004100 */
        /* <DEDUP_REMOVED lines=41> */
.L_x_147:
[----:B------:R-:W-:Y:S05]  /*0960*/  BSYNC.RECONVERGENT B0 ;  /* 0x0000000000007941 */ /* 0x000fea0003800200 */
.L_x_146:
        /* <DEDUP_REMOVED lines=25> */
.L_x_155:
        /* <DEDUP_REMOVED lines=24> */
.L_x_150:
[----:B-1----:R-:W-:Y:S05]  /*0c80*/  BSYNC.RECONVERGENT B0 ;  /* 0x0000000000007941 */ /* 0x002fea0003800200 */
.L_x_149:
        /* <DEDUP_REMOVED lines=37> */
.L_x_152:
[----:B------:R-:W-:Y:S05]  /*0ee0*/  BSYNC.RECONVERGENT B0 ;  /* 0x0000000000007941 */ /* 0x000fea0003800200 */
.L_x_151:
        /* <DEDUP_REMOVED lines=26> */
.L_x_154:
[----:B------:R-:W-:Y:S05]  /*1090*/  BSYNC.RECONVERGENT B0 ;  /* 0x0000000000007941 */ /* 0x000fea0003800200 */
.L_x_153:
[----:B------:R-:W-:Y:S02]  /*10a0*/  ULEA UR14, UP0, UR13, UR14, 0x5 ;  /* 0x0000000e0d0e7291 */ /* 0x000fe4000f8028ff */
[----:B------:R-:W-:Y:S02]  /*10b0*/  UIADD3 UR12, UPT, UPT, UR12, 0x4, URZ ;  /* 0x000000040c0c7890 */ /* 0x000fe4000fffe0ff */
[----:B------:R-:W-:Y:S01]  /*10c0*/  ULEA.HI.X UR15, UR13, UR15, URZ, 0x5, UP0 ;  /* 0x0000000f0d0f7291 */ /* 0x000fe200080f2cff */
[----:B------:R-:W-:Y:S11]  /*10d0*/  @P2 BRA `(.L_x_155) ;  /* 0xfffffff800882947 */ /* 0x000ff6000383ffff */
[----:B-1----:R-:W-:-:S07]  /*10e0*/  IMAD.MOV.U32 R15, RZ, RZ, R10 ;  /* 0x000000ffff0f7224 */ /* 0x002fce00078e000a */
.L_x_148:
        /* <DEDUP_REMOVED lines=22> */
.L_x_156:
        /* <DEDUP_REMOVED lines=18> */
.L_x_157:
        /* <DEDUP_REMOVED lines=9> */
.L_x_457:


//--------------------- .text._Z44quantize_shift_pack_row_batch_oneshot_kernelIfEvPKT_lliiydiPKiPy --------------------------
	.section	.text._Z44quantize_shift_pack_row_batch_oneshot_kernelIfEvPKT_lliiydiPKiPy,"ax",@progbits
	.align	128
        .global         _Z44quantize_shift_pack_row_batch_oneshot_kernelIfEvPKT_lliiydiPKiPy
        .type           _Z44quantize_shift_pack_row_batch_oneshot_kernelIfEvPKT_lliiydiPKiPy,@function
        .size           _Z44quantize_shift_pack_row_batch_oneshot_kernelIfEvPKT_lliiydiPKiPy,(.L_x_458 - _Z44quantize_shift_pack_row_batch_oneshot_kernelIfEvPKT_lliiydiPKiPy)
        .other          _Z44quantize_shift_pack_row_batch_oneshot_kernelIfEvPKT_lliiydiPKiPy,@"STO_CUDA_ENTRY STV_DEFAULT"
_Z44quantize_shift_pack_row_batch_oneshot_kernelIfEvPKT_lliiydiPKiPy:
.text._Z44quantize_shift_pack_row_batch_oneshot_kernelIfEvPKT_lliiydiPKiPy:
        /* <DEDUP_REMOVED lines=51> */
[----:B------:R-:W2:Y:S01]  /*0330*/  LDG.E.CONSTANT R4, desc[UR8][R8.64] ;  /* 0x0000000808047981 */ /* 0x000ea2000c1e9900 */
[----:B------:R-:W0:Y:S01]  /*0340*/  LDCU.64 UR14, c[0x0][0x3a8] ;  /* 0x00007500ff0e77ac */ /* 0x000e220008000a00 */
[----:B------:R-:W-:Y:S01]  /*0350*/  IMAD.MOV.U32 R21, RZ, RZ, 0x1 ;  /* 0x00000001ff157424 */ /* 0x000fe200078e00ff */
[----:B------:R-:W-:Y:S02]  /*0360*/  ULOP3.LUT UR5, URZ, UR4, URZ, 0x33, !UPT ;  /* 0x00000004ff057292 */ /* 0x000fe4000f8e33ff */
[----:B------:R-:W-:Y:S01]  /*0370*/  ULOP3.LUT UR6, URZ, UR10, URZ, 0x33, !UPT ;  /* 0x0000000aff067292 */ /* 0x000fe2000f8e33ff */
[----:B--2---:R1:W0:Y:S02]  /*0380*/  F2F.F64.F32 R14, R4 ;  /* 0x00000004000e7310 */ /* 0x0042240000201800 */
        /* <DEDUP_REMOVED lines=41> */
.L_x_159:
[----:B------:R-:W-:Y:S05]  /*0620*/  BSYNC.RECONVERGENT B0 ;  /* 0x0000000000007941 */ /* 0x000fea0003800200 */
.L_x_158:
[----:B------:R-:W-:Y:S04]  /*0630*/  BSSY.RECONVERGENT B0, `(.L_x_160) ;  /* 0x0000031000007945 */ /* 0x000fe80003800200 */
[----:B------:R-:W-:Y:S05]  /*0640*/  @P0 BRA `(.L_x_161) ;  /* 0x0000000000bc0947 */ /* 0x000fea0003800000 */
[----:B------:R0:W2:Y:S01]  /*0650*/  LDG.E.CONSTANT R8, desc[UR8][R8.64+0x80] ;  /* 0x0000800808087981 */ /* 0x0000a2000c1e9900 */
[----:B------:R-:W1:Y:S01]  /*0660*/  LDCU.64 UR14, c[0x0][0x3a8] ;  /* 0x00007500ff0e77ac */ /* 0x000e620008000a00 */
[C---:B-----5:R-:W-:Y:S01]  /*0670*/  ISETP.GT.AND P3, PT, R7.reuse, RZ, PT ;  /* 0x000000ff0700720c */ /* 0x060fe20003f64270 */
[----:B------:R-:W-:Y:S02]  /*0680*/  ULOP3.LUT UR5, URZ, UR4, URZ, 0x33, !UPT ;  /* 0x00000004ff057292 */ /* 0x000fe4000f8e33ff */
[----:B------:R-:W-:Y:S01]  /*0690*/  ULOP3.LUT UR6, URZ, UR10, URZ, 0x33, !UPT ;  /* 0x0000000aff067292 */ /* 0x000fe2000f8e33ff */
[----:B0-----:R-:W-:Y:S01]  /*06a0*/  IMAD.MOV.U32 R9, RZ, RZ, 0x1 ;  /* 0x00000001ff097424 */ /* 0x001fe200078e00ff */
[----:B--2---:R0:W1:Y:S02]  /*06b0*/  F2F.F64.F32 R14, R8 ;  /* 0x00000008000e7310 */ /* 0x0040640000201800 */
[----:B0-----:R-:W-:Y:S01]  /*06c0*/  VIADD R8, R7, 0xffffffff ;  /* 0xffffffff07087836 */ /* 0x001fe20000000000 */
[----:B-1----:R-:W-:Y:S01]  /*06d0*/  DMUL R14, R14, UR14 ;  /* 0x0000000e0e0e7c28 */ /* 0x002fe20008000000 */
        /* <DEDUP_REMOVED lines=9> */
[----:B------:R-:W-:-:S02]  /*0770*/  SHF.L.U64.HI R8, R9, R8, RZ ;  /* 0x0000000809087219 */ /* 0x000fc400000102ff */
[----:B------:R-:W-:Y:S02]  /*0780*/  SEL R9, R16, RZ, P3 ;  /* 0x000000ff10097207 */ /* 0x000fe40001800000 */
[----:B--2---:R-:W-:-:S05]  /*0790*/  @!P0 IADD3 R5, P1, PT, RZ, -R14, RZ ;  /* 0x8000000eff058210 */ /* 0x004fca0007f3e0ff */
[----:B------:R-:W-:Y:S01]  /*07a0*/  @!P0 IMAD.X R18, RZ, RZ, ~R15, P1 ;  /* 0x000000ffff128224 */ /* 0x000fe200008e0e0f */
[----:B------:R-:W-:Y:S02]  /*07b0*/  IADD3 R6, P1, PT, RZ, -R5, RZ ;  /* 0x80000005ff067210 */ /* 0x000fe40007f3e0ff */
[----:B------:R-:W-:Y:S02]  /*07c0*/  SEL R15, R8, RZ, P3 ;  /* 0x000000ff080f7207 */ /* 0x000fe40001800000 */
[----:B------:R-:W-:-:S04]  /*07d0*/  ISETP.LT.AND P0, PT, R18, RZ, PT ;  /* 0x000000ff1200720c */ /* 0x000fc80003f01270 */
[----:B------:R-:W-:Y:S01]  /*07e0*/  SEL R6, R6, R5, P0 ;  /* 0x0000000506067207 */ /* 0x000fe20000000000 */
[----:B------:R-:W-:-:S05]  /*07f0*/  IMAD.X R5, RZ, RZ, ~R18, P1 ;  /* 0x000000ffff057224 */ /* 0x000fca00008e0e12 */
        /* <DEDUP_REMOVED lines=20> */
.L_x_161:
[----:B------:R-:W-:Y:S05]  /*0940*/  BSYNC.RECONVERGENT B0 ;  /* 0x0000000000007941 */ /* 0x000fea0003800200 */
.L_x_160:
        /* <DEDUP_REMOVED lines=25> */
.L_x_169:
        /* <DEDUP_REMOVED lines=24> */
.L_x_164:
[----:B-1----:R-:W-:Y:S05]  /*0c60*/  BSYNC.RECONVERGENT B0 ;  /* 0x0000000000007941 */ /* 0x002fea0003800200 */
.L_x_163:
        /* <DEDUP_REMOVED lines=37> */
.L_x_166:
[----:B------:R-:W-:Y:S05]  /*0ec0*/  BSYNC.RECONVERGENT B0 ;  /* 0x0000000000007941 */ /* 0x000fea0003800200 */
.L_x_165:
        /* <DEDUP_REMOVED lines=26> */
.L_x_168:
[----:B------:R-:W-:Y:S05]  /*1070*/  BSYNC.RECONVERGENT B0 ;  /* 0x0000000000007941 */ /* 0x000fea0003800200 */
.L_x_167:
[----:B------:R-:W-:Y:S02]  /*1080*/  ULEA UR14, UP0, UR13, UR14, 0x5 ;  /* 0x0000000e0d0e7291 */ /* 0x000fe4000f8028ff */
[----:B------:R-:W-:Y:S02]  /*1090*/  UIADD3 UR12, UPT, UPT, UR12, 0x4, URZ ;  /* 0x000000040c0c7890 */ /* 0x000fe4000fffe0ff */
[----:B------:R-:W-:Y:S01]  /*10a0*/  ULEA.HI.X UR15, UR13, UR15, URZ, 0x5, UP0 ;  /* 0x0000000f0d0f7291 */ /* 0x000fe200080f2cff */
[----:B------:R-:W-:Y:S11]  /*10b0*/  @P2 BRA `(.L_x_169) ;  /* 0xfffffff800882947 */ /* 0x000ff6000383ffff */
[----:B-1----:R-:W-:-:S07]  /*10c0*/  IMAD.MOV.U32 R15, RZ, RZ, R10 ;  /* 0x000000ffff0f7224 */ /* 0x002fce00078e000a */
.L_x_162:
        /* <DEDUP_REMOVED lines=22> */
.L_x_170:
        /* <DEDUP_REMOVED lines=18> */
.L_x_171:
        /* <DEDUP_REMOVED lines=11> */
.L_x_458:


//--------------------- .text._Z43compute_chunk_shift_scale_from_input_kernelI13__nv_bfloat16Li256EEvPKT_llidifPiPf --------------------------
	.section	.text._Z43compute_chunk_shift_scale_from_input_kernelI13__nv_bfloat16Li256EEvPKT_llidifPiPf,"ax",@progbits
	.align	128
        .global         _Z43compute_chunk_shift_scale_from_input_kernelI13__nv_bfloat16Li256EEvPKT_llidifPiPf
        .type           _Z43compute_chunk_shift_scale_from_input_kernelI13__nv_bfloat16Li256EEvPKT_llidifPiPf,@function
        .size           _Z43compute_chunk_shift_scale_from_input_kernelI13__nv_bfloat16Li256EEvPKT_llidifPiPf,(.L_x_440 - _Z43compute_chunk_shift_scale_from_input_kernelI13__nv_bfloat16Li256EEvPKT_llidifPiPf)
        .other          _Z43compute_chunk_shift_scale_from_input_kernelI13__nv_bfloat16Li256EEvPKT_llidifPiPf,@"STO_CUDA_ENTRY STV_DEFAULT"
_Z43compute_chunk_shift_scale_from_input_kernelI13__nv_bfloat16Li256EEvPKT_llidifPiPf:
.text._Z43compute_chunk_shift_scale_from_input_kernelI13__nv_bfloat16Li256EEvPKT_llidifPiPf:
        /* <DEDUP_REMOVED lines=29> */
.L_x_172:
[----:B------:R-:W0:Y:S01]  /*01d0*/  S2R R3, SR_TID.X ;  /* 0x0000000000037919 */ /* 0x000e220000002100 */
[----:B------:R-:W-:Y:S01]  /*01e0*/  SEL R0, R0, RZ, P0 ;  /* 0x000000ff00007207 */ /* 0x000fe20000000000 */
[----:B------:R-:W-:Y:S01]  /*01f0*/  IMAD.WIDE.U32 R6, R9, R14, UR4 ;  /* 0x0000000409067e25 */ /* 0x000fe2000f8e000e */
[----:B------:R-:W-:Y:S01]  /*0200*/  SEL R2, R2, RZ, P0 ;  /* 0x000000ff02027207 */ /* 0x000fe20000000000 */
[----:B------:R-:W-:Y:S01]  /*0210*/  BSSY.RECONVERGENT B0, `(.L_x_173) ;  /* 0x0000027000007945 */ /* 0x000fe20003800200 */
[----:B------:R-:W-:Y:S01]  /*0220*/  ISETP.LT.U32.AND P0, PT, R0, 0x100, PT ;  /* 0x000001000000780c */ /* 0x000fe20003f01070 */
[----:B------:R-:W-:Y:S01]  /*0230*/  IMAD.MOV.U32 R11, RZ, RZ, RZ ;  /* 0x000000ffff0b7224 */ /* 0x000fe200078e00ff */
[----:B------:R-:W-:Y:S01]  /*0240*/  CS2R R4, SRZ ;  /* 0x0000000000047805 */ /* 0x000fe2000001ff00 */
[----:B------:R-:W-:Y:S01]  /*0250*/  IMAD.MOV.U32 R13, RZ, RZ, RZ ;  /* 0x000000ffff0d7224 */ /* 0x000fe200078e00ff */
[----:B------:R-:W-:-:S04]  /*0260*/  ISETP.LT.AND.EX P0, PT, R2, RZ, PT, P0 ;  /* 0x000000ff0200720c */ /* 0x000fc80003f01300 */
[----:B------:R-:W-:Y:S02]  /*0270*/  SEL R0, R0, 0x100, P0 ;  /* 0x0000010000007807 */ /* 0x000fe40000000000 */
[----:B------:R-:W-:Y:S02]  /*0280*/  SEL R2, R2, RZ, P0 ;  /* 0x000000ff02027207 */ /* 0x000fe40000000000 */
[----:B0-----:R-:W-:-:S04]  /*0290*/  ISETP.GT.U32.AND P0, PT, R0, R3, PT ;  /* 0x000000030000720c */ /* 0x001fc80003f04070 */
[----:B------:R-:W-:-:S13]  /*02a0*/  ISETP.GT.U32.AND.EX P0, PT, R2, RZ, PT, P0 ;  /* 0x000000ff0200720c */ /* 0x000fda0003f04100 */
[----:B------:R-:W-:Y:S05]  /*02b0*/  @!P0 BRA `(.L_x_174) ;  /* 0x0000000000708947 */ /* 0x000fea0003800000 */
[----:B------:R-:W0:Y:S01]  /*02c0*/  LDCU.64 UR4, c[0x0][0x380] ;  /* 0x00007000ff0477ac */ /* 0x000e220008000a00 */
[----:B------:R-:W-:Y:S01]  /*02d0*/  IADD3 R6, P0, PT, R3, R6, RZ ;  /* 0x0000000603067210 */ /* 0x000fe20007f1e0ff */
[----:B------:R-:W-:-:S04]  /*02e0*/  IMAD R5, R9, R15, R7 ;  /* 0x0000000f09057224 */ /* 0x000fc800078e0207 */
[----:B------:R-:W-:Y:S01]  /*02f0*/  IMAD.X R5, RZ, RZ, R5, P0 ;  /* 0x000000ffff057224 */ /* 0x000fe200000e0605 */
[----:B0-----:R-:W-:-:S04]  /*0300*/  LEA R10, P0, R6, UR4, 0x1 ;  /* 0x00000004060a7c11 */ /* 0x001fc8000f8008ff */
[----:B------:R-:W-:Y:S01]  /*0310*/  LEA.HI.X R11, R6, UR5, R5, 0x1, P0 ;  /* 0x00000005060b7c11 */ /* 0x000fe200080f0c05 */
[----:B------:R-:W0:Y:S04]  /*0320*/  LDCU.64 UR4, c[0x0][0x3a0] ;  /* 0x00007400ff0477ac */ /* 0x000e280008000a00 */
[----:B------:R-:W2:Y:S02]  /*0330*/  LDG.E.U16.CONSTANT R10, desc[UR8][R10.64] ;  /* 0x000000080a0a7981 */ /* 0x000ea4000c1e9500 */
[----:B--2---:R-:W-:-:S04]  /*0340*/  IMAD.U32 R2, R10, 0x10000, RZ ;  /* 0x000100000a027824 */ /* 0x004fc800078e00ff */
[----:B------:R-:W0:Y:S02]  /*0350*/  F2F.F64.F32 R4, R2 ;  /* 0x0000000200047310 */ /* 0x000e240000201800 */
[----:B0-----:R-:W-:-:S08]  /*0360*/  DMUL R4, R4, UR4 ;  /* 0x0000000404047c28 */ /* 0x001fd00008000000 */
[----:B------:R-:W-:-:S14]  /*0370*/  DSETP.GE.AND P0, PT, R4, RZ, PT ;  /* 0x000000ff0400722a */ /* 0x000fdc0003f06000 */
[C---:B------:R-:W-:Y:S02]  /*0380*/  @P0 DADD R6, R4.reuse, 0.5 ;  /* 0x3fe0000004060429 */ /* 0x040fe40000000000 */
[----:B------:R-:W-:-:S08]  /*0390*/  @!P0 DADD R4, -R4, 0.5 ;  /* 0x3fe0000004048429 */ /* 0x000fd00000000100 */
[----:B------:R-:W0:Y:S08]  /*03a0*/  @P0 F2I.S64.F64.FLOOR R6, R6 ;  /* 0x0000000600060311 */ /* 0x000e300000305900 */
[----:B------:R-:W1:Y:S01]  /*03b0*/  @!P0 F2I.S64.F64.FLOOR R4, R4 ;  /* 0x0000000400048311 */ /* 0x000e620000305900 */
[----:B0-----:R-:W-:Y:S02]  /*03c0*/  @P0 IMAD.MOV.U32 R8, RZ, RZ, R6 ;  /* 0x000000ffff080224 */ /* 0x001fe400078e0006 */
[----:B------:R-:W-:Y:S01]  /*03d0*/  @P0 IMAD.MOV.U32 R10, RZ, RZ, R7 ;  /* 0x000000ffff0a0224 */ /* 0x000fe200078e0007 */
[----:B-1----:R-:W-:-:S05]  /*03e0*/  @!P0 IADD3 R8, P1, PT, RZ, -R4, RZ ;  /* 0x80000004ff088210 */ /* 0x002fca0007f3e0ff */
[----:B------:R-:W-:Y:S01]  /*03f0*/  @!P0 IMAD.X R10, RZ, RZ, ~R5, P1 ;  /* 0x000000ffff0a8224 */ /* 0x000fe200008e0e05 */
[----:B------:R-:W-:-:S04]  /*0400*/  IADD3 R11, P1, PT, RZ, -R8, RZ ;  /* 0x80000008ff0b7210 */ /* 0x000fc80007f3e0ff */
[----:B------:R-:W-:Y:S01]  /*0410*/  ISETP.LT.AND P0, PT, R10, RZ, PT ;  /* 0x000000ff0a00720c */ /* 0x000fe20003f01270 */
[----:B------:R-:W-:-:S03]  /*0420*/  IMAD.X R13, RZ, RZ, ~R10, P1 ;  /* 0x000000ffff0d7224 */ /* 0x000fc600008e0e0a */
[----:B------:R-:W-:Y:S02]  /*0430*/  SEL R11, R11, R8, P0 ;  /* 0x000000080b0b7207 */ /* 0x000fe40000000000 */
[----:B------:R-:W-:-:S03]  /*0440*/  SEL R13, R13, R10, P0 ;  /* 0x0000000a0d0d7207 */ /* 0x000fc60000000000 */
[----:B------:R-:W-:Y:S02]  /*0450*/  IMAD.MOV.U32 R4, RZ, RZ, R11 ;  /* 0x000000ffff047224 */ /* 0x000fe400078e000b */
[----:B------:R-:W-:-:S06]  /*0460*/  IMAD.MOV.U32 R5, RZ, RZ, R13 ;  /* 0x000000ffff057224 */ /* 0x000fcc00078e000d */
[----:B------:R-:W0:Y:S02]  /*0470*/  I2F.F64.U64 R4, R4 ;  /* 0x0000000400047312 */ /* 0x000e240000301800 */
.L_x_174:
[----:B------:R-:W-:Y:S05]  /*0480*/  BSYNC.RECONVERGENT B0 ;  /* 0x0000000000007941 */ /* 0x000fea0003800200 */
.L_x_173:
[----:B------:R-:W1:Y:S01]  /*0490*/  SHFL.DOWN PT, R8, R11, 0x10, 0x1f ;  /* 0x0a001f000b087f89 */ /* 0x000e6200000e0000 */
[----:B------:R-:W-:Y:S03]  /*04a0*/  BSSY.RECONVERGENT B0, `(.L_x_175) ;  /* 0x0000039000007945 */ /* 0x000fe60003800200 */
[----:B------:R-:W2:Y:S04]  /*04b0*/  SHFL.DOWN PT, R2, R13, 0x10, 0x1f ;  /* 0x0a001f000d027f89 */ /* 0x000ea800000e0000 */
[----:B0-----:R-:W-:Y:S04]  /*04c0*/  SHFL.DOWN PT, R7, R5, 0x10, 0x1f ;  /* 0x0a001f0005077f89 */ /* 0x001fe800000e0000 */
[----:B------:R-:W0:Y:S01]  /*04d0*/  SHFL.DOWN PT, R6, R4, 0x10, 0x1f ;  /* 0x0a001f0004067f89 */ /* 0x000e2200000e0000 */
[----:B-1----:R-:W-:-:S04]  /*04e0*/  ISETP.GT.U32.AND P0, PT, R8, R11, PT ;  /* 0x0000000b0800720c */ /* 0x002fc80003f04070 */
[----:B--2---:R-:W-:-:S04]  /*04f0*/  ISETP.GT.U32.AND.EX P0, PT, R2, R13, PT, P0 ;  /* 0x0000000d0200720c */ /* 0x004fc80003f04100 */
[----:B------:R-:W-:Y:S02]  /*0500*/  SEL R17, R8, R11, P0 ;  /* 0x0000000b08117207 */ /* 0x000fe40000000000 */
[----:B------:R-:W-:Y:S01]  /*0510*/  SEL R19, R2, R13, P0 ;  /* 0x0000000d02137207 */ /* 0x000fe20000000000 */
[----:B0-----:R-:W-:Y:S02]  /*0520*/  DADD R6, R6, R4 ;  /* 0x0000000006067229 */ /* 0x001fe40000000004 */
        /* <DEDUP_REMOVED lines=33> */
[----:B-1----:R-:W-:-:S04]  /*0740*/  ISETP.GT.U32.AND.EX P0, PT, R8, R15, PT, P0 ;  /* 0x0000000f0800720c */ /* 0x002fc80003f04100 */
[----:B------:R-:W-:Y:S02]  /*0750*/  SEL R4, R12, R13, P0 ;  /* 0x0000000d0c047207 */ /* 0x000fe40000000000 */
[----:B------:R-:W-:Y:S01]  /*0760*/  SEL R5, R8, R15, P0 ;  /* 0x0000000f08057207 */ /* 0x000fe20000000000 */
[----:B--2---:R-:W-:Y:S01]  /*0770*/  DADD R10, R6, R10 ;  /* 0x00000000060a7229 */ /* 0x004fe2000000000a */
        /* <DEDUP_REMOVED lines=11> */
.L_x_176:
[----:B------:R-:W-:Y:S05]  /*0830*/  BSYNC.RECONVERGENT B0 ;  /* 0x0000000000007941 */ /* 0x000fea0003800200 */
.L_x_175:
        /* <DEDUP_REMOVED lines=19> */
.L_x_179:
[----:B------:R-:W-:Y:S05]  /*0970*/  BSYNC.RECONVERGENT B0 ;  /* 0x0000000000007941 */ /* 0x000fea0003800200 */
.L_x_178:
        /* <DEDUP_REMOVED lines=47> */
.L_x_205:
        /* <DEDUP_REMOVED lines=8> */
.L_x_177:
        /* <DEDUP_REMOVED lines=32> */
[----:B------:R-:W-:Y:S05]  /*0ef0*/  CALL.REL.NOINC `($__internal_2_$__cuda_sm20_div_rn_f64_full) ;  /* 0x0000000800e47944 */ /* 0x000fea0003c00000 */
[----:B------:R-:W-:Y:S02]  /*0f00*/  IMAD.MOV.U32 R2, RZ, RZ, R16 ;  /* 0x000000ffff027224 */ /* 0x000fe400078e0010 */
[----:B------:R-:W-:-:S07]  /*0f10*/  IMAD.MOV.U32 R3, RZ, RZ, R17 ;  /* 0x000000ffff037224 */ /* 0x000fce00078e0011 */
.L_x_183:
        /* <DEDUP_REMOVED lines=22> */
.L_x_182:
        /* <DEDUP_REMOVED lines=11> */
.L_x_184:
[----:B------:R-:W0:Y:S02]  /*1130*/  LDC R3, c[0x0][0x3a8] ;  /* 0x0000ea00ff037b82 */ /* 0x000e240000000800 */
[----:B0-----:R-:W-:-:S04]  /*1140*/  IADD3 R0, PT, PT, R0, 0x1, -R3 ;  /* 0x0000000100007810 */ /* 0x001fc80007ffe803 */
[----:B------:R-:W-:-:S04]  /*1150*/  VIMNMX R0, PT, PT, RZ, R0, !PT ;  /* 0x00000000ff007248 */ /* 0x000fc80007fe0100 */
[----:B------:R-:W-:-:S07]  /*1160*/  VIMNMX R11, PT, PT, R0, 0x3e, PT ;  /* 0x0000003e000b7848 */ /* 0x000fce0003fe0100 */
.L_x_181:
        /* <DEDUP_REMOVED lines=13> */
.L_x_180:
[----:B0-----:R-:W-:Y:S02]  /*1240*/  IMAD.MOV.U32 R17, RZ, RZ, R11 ;  /* 0x000000ffff117224 */ /* 0x001fe400078e000b */
[----:B------:R-:W-:Y:S02]  /*1250*/  IMAD.MOV.U32 R14, RZ, RZ, 0x10 ;  /* 0x00000010ff0e7424 */ /* 0x000fe400078e00ff */
[----:B------:R-:W-:Y:S02]  /*1260*/  IMAD.MOV.U32 R15, RZ, RZ, 0x1f ;  /* 0x0000001fff0f7424 */ /* 0x000fe400078e00ff */
[----:B------:R-:W-:-:S07]  /*1270*/  IMAD.MOV.U32 R12, RZ, RZ, -0x1 ;  /* 0xffffffffff0c7424 */ /* 0x000fce00078e00ff */
[----:B-12---:R-:W-:Y:S05]  /*1280*/  WARPSYNC.COLLECTIVE R12, `(.L_x_185) ;  /* 0x000000000c087348 */ /* 0x006fea0003c00000 */
[----:B------:R0:W3:Y:S02]  /*1290*/  SHFL.DOWN P0, R16, R17, R14, R15 ;  /* 0x0800000e11107389 */ /* 0x0000e4000000000f */
[----:B0123--:R-:W-:Y:S05]  /*12a0*/  ENDCOLLECTIVE ;  /* 0x000000000000791b */ /* 0x00ffea0003800000 */
.L_x_185:
[----:B------:R-:W-:Y:S02]  /*12b0*/  IMAD.MOV.U32 R17, RZ, RZ, R10 ;  /* 0x000000ffff117224 */ /* 0x000fe400078e000a */
[----:B------:R-:W-:-:S07]  /*12c0*/  IMAD.MOV.U32 R7, RZ, RZ, R16 ;  /* 0x000000ffff077224 */ /* 0x000fce00078e0010 */
[----:B------:R-:W-:Y:S05]  /*12d0*/  WARPSYNC.COLLECTIVE R12, `(.L_x_186) ;  /* 0x000000000c087348 */ /* 0x000fea0003c00000 */
[----:B------:R0:W1:Y:S02]  /*12e0*/  SHFL.DOWN P0, R16, R17, R14, R15 ;  /* 0x0800000e11107389 */ /* 0x000064000000000f */
[----:B01----:R-:W-:Y:S05]  /*12f0*/  ENDCOLLECTIVE ;  /* 0x000000000000791b */ /* 0x003fea0003800000 */
.L_x_186:
        /* <DEDUP_REMOVED lines=9> */
.L_x_187:
[----:B------:R-:W-:Y:S02]  /*1390*/  IMAD.MOV.U32 R17, RZ, RZ, R13 ;  /* 0x000000ffff117224 */ /* 0x000fe400078e000d */
[----:B------:R-:W-:-:S07]  /*13a0*/  IMAD.MOV.U32 R2, RZ, RZ, R16 ;  /* 0x000000ffff027224 */ /* 0x000fce00078e0010 */
[----:B------:R-:W-:Y:S05]  /*13b0*/  WARPSYNC.COLLECTIVE R12, `(.L_x_188) ;  /* 0x000000000c087348 */ /* 0x000fea0003c00000 */
[----:B------:R0:W1:Y:S02]  /*13c0*/  SHFL.DOWN P0, R16, R17, R14, R15 ;  /* 0x0800000e11107389 */ /* 0x000064000000000f */
[----:B01----:R-:W-:Y:S05]  /*13d0*/  ENDCOLLECTIVE ;  /* 0x000000000000791b */ /* 0x003fea0003800000 */
.L_x_188:
        /* <DEDUP_REMOVED lines=9> */
.L_x_189:
[----:B------:R-:W-:Y:S02]  /*1470*/  IMAD.MOV.U32 R17, RZ, RZ, R11 ;  /* 0x000000ffff117224 */ /* 0x000fe400078e000b */
[----:B------:R-:W-:-:S07]  /*1480*/  IMAD.MOV.U32 R2, RZ, RZ, R16 ;  /* 0x000000ffff027224 */ /* 0x000fce00078e0010 */
[----:B------:R-:W-:Y:S05]  /*1490*/  WARPSYNC.COLLECTIVE R12, `(.L_x_190) ;  /* 0x000000000c087348 */ /* 0x000fea0003c00000 */
[----:B------:R0:W1:Y:S02]  /*14a0*/  SHFL.DOWN P0, R16, R17, R14, R15 ;  /* 0x0800000e11107389 */ /* 0x000064000000000f */
[----:B01----:R-:W-:Y:S05]  /*14b0*/  ENDCOLLECTIVE ;  /* 0x000000000000791b */ /* 0x003fea0003800000 */
.L_x_190:
        /* <DEDUP_REMOVED lines=9> */
.L_x_191:
[----:B------:R-:W-:Y:S02]  /*1550*/  IMAD.MOV.U32 R17, RZ, RZ, R19 ;  /* 0x000000ffff117224 */ /* 0x000fe400078e0013 */
[----:B------:R-:W-:-:S07]  /*1560*/  IMAD.MOV.U32 R13, RZ, RZ, R16 ;  /* 0x000000ffff0d7224 */ /* 0x000fce00078e0010 */
[----:B------:R-:W-:Y:S05]  /*1570*/  WARPSYNC.COLLECTIVE R12, `(.L_x_192) ;  /* 0x000000000c087348 */ /* 0x000fea0003c00000 */
[----:B------:R0:W1:Y:S02]  /*1580*/  SHFL.DOWN P0, R16, R17, R14, R15 ;  /* 0x0800000e11107389 */ /* 0x000064000000000f */
[----:B01----:R-:W-:Y:S05]  /*1590*/  ENDCOLLECTIVE ;  /* 0x000000000000791b */ /* 0x003fea0003800000 */
.L_x_192:
        /* <DEDUP_REMOVED lines=9> */
.L_x_193:
[----:B------:R-:W-:Y:S02]  /*1630*/  IMAD.MOV.U32 R17, RZ, RZ, R11 ;  /* 0x000000ffff117224 */ /* 0x000fe400078e000b */
[----:B------:R-:W-:-:S07]  /*1640*/  IMAD.MOV.U32 R2, RZ, RZ, R16 ;  /* 0x000000ffff027224 */ /* 0x000fce00078e0010 */
[----:B------:R-:W-:Y:S05]  /*1650*/  WARPSYNC.COLLECTIVE R12, `(.L_x_194) ;  /* 0x000000000c087348 */ /* 0x000fea0003c00000 */
[----:B------:R0:W1:Y:S02]  /*1660*/  SHFL.DOWN P0, R16, R17, R14, R15 ;  /* 0x0800000e11107389 */ /* 0x000064000000000f */
[----:B01----:R-:W-:Y:S05]  /*1670*/  ENDCOLLECTIVE ;  /* 0x000000000000791b */ /* 0x003fea0003800000 */
.L_x_194:
[----:B------:R-:W-:Y:S02]  /*1680*/  IMAD.MOV.U32 R17, RZ, RZ, R5 ;  /* 0x000000ffff117224 */ /* 0x000fe400078e0005 */
[----:B------:R-:W-:Y:S02]  /*1690*/  IMAD.MOV.U32 R14, RZ, RZ, 0x10 ;  /* 0x00000010ff0e7424 */ /* 0x000fe400078e00ff */
[----:B------:R-:W-:-:S07]  /*16a0*/  IMAD.MOV.U32 R8, RZ, RZ, R16 ;  /* 0x000000ffff087224 */ /* 0x000fce00078e0010 */
[----:B------:R-:W-:Y:S05]  /*16b0*/  WARPSYNC.COLLECTIVE R12, `(.L_x_195) ;  /* 0x000000000c087348 */ /* 0x000fea0003c00000 */
[----:B------:R0:W1:Y:S02]  /*16c0*/  SHFL.DOWN P0, R16, R17, R14, R15 ;  /* 0x0800000e11107389 */ /* 0x000064000000000f */
[----:B01----:R-:W-:Y:S05]  /*16d0*/  ENDCOLLECTIVE ;  /* 0x000000000000791b */ /* 0x003fea0003800000 */
.L_x_195:
[----:B------:R-:W-:Y:S02]  /*16e0*/  IMAD.MOV.U32 R17, RZ, RZ, R4 ;  /* 0x000000ffff117224 */ /* 0x000fe400078e0004 */
[----:B------:R-:W-:-:S07]  /*16f0*/  IMAD.MOV.U32 R18, RZ, RZ, R16 ;  /* 0x000000ffff127224 */ /* 0x000fce00078e0010 */
[----:B------:R-:W-:Y:S05]  /*1700*/  WARPSYNC.COLLECTIVE R12, `(.L_x_196) ;  /* 0x000000000c087348 */ /* 0x000fea0003c00000 */
[----:B------:R0:W1:Y:S02]  /*1710*/  SHFL.DOWN P0, R16, R17, R14, R15 ;  /* 0x0800000e11107389 */ /* 0x000064000000000f */
[----:B01----:R-:W-:Y:S05]  /*1720*/  ENDCOLLECTIVE ;  /* 0x000000000000791b */ /* 0x003fea0003800000 */
.L_x_196:
        /* <DEDUP_REMOVED lines=8> */
.L_x_197:
[----:B------:R-:W-:Y:S02]  /*17b0*/  IMAD.MOV.U32 R17, RZ, RZ, R6 ;  /* 0x000000ffff117224 */ /* 0x000fe400078e0006 */
[----:B------:R-:W-:-:S07]  /*17c0*/  IMAD.MOV.U32 R5, RZ, RZ, R16 ;  /* 0x000000ffff057224 */ /* 0x000fce00078e0010 */
[----:B------:R-:W-:Y:S05]  /*17d0*/  WARPSYNC.COLLECTIVE R12, `(.L_x_198) ;  /* 0x000000000c087348 */ /* 0x000fea0003c00000 */
[----:B------:R0:W1:Y:S02]  /*17e0*/  SHFL.DOWN P0, R16, R17, R14, R15 ;  /* 0x0800000e11107389 */ /* 0x000064000000000f */
[----:B01----:R-:W-:Y:S05]  /*17f0*/  ENDCOLLECTIVE ;  /* 0x000000000000791b */ /* 0x003fea0003800000 */
.L_x_198:
[----:B------:R-:W-:Y:S02]  /*1800*/  IMAD.MOV.U32 R14, RZ, RZ, 0x4 ;  /* 0x00000004ff0e7424 */ /* 0x000fe400078e00ff */
[----:B------:R-:W-:-:S06]  /*1810*/  IMAD.MOV.U32 R4, RZ, RZ, R16 ;  /* 0x000000ffff047224 */ /* 0x000fcc00078e0010 */
[----:B------:R-:W-:-:S10]  /*1820*/  DADD R4, R6, R4 ;  /* 0x0000000006047229 */ /* 0x000fd40000000004 */
[----:B------:R-:W-:-:S07]  /*1830*/  IMAD.MOV.U32 R17, RZ, RZ, R5 ;  /* 0x000000ffff117224 */ /* 0x000fce00078e0005 */
[----:B------:R-:W-:Y:S05]  /*1840*/  WARPSYNC.COLLECTIVE R12, `(.L_x_199) ;  /* 0x000000000c087348 */ /* 0x000fea0003c00000 */
[----:B------:R0:W1:Y:S02]  /*1850*/  SHFL.DOWN P0, R16, R17, R14, R15 ;  /* 0x0800000e11107389 */ /* 0x000064000000000f */
[----:B01----:R-:W-:Y:S05]  /*1860*/  ENDCOLLECTIVE ;  /* 0x000000000000791b */ /* 0x003fea0003800000 */
.L_x_199:
[----:B------:R-:W-:Y:S02]  /*1870*/  IMAD.MOV.U32 R17, RZ, RZ, R4 ;  /* 0x000000ffff117224 */ /* 0x000fe400078e0004 */
[----:B------:R-:W-:-:S07]  /*1880*/  IMAD.MOV.U32 R7, RZ, RZ, R16 ;  /* 0x000000ffff077224 */ /* 0x000fce00078e0010 */
[----:B------:R-:W-:Y:S05]  /*1890*/  WARPSYNC.COLLECTIVE R12, `(.L_x_200) ;  /* 0x000000000c087348 */ /* 0x000fea0003c00000 */
[----:B------:R0:W1:Y:S02]  /*18a0*/  SHFL.DOWN P0, R16, R17, R14, R15 ;  /* 0x0800000e11107389 */ /* 0x000064000000000f */
[----:B01----:R-:W-:Y:S05]  /*18b0*/  ENDCOLLECTIVE ;  /* 0x000000000000791b */ /* 0x003fea0003800000 */
.L_x_200:
[----:B------:R-:W-:Y:S02]  /*18c0*/  IMAD.MOV.U32 R14, RZ, RZ, 0x2 ;  /* 0x00000002ff0e7424 */ /* 0x000fe400078e00ff */
[----:B------:R-:W-:-:S06]  /*18d0*/  IMAD.MOV.U32 R6, RZ, RZ, R16 ;  /* 0x000000ffff067224 */ /* 0x000fcc00078e0010 */
[----:B------:R-:W-:-:S10]  /*18e0*/  DADD R6, R4, R6 ;  /* 0x0000000004067229 */ /* 0x000fd40000000006 */
[----:B------:R-:W-:-:S07]  /*18f0*/  IMAD.MOV.U32 R17, RZ, RZ, R7 ;  /* 0x000000ffff117224 */ /* 0x000fce00078e0007 */
[----:B------:R-:W-:Y:S05]  /*1900*/  WARPSYNC.COLLECTIVE R12, `(.L_x_201) ;  /* 0x000000000c087348 */ /* 0x000fea0003c00000 */
[----:B------:R0:W1:Y:S02]  /*1910*/  SHFL.DOWN P0, R16, R17, R14, R15 ;  /* 0x0800000e11107389 */ /* 0x000064000000000f */
[----:B01----:R-:W-:Y:S05]  /*1920*/  ENDCOLLECTIVE ;  /* 0x000000000000791b */ /* 0x003fea0003800000 */
.L_x_201:
[----:B------:R-:W-:Y:S02]  /*1930*/  IMAD.MOV.U32 R17, RZ, RZ, R6 ;  /* 0x000000ffff117224 */ /* 0x000fe400078e0006 */
[----:B------:R-:W-:-:S07]  /*1940*/  IMAD.MOV.U32 R5, RZ, RZ, R16 ;  /* 0x000000ffff057224 */ /* 0x000fce00078e0010 */
[----:B------:R-:W-:Y:S05]  /*1950*/  WARPSYNC.COLLECTIVE R12, `(.L_x_202) ;  /* 0x000000000c087348 */ /* 0x000fea0003c00000 */
[----:B------:R0:W1:Y:S02]  /*1960*/  SHFL.DOWN P0, R16, R17, R14, R15 ;  /* 0x0800000e11107389 */ /* 0x000064000000000f */
[----:B01----:R-:W-:Y:S05]  /*1970*/  ENDCOLLECTIVE ;  /* 0x000000000000791b */ /* 0x003fea0003800000 */
.L_x_202:
[----:B------:R-:W-:Y:S02]  /*1980*/  IMAD.MOV.U32 R14, RZ, RZ, 0x1 ;  /* 0x00000001ff0e7424 */ /* 0x000fe400078e00ff */
[----:B------:R-:W-:-:S06]  /*1990*/  IMAD.MOV.U32 R4, RZ, RZ, R16 ;  /* 0x000000ffff047224 */ /* 0x000fcc00078e0010 */
[----:B------:R-:W-:-:S10]  /*19a0*/  DADD R4, R6, R4 ;  /* 0x0000000006047229 */ /* 0x000fd40000000004 */
[----:B------:R-:W-:-:S07]  /*19b0*/  IMAD.MOV.U32 R17, RZ, RZ, R5 ;  /* 0x000000ffff117224 */ /* 0x000fce00078e0005 */
[----:B------:R-:W-:Y:S05]  /*19c0*/  WARPSYNC.COLLECTIVE R12, `(.L_x_203) ;  /* 0x000000000c087348 */ /* 0x000fea0003c00000 */
[----:B------:R0:W1:Y:S02]  /*19d0*/  SHFL.DOWN P0, R16, R17, R14, R15 ;  /* 0x0800000e11107389 */ /* 0x000064000000000f */
[----:B01----:R-:W-:Y:S05]  /*19e0*/  ENDCOLLECTIVE ;  /* 0x000000000000791b */ /* 0x003fea0003800000 */
.L_x_203:
[----:B------:R-:W-:Y:S02]  /*19f0*/  IMAD.MOV.U32 R17, RZ, RZ, R4 ;  /* 0x000000ffff117224 */ /* 0x000fe400078e0004 */
[----:B------:R-:W-:-:S07]  /*1a00*/  IMAD.MOV.U32 R7, RZ, RZ, R16 ;  /* 0x000000ffff077224 */ /* 0x000fce00078e0010 */
[----:B------:R-:W-:Y:S05]  /*1a10*/  WARPSYNC.COLLECTIVE R12, `(.L_x_204) ;  /* 0x000000000c087348 */ /* 0x000fea0003c00000 */
[----:B------:R0:W1:Y:S02]  /*1a20*/  SHFL.DOWN P0, R16, R17, R14, R15 ;  /* 0x0800000e11107389 */ /* 0x000064000000000f */
[----:B01----:R-:W-:Y:S05]  /*1a30*/  ENDCOLLECTIVE ;  /* 0x000000000000791b */ /* 0x003fea0003800000 */
.L_x_204:
[----:B------:R-:W-:-:S04]  /*1a40*/  ISETP.GT.U32.AND P0, PT, R8, R11, PT ;  /* 0x0000000b0800720c */ /* 0x000fc80003f04070 */
[----:B------:R-:W-:-:S04]  /*1a50*/  ISETP.GT.U32.AND.EX P0, PT, R2, R13, PT, P0 ;  /* 0x0000000d0200720c */ /* 0x000fc80003f04100 */
[----:B------:R-:W-:Y:S02]  /*1a60*/  SEL R8, R8, R11, P0 ;  /* 0x0000000b08087207 */ /* 0x000fe40000000000 */
[----:B------:R-:W-:Y:S01]  /*1a70*/  SEL R19, R2, R13, P0 ;  /* 0x0000000d02137207 */ /* 0x000fe20000000000 */
[----:B------:R-:W-:Y:S06]  /*1a80*/  BRA `(.L_x_205) ;  /* 0xfffffff000787947 */ /* 0x000fec000383ffff */
        .weak           $__internal_2_$__cuda_sm20_div_rn_f64_full
        .type           $__internal_2_$__cuda_sm20_div_rn_f64_full,@function
        .size           $__internal_2_$__cuda_sm20_div_rn_f64_full,(.L_x_440 - $__internal_2_$__cuda_sm20_div_rn_f64_full)
$__internal_2_$__cuda_sm20_div_rn_f64_full:
        /* <DEDUP_REMOVED lines=30> */
.L_x_206:
        /* <DEDUP_REMOVED lines=37> */
.L_x_207:
        /* <DEDUP_REMOVED lines=16> */
.L_x_210:
[----:B------:R-:W-:Y:S01]  /*1fc0*/  LOP3.LUT R17, R11, 0x80000, RZ, 0xfc, !PT ;  /* 0x000800000b117812 */ /* 0x000fe200078efcff */
[----:B------:R-:W-:Y:S01]  /*1fd0*/  IMAD.MOV.U32 R16, RZ, RZ, R10 ;  /* 0x000000ffff107224 */ /* 0x000fe200078e000a */
[----:B------:R-:W-:Y:S06]  /*1fe0*/  BRA `(.L_x_208) ;  /* 0x0000000000087947 */ /* 0x000fec0003800000 */
.L_x_209:
[----:B------:R-:W-:Y:S01]  /*1ff0*/  LOP3.LUT R17, R7, 0x80000, RZ, 0xfc, !PT ;  /* 0x0008000007117812 */ /* 0x000fe200078efcff */
[----:B------:R-:W-:-:S07]  /*2000*/  IMAD.MOV.U32 R16, RZ, RZ, R6 ;  /* 0x000000ffff107224 */ /* 0x000fce00078e0006 */
.L_x_208:
[----:B------:R-:W-:Y:S02]  /*2010*/  IMAD.MOV.U32 R2, RZ, RZ, R0 ;  /* 0x000000ffff027224 */ /* 0x000fe400078e0000 */
[----:B------:R-:W-:-:S04]  /*2020*/  IMAD.MOV.U32 R3, RZ, RZ, 0x0 ;  /* 0x00000000ff037424 */ /* 0x000fc800078e00ff */
[----:B------:R-:W-:Y:S05]  /*2030*/  RET.REL.NODEC R2 `(_Z43compute_chunk_shift_scale_from_input_kernelI13__nv_bfloat16Li256EEvPKT_llidifPiPf) ;  /* 0xffffffdc02f07950 */ /* 0x000fea0003c3ffff */
.L_x_211:
        /* <DEDUP_REMOVED lines=12> */
.L_x_440:


//--------------------- .text._Z43compute_chunk_shift_scale_from_input_kernelI6__halfLi256EEvPKT_llidifPiPf --------------------------
	.section	.text._Z43compute_chunk_shift_scale_from_input_kernelI6__halfLi256EEvPKT_llidifPiPf,"ax",@progbits
	.align	128
        .global         _Z43compute_chunk_shift_scale_from_input_kernelI6__halfLi256EEvPKT_llidifPiPf
        .type           _Z43compute_chunk_shift_scale_from_input_kernelI6__halfLi256EEvPKT_llidifPiPf,@function
        .size           _Z43compute_chunk_shift_scale_from_input_kernelI6__halfLi256EEvPKT_llidifPiPf,(.L_x_441 - _Z43compute_chunk_shift_scale_from_input_kernelI6__halfLi256EEvPKT_llidifPiPf)
        .other          _Z43compute_chunk_shift_scale_from_input_kernelI6__halfLi256EEvPKT_llidifPiPf,@"STO_CUDA_ENTRY STV_DEFAULT"
_Z43compute_chunk_shift_scale_from_input_kernelI6__halfLi256EEvPKT_llidifPiPf:
.text._Z43compute_chunk_shift_scale_from_input_kernelI6__halfLi256EEvPKT_llidifPiPf:
        /* <DEDUP_REMOVED lines=29> */
.L_x_212:
        /* <DEDUP_REMOVED lines=23> */
[----:B--2---:R-:W-:-:S04]  /*0340*/  HADD2.F32 R2, -RZ, R10.H0_H0 ;  /* 0x2000000aff027230 */ /* 0x004fc80000004100 */
        /* <DEDUP_REMOVED lines=19> */
.L_x_214:
[----:B------:R-:W-:Y:S05]  /*0480*/  BSYNC.RECONVERGENT B0 ;  /* 0x0000000000007941 */ /* 0x000fea0003800200 */
.L_x_213:
        /* <DEDUP_REMOVED lines=58> */
.L_x_216:
[----:B------:R-:W-:Y:S05]  /*0830*/  BSYNC.RECONVERGENT B0 ;  /* 0x0000000000007941 */ /* 0x000fea0003800200 */
.L_x_215:
        /* <DEDUP_REMOVED lines=19> */
.L_x_219:
[----:B------:R-:W-:Y:S05]  /*0970*/  BSYNC.RECONVERGENT B0 ;  /* 0x0000000000007941 */ /* 0x000fea0003800200 */
.L_x_218:
        /* <DEDUP_REMOVED lines=47> */
.L_x_245:
        /* <DEDUP_REMOVED lines=8> */
.L_x_217:
        /* <DEDUP_REMOVED lines=32> */
[----:B------:R-:W-:Y:S05]  /*0ef0*/  CALL.REL.NOINC `($__internal_3_$__cuda_sm20_div_rn_f64_full) ;  /* 0x0000000800e47944 */ /* 0x000fea0003c00000 */
[----:B------:R-:W-:Y:S02]  /*0f00*/  IMAD.MOV.U32 R2, RZ, RZ, R16 ;  /* 0x000000ffff027224 */ /* 0x000fe400078e0010 */
[----:B------:R-:W-:-:S07]  /*0f10*/  IMAD.MOV.U32 R3, RZ, RZ, R17 ;  /* 0x000000ffff037224 */ /* 0x000fce00078e0011 */
.L_x_223:
        /* <DEDUP_REMOVED lines=22> */
.L_x_222:
        /* <DEDUP_REMOVED lines=11> */
.L_x_224:
[----:B------:R-:W0:Y:S02]  /*1130*/  LDC R3, c[0x0][0x3a8] ;  /* 0x0000ea00ff037b82 */ /* 0x000e240000000800 */
[----:B0-----:R-:W-:-:S04]  /*1140*/  IADD3 R0, PT, PT, R0, 0x1, -R3 ;  /* 0x0000000100007810 */ /* 0x001fc80007ffe803 */
[----:B------:R-:W-:-:S04]  /*1150*/  VIMNMX R0, PT, PT, RZ, R0, !PT ;  /* 0x00000000ff007248 */ /* 0x000fc80007fe0100 */
[----:B------:R-:W-:-:S07]  /*1160*/  VIMNMX R11, PT, PT, R0, 0x3e, PT ;  /* 0x0000003e000b7848 */ /* 0x000fce0003fe0100 */
.L_x_221:
        /* <DEDUP_REMOVED lines=13> */
.L_x_220:
[----:B0-----:R-:W-:Y:S02]  /*1240*/  IMAD.MOV.U32 R17, RZ, RZ, R11 ;  /* 0x000000ffff117224 */ /* 0x001fe400078e000b */
[----:B------:R-:W-:Y:S02]  /*1250*/  IMAD.MOV.U32 R14, RZ, RZ, 0x10 ;  /* 0x00000010ff0e7424 */ /* 0x000fe400078e00ff */
[----:B------:R-:W-:Y:S02]  /*1260*/  IMAD.MOV.U32 R15, RZ, RZ, 0x1f ;  /* 0x0000001fff0f7424 */ /* 0x000fe400078e00ff */
[----:B------:R-:W-:-:S07]  /*1270*/  IMAD.MOV.U32 R12, RZ, RZ, -0x1 ;  /* 0xffffffffff0c7424 */ /* 0x000fce00078e00ff */
[----:B-12---:R-:W-:Y:S05]  /*1280*/  WARPSYNC.COLLECTIVE R12, `(.L_x_225) ;  /* 0x000000000c087348 */ /* 0x006fea0003c00000 */
[----:B------:R0:W3:Y:S02]  /*1290*/  SHFL.DOWN P0, R16, R17, R14, R15 ;  /* 0x0800000e11107389 */ /* 0x0000e4000000000f */
[----:B0123--:R-:W-:Y:S05]  /*12a0*/  ENDCOLLECTIVE ;  /* 0x000000000000791b */ /* 0x00ffea0003800000 */
.L_x_225:
[----:B------:R-:W-:Y:S02]  /*12b0*/  IMAD.MOV.U32 R17, RZ, RZ, R10 ;  /* 0x000000ffff117224 */ /* 0x000fe400078e000a */
[----:B------:R-:W-:-:S07]  /*12c0*/  IMAD.MOV.U32 R7, RZ, RZ, R16 ;  /* 0x000000ffff077224 */ /* 0x000fce00078e0010 */
[----:B------:R-:W-:Y:S05]  /*12d0*/  WARPSYNC.COLLECTIVE R12, `(.L_x_226) ;  /* 0x000000000c087348 */ /* 0x000fea0003c00000 */
[----:B------:R0:W1:Y:S02]  /*12e0*/  SHFL.DOWN P0, R16, R17, R14, R15 ;  /* 0x0800000e11107389 */ /* 0x000064000000000f */
[----:B01----:R-:W-:Y:S05]  /*12f0*/  ENDCOLLECTIVE ;  /* 0x000000000000791b */ /* 0x003fea0003800000 */
.L_x_226:
        /* <DEDUP_REMOVED lines=9> */
.L_x_227:
[----:B------:R-:W-:Y:S02]  /*1390*/  IMAD.MOV.U32 R17, RZ, RZ, R13 ;  /* 0x000000ffff117224 */ /* 0x000fe400078e000d */
[----:B------:R-:W-:-:S07]  /*13a0*/  IMAD.MOV.U32 R2, RZ, RZ, R16 ;  /* 0x000000ffff027224 */ /* 0x000fce00078e0010 */
[----:B------:R-:W-:Y:S05]  /*13b0*/  WARPSYNC.COLLECTIVE R12, `(.L_x_228) ;  /* 0x000000000c087348 */ /* 0x000fea0003c00000 */
[----:B------:R0:W1:Y:S02]  /*13c0*/  SHFL.DOWN P0, R16, R17, R14, R15 ;  /* 0x0800000e11107389 */ /* 0x000064000000000f */
[----:B01----:R-:W-:Y:S05]  /*13d0*/  ENDCOLLECTIVE ;  /* 0x000000000000791b */ /* 0x003fea0003800000 */
.L_x_228:
        /* <DEDUP_REMOVED lines=9> */
.L_x_229:
[----:B------:R-:W-:Y:S02]  /*1470*/  IMAD.MOV.U32 R17, RZ, RZ, R11 ;  /* 0x000000ffff117224 */ /* 0x000fe400078e000b */
[----:B------:R-:W-:-:S07]  /*1480*/  IMAD.MOV.U32 R2, RZ, RZ, R16 ;  /* 0x000000ffff027224 */ /* 0x000fce00078e0010 */
[----:B------:R-:W-:Y:S05]  /*1490*/  WARPSYNC.COLLECTIVE R12, `(.L_x_230) ;  /* 0x000000000c087348 */ /* 0x000fea0003c00000 */
[----:B------:R0:W1:Y:S02]  /*14a0*/  SHFL.DOWN P0, R16, R17, R14, R15 ;  /* 0x0800000e11107389 */ /* 0x000064000000000f */
[----:B01----:R-:W-:Y:S05]  /*14b0*/  ENDCOLLECTIVE ;  /* 0x000000000000791b */ /* 0x003fea0003800000 */
.L_x_230:
        /* <DEDUP_REMOVED lines=9> */
.L_x_231:
[----:B------:R-:W-:Y:S02]  /*1550*/  IMAD.MOV.U32 R17, RZ, RZ, R19 ;  /* 0x000000ffff117224 */ /* 0x000fe400078e0013 */
[----:B------:R-:W-:-:S07]  /*1560*/  IMAD.MOV.U32 R13, RZ, RZ, R16 ;  /* 0x000000ffff0d7224 */ /* 0x000fce00078e0010 */
[----:B------:R-:W-:Y:S05]  /*1570*/  WARPSYNC.COLLECTIVE R12, `(.L_x_232) ;  /* 0x000000000c087348 */ /* 0x000fea0003c00000 */
[----:B------:R0:W1:Y:S02]  /*1580*/  SHFL.DOWN P0, R16, R17, R14, R15 ;  /* 0x0800000e11107389 */ /* 0x000064000000000f */
[----:B01----:R-:W-:Y:S05]  /*1590*/  ENDCOLLECTIVE ;  /* 0x000000000000791b */ /* 0x003fea0003800000 */
.L_x_232:
        /* <DEDUP_REMOVED lines=9> */
.L_x_233:
[----:B------:R-:W-:Y:S02]  /*1630*/  IMAD.MOV.U32 R17, RZ, RZ, R11 ;  /* 0x000000ffff117224 */ /* 0x000fe400078e000b */
[----:B------:R-:W-:-:S07]  /*1640*/  IMAD.MOV.U32 R2, RZ, RZ, R16 ;  /* 0x000000ffff027224 */ /* 0x000fce00078e0010 */
[----:B------:R-:W-:Y:S05]  /*1650*/  WARPSYNC.COLLECTIVE R12, `(.L_x_234) ;  /* 0x000000000c087348 */ /* 0x000fea0003c00000 */
[----:B------:R0:W1:Y:S02]  /*1660*/  SHFL.DOWN P0, R16, R17, R14, R15 ;  /* 0x0800000e11107389 */ /* 0x000064000000000f */
[----:B01----:R-:W-:Y:S05]  /*1670*/  ENDCOLLECTIVE ;  /* 0x000000000000791b */ /* 0x003fea0003800000 */
.L_x_234:
[----:B------:R-:W-:Y:S02]  /*1680*/  IMAD.MOV.U32 R17, RZ, RZ, R5 ;  /* 0x000000ffff117224 */ /* 0x000fe400078e0005 */
[----:B------:R-:W-:Y:S02]  /*1690*/  IMAD.MOV.U32 R14, RZ, RZ, 0x10 ;  /* 0x00000010ff0e7424 */ /* 0x000fe400078e00ff */
[----:B------:R-:W-:-:S07]  /*16a0*/  IMAD.MOV.U32 R8, RZ, RZ, R16 ;  /* 0x000000ffff087224 */ /* 0x000fce00078e0010 */
[----:B------:R-:W-:Y:S05]  /*16b0*/  WARPSYNC.COLLECTIVE R12, `(.L_x_235) ;  /* 0x000000000c087348 */ /* 0x000fea0003c00000 */
[----:B------:R0:W1:Y:S02]  /*16c0*/  SHFL.DOWN P0, R16, R17, R14, R15 ;  /* 0x0800000e11107389 */ /* 0x000064000000000f */
[----:B01----:R-:W-:Y:S05]  /*16d0*/  ENDCOLLECTIVE ;  /* 0x000000000000791b */ /* 0x003fea0003800000 */
.L_x_235:
[----:B------:R-:W-:Y:S02]  /*16e0*/  IMAD.MOV.U32 R17, RZ, RZ, R4 ;  /* 0x000000ffff117224 */ /* 0x000fe400078e0004 */
[----:B------:R-:W-:-:S07]  /*16f0*/  IMAD.MOV.U32 R18, RZ, RZ, R16 ;  /* 0x000000ffff127224 */ /* 0x000fce00078e0010 */
[----:B------:R-:W-:Y:S05]  /*1700*/  WARPSYNC.COLLECTIVE R12, `(.L_x_236) ;  /* 0x000000000c087348 */ /* 0x000fea0003c00000 */
[----:B------:R0:W1:Y:S02]  /*1710*/  SHFL.DOWN P0, R16, R17, R14, R15 ;  /* 0x0800000e11107389 */ /* 0x000064000000000f */
[----:B01----:R-:W-:Y:S05]  /*1720*/  ENDCOLLECTIVE ;  /* 0x000000000000791b */ /* 0x003fea0003800000 */
.L_x_236:
        /* <DEDUP_REMOVED lines=8> */
.L_x_237:
[----:B------:R-:W-:Y:S02]  /*17b0*/  IMAD.MOV.U32 R17, RZ, RZ, R6 ;  /* 0x000000ffff117224 */ /* 0x000fe400078e0006 */
[----:B------:R-:W-:-:S07]  /*17c0*/  IMAD.MOV.U32 R5, RZ, RZ, R16 ;  /* 0x000000ffff057224 */ /* 0x000fce00078e0010 */
[----:B------:R-:W-:Y:S05]  /*17d0*/  WARPSYNC.COLLECTIVE R12, `(.L_x_238) ;  /* 0x000000000c087348 */ /* 0x000fea0003c00000 */
[----:B------:R0:W1:Y:S02]  /*17e0*/  SHFL.DOWN P0, R16, R17, R14, R15 ;  /* 0x0800000e11107389 */ /* 0x000064000000000f */
[----:B01----:R-:W-:Y:S05]  /*17f0*/  ENDCOLLECTIVE ;  /* 0x000000000000791b */ /* 0x003fea0003800000 */
.L_x_238:
[----:B------:R-:W-:Y:S02]  /*1800*/  IMAD.MOV.U32 R14, RZ, RZ, 0x4 ;  /* 0x00000004ff0e7424 */ /* 0x000fe400078e00ff */
[----:B------:R-:W-:-:S06]  /*1810*/  IMAD.MOV.U32 R4, RZ, RZ, R16 ;  /* 0x000000ffff047224 */ /* 0x000fcc00078e0010 */
[----:B------:R-:W-:-:S10]  /*1820*/  DADD R4, R6, R4 ;  /* 0x0000000006047229 */ /* 0x000fd40000000004 */
[----:B------:R-:W-:-:S07]  /*1830*/  IMAD.MOV.U32 R17, RZ, RZ, R5 ;  /* 0x000000ffff117224 */ /* 0x000fce00078e0005 */
[----:B------:R-:W-:Y:S05]  /*1840*/  WARPSYNC.COLLECTIVE R12, `(.L_x_239) ;  /* 0x000000000c087348 */ /* 0x000fea0003c00000 */
[----:B------:R0:W1:Y:S02]  /*1850*/  SHFL.DOWN P0, R16, R17, R14, R15 ;  /* 0x0800000e11107389 */ /* 0x000064000000000f */
[----:B01----:R-:W-:Y:S05]  /*1860*/  ENDCOLLECTIVE ;  /* 0x000000000000791b */ /* 0x003fea0003800000 */
.L_x_239:
[----:B------:R-:W-:Y:S02]  /*1870*/  IMAD.MOV.U32 R17, RZ, RZ, R4 ;  /* 0x000000ffff117224 */ /* 0x000fe400078e0004 */
[----:B------:R-:W-:-:S07]  /*1880*/  IMAD.MOV.U32 R7, RZ, RZ, R16 ;  /* 0x000000ffff077224 */ /* 0x000fce00078e0010 */
[----:B------:R-:W-:Y:S05]  /*1890*/  WARPSYNC.COLLECTIVE R12, `(.L_x_240) ;  /* 0x000000000c087348 */ /* 0x000fea0003c00000 */
[----:B------:R0:W1:Y:S02]  /*18a0*/  SHFL.DOWN P0, R16, R17, R14, R15 ;  /* 0x0800000e11107389 */ /* 0x000064000000000f */
[----:B01----:R-:W-:Y:S05]  /*18b0*/  ENDCOLLECTIVE ;  /* 0x000000000000791b */ /* 0x003fea0003800000 */
.L_x_240:
[----:B------:R-:W-:Y:S02]  /*18c0*/  IMAD.MOV.U32 R14, RZ, RZ, 0x2 ;  /* 0x00000002ff0e7424 */ /* 0x000fe400078e00ff */
[----:B------:R-:W-:-:S06]  /*18d0*/  IMAD.MOV.U32 R6, RZ, RZ, R16 ;  /* 0x000000ffff067224 */ /* 0x000fcc00078e0010 */
[----:B------:R-:W-:-:S10]  /*18e0*/  DADD R6, R4, R6 ;  /* 0x0000000004067229 */ /* 0x000fd40000000006 */
[----:B------:R-:W-:-:S07]  /*18f0*/  IMAD.MOV.U32 R17, RZ, RZ, R7 ;  /* 0x000000ffff117224 */ /* 0x000fce00078e0007 */
[----:B------:R-:W-:Y:S05]  /*1900*/  WARPSYNC.COLLECTIVE R12, `(.L_x_241) ;  /* 0x000000000c087348 */ /* 0x000fea0003c00000 */
[----:B------:R0:W1:Y:S02]  /*1910*/  SHFL.DOWN P0, R16, R17, R14, R15 ;  /* 0x0800000e11107389 */ /* 0x000064000000000f */
[----:B01----:R-:W-:Y:S05]  /*1920*/  ENDCOLLECTIVE ;  /* 0x000000000000791b */ /* 0x003fea0003800000 */
.L_x_241:
[----:B------:R-:W-:Y:S02]  /*1930*/  IMAD.MOV.U32 R17, RZ, RZ, R6 ;  /* 0x000000ffff117224 */ /* 0x000fe400078e0006 */
[----:B------:R-:W-:-:S07]  /*1940*/  IMAD.MOV.U32 R5, RZ, RZ, R16 ;  /* 0x000000ffff057224 */ /* 0x000fce00078e0010 */
[----:B------:R-:W-:Y:S05]  /*1950*/  WARPSYNC.COLLECTIVE R12, `(.L_x_242) ;  /* 0x000000000c087348 */ /* 0x000fea0003c00000 */
[----:B------:R0:W1:Y:S02]  /*1960*/  SHFL.DOWN P0, R16, R17, R14, R15 ;  /* 0x0800000e11107389 */ /* 0x000064000000000f */
[----:B01----:R-:W-:Y:S05]  /*1970*/  ENDCOLLECTIVE ;  /* 0x000000000000791b */ /* 0x003fea0003800000 */
.L_x_242:
[----:B------:R-:W-:Y:S02]  /*1980*/  IMAD.MOV.U32 R14, RZ, RZ, 0x1 ;  /* 0x00000001ff0e7424 */ /* 0x000fe400078e00ff */
[----:B------:R-:W-:-:S06]  /*1990*/  IMAD.MOV.U32 R4, RZ, RZ, R16 ;  /* 0x000000ffff047224 */ /* 0x000fcc00078e0010 */
[----:B------:R-:W-:-:S10]  /*19a0*/  DADD R4, R6, R4 ;  /* 0x0000000006047229 */ /* 0x000fd40000000004 */
[----:B------:R-:W-:-:S07]  /*19b0*/  IMAD.MOV.U32 R17, RZ, RZ, R5 ;  /* 0x000000ffff117224 */ /* 0x000fce00078e0005 */
[----:B------:R-:W-:Y:S05]  /*19c0*/  WARPSYNC.COLLECTIVE R12, `(.L_x_243) ;  /* 0x000000000c087348 */ /* 0x000fea0003c00000 */
[----:B------:R0:W1:Y:S02]  /*19d0*/  SHFL.DOWN P0, R16, R17, R14, R15 ;  /* 0x0800000e11107389 */ /* 0x000064000000000f */
[----:B01----:R-:W-:Y:S05]  /*19e0*/  ENDCOLLECTIVE ;  /* 0x000000000000791b */ /* 0x003fea0003800000 */
.L_x_243:
[----:B------:R-:W-:Y:S02]  /*19f0*/  IMAD.MOV.U32 R17, RZ, RZ, R4 ;  /* 0x000000ffff117224 */ /* 0x000fe400078e0004 */
[----:B------:R-:W-:-:S07]  /*1a00*/  IMAD.MOV.U32 R7, RZ, RZ, R16 ;  /* 0x000000ffff077224 */ /* 0x000fce00078e0010 */
[----:B------:R-:W-:Y:S05]  /*1a10*/  WARPSYNC.COLLECTIVE R12, `(.L_x_244) ;  /* 0x000000000c087348 */ /* 0x000fea0003c00000 */
[----:B------:R0:W1:Y:S02]  /*1a20*/  SHFL.DOWN P0, R16, R17, R14, R15 ;  /* 0x0800000e11107389 */ /* 0x000064000000000f */
[----:B01----:R-:W-:Y:S05]  /*1a30*/  ENDCOLLECTIVE ;  /* 0x000000000000791b */ /* 0x003fea0003800000 */
.L_x_244:
[----:B------:R-:W-:-:S04]  /*1a40*/  ISETP.GT.U32.AND P0, PT, R8, R11, PT ;  /* 0x0000000b0800720c */ /* 0x000fc80003f04070 */
[----:B------:R-:W-:-:S04]  /*1a50*/  ISETP.GT.U32.AND.EX P0, PT, R2, R13, PT, P0 ;  /* 0x0000000d0200720c */ /* 0x000fc80003f04100 */
[----:B------:R-:W-:Y:S02]  /*1a60*/  SEL R8, R8, R11, P0 ;  /* 0x0000000b08087207 */ /* 0x000fe40000000000 */
[----:B------:R-:W-:Y:S01]  /*1a70*/  SEL R19, R2, R13, P0 ;  /* 0x0000000d02137207 */ /* 0x000fe20000000000 */
[----:B------:R-:W-:Y:S06]  /*1a80*/  BRA `(.L_x_245) ;  /* 0xfffffff000787947 */ /* 0x000fec000383ffff */
        .weak           $__internal_3_$__cuda_sm20_div_rn_f64_full
        .type           $__internal_3_$__cuda_sm20_div_rn_f64_full,@function
        .size           $__internal_3_$__cuda_sm20_div_rn_f64_full,(.L_x_441 - $__internal_3_$__cuda_sm20_div_rn_f64_full)
$__internal_3_$__cuda_sm20_div_rn_f64_full:
        /* <DEDUP_REMOVED lines=30> */
.L_x_246:
        /* <DEDUP_REMOVED lines=37> */
.L_x_247:
        /* <DEDUP_REMOVED lines=16> */
.L_x_250:
[----:B------:R-:W-:Y:S01]  /*1fc0*/  LOP3.LUT R17, R11, 0x80000, RZ, 0xfc, !PT ;  /* 0x000800000b117812 */ /* 0x000fe200078efcff */
[----:B------:R-:W-:Y:S01]  /*1fd0*/  IMAD.MOV.U32 R16, RZ, RZ, R10 ;  /* 0x000000ffff107224 */ /* 0x000fe200078e000a */
[----:B------:R-:W-:Y:S06]  /*1fe0*/  BRA `(.L_x_248) ;  /* 0x0000000000087947 */ /* 0x000fec0003800000 */
.L_x_249:
[----:B------:R-:W-:Y:S01]  /*1ff0*/  LOP3.LUT R17, R7, 0x80000, RZ, 0xfc, !PT ;  /* 0x0008000007117812 */ /* 0x000fe200078efcff */
[----:B------:R-:W-:-:S07]  /*2000*/  IMAD.MOV.U32 R16, RZ, RZ, R6 ;  /* 0x000000ffff107224 */ /* 0x000fce00078e0006 */
.L_x_248:
[----:B------:R-:W-:Y:S02]  /*2010*/  IMAD.MOV.U32 R2, RZ, RZ, R0 ;  /* 0x000000ffff027224 */ /* 0x000fe400078e0000 */
[----:B------:R-:W-:-:S04]  /*2020*/  IMAD.MOV.U32 R3, RZ, RZ, 0x0 ;  /* 0x00000000ff037424 */ /* 0x000fc800078e00ff */
[----:B------:R-:W-:Y:S05]  /*2030*/  RET.REL.NODEC R2 `(_Z43compute_chunk_shift_scale_from_input_kernelI6__halfLi256EEvPKT_llidifPiPf) ;  /* 0xffffffdc02f07950 */ /* 0x000fea0003c3ffff */
.L_x_251:
        /* <DEDUP_REMOVED lines=12> */
.L_x_441:


//--------------------- .text._Z43compute_chunk_shift_scale_from_input_kernelIfLi256EEvPKT_llidifPiPf --------------------------
	.section	.text._Z43compute_chunk_shift_scale_from_input_kernelIfLi256EEvPKT_llidifPiPf,"ax",@progbits
	.align	128
        .global         _Z43compute_chunk_shift_scale_from_input_kernelIfLi256EEvPKT_llidifPiPf
        .type           _Z43compute_chunk_shift_scale_from_input_kernelIfLi256EEvPKT_llidifPiPf,@function
        .size           _Z43compute_chunk_shift_scale_from_input_kernelIfLi256EEvPKT_llidifPiPf,(.L_x_442 - _Z43compute_chunk_shift_scale_from_input_kernelIfLi256EEvPKT_llidifPiPf)
        .other          _Z43compute_chunk_shift_scale_from_input_kernelIfLi256EEvPKT_llidifPiPf,@"STO_CUDA_ENTRY STV_DEFAULT"
_Z43compute_chunk_shift_scale_from_input_kernelIfLi256EEvPKT_llidifPiPf:
.text._Z43compute_chunk_shift_scale_from_input_kernelIfLi256EEvPKT_llidifPiPf:
        /* <DEDUP_REMOVED lines=29> */
.L_x_252:
        /* <DEDUP_REMOVED lines=22> */
[----:B------:R-:W2:Y:S02]  /*0330*/  LDG.E.CONSTANT R10, desc[UR8][R10.64] ;  /* 0x000000080a0a7981 */ /* 0x000ea4000c1e9900 */
[----:B--2---:R-:W0:Y:S02]  /*0340*/  F2F.F64.F32 R4, R10 ;  /* 0x0000000a00047310 */ /* 0x004e240000201800 */
        /* <DEDUP_REMOVED lines=18> */
.L_x_254:
[----:B------:R-:W-:Y:S05]  /*0470*/  BSYNC.RECONVERGENT B0 ;  /* 0x0000000000007941 */ /* 0x000fea0003800200 */
.L_x_253:
        /* <DEDUP_REMOVED lines=58> */
.L_x_256:
[----:B------:R-:W-:Y:S05]  /*0820*/  BSYNC.RECONVERGENT B0 ;  /* 0x0000000000007941 */ /* 0x000fea0003800200 */
.L_x_255:
        /* <DEDUP_REMOVED lines=19> */
.L_x_259:
[----:B------:R-:W-:Y:S05]  /*0960*/  BSYNC.RECONVERGENT B0 ;  /* 0x0000000000007941 */ /* 0x000fea0003800200 */
.L_x_258:
        /* <DEDUP_REMOVED lines=47> */
.L_x_285:
        /* <DEDUP_REMOVED lines=8> */
.L_x_257:
        /* <DEDUP_REMOVED lines=32> */
[----:B------:R-:W-:Y:S05]  /*0ee0*/  CALL.REL.NOINC `($__internal_4_$__cuda_sm20_div_rn_f64_full) ;  /* 0x0000000800e47944 */ /* 0x000fea0003c00000 */
[----:B------:R-:W-:Y:S02]  /*0ef0*/  IMAD.MOV.U32 R2, RZ, RZ, R16 ;  /* 0x000000ffff027224 */ /* 0x000fe400078e0010 */
[----:B------:R-:W-:-:S07]  /*0f00*/  IMAD.MOV.U32 R3, RZ, RZ, R17 ;  /* 0x000000ffff037224 */ /* 0x000fce00078e0011 */
.L_x_263:
        /* <DEDUP_REMOVED lines=22> */
.L_x_262:
        /* <DEDUP_REMOVED lines=11> */
.L_x_264:
[----:B------:R-:W0:Y:S02]  /*1120*/  LDC R3, c[0x0][0x3a8] ;  /* 0x0000ea00ff037b82 */ /* 0x000e240000000800 */
[----:B0-----:R-:W-:-:S04]  /*1130*/  IADD3 R0, PT, PT, R0, 0x1, -R3 ;  /* 0x0000000100007810 */ /* 0x001fc80007ffe803 */
[----:B------:R-:W-:-:S04]  /*1140*/  VIMNMX R0, PT, PT, RZ, R0, !PT ;  /* 0x00000000ff007248 */ /* 0x000fc80007fe0100 */
[----:B------:R-:W-:-:S07]  /*1150*/  VIMNMX R11, PT, PT, R0, 0x3e, PT ;  /* 0x0000003e000b7848 */ /* 0x000fce0003fe0100 */
.L_x_261:
        /* <DEDUP_REMOVED lines=13> */
.L_x_260:
[----:B0-----:R-:W-:Y:S02]  /*1230*/  IMAD.MOV.U32 R17, RZ, RZ, R11 ;  /* 0x000000ffff117224 */ /* 0x001fe400078e000b */
[----:B------:R-:W-:Y:S02]  /*1240*/  IMAD.MOV.U32 R14, RZ, RZ, 0x10 ;  /* 0x00000010ff0e7424 */ /* 0x000fe400078e00ff */
[----:B------:R-:W-:Y:S02]  /*1250*/  IMAD.MOV.U32 R15, RZ, RZ, 0x1f ;  /* 0x0000001fff0f7424 */ /* 0x000fe400078e00ff */
[----:B------:R-:W-:-:S07]  /*1260*/  IMAD.MOV.U32 R12, RZ, RZ, -0x1 ;  /* 0xffffffffff0c7424 */ /* 0x000fce00078e00ff */
[----:B-12---:R-:W-:Y:S05]  /*1270*/  WARPSYNC.COLLECTIVE R12, `(.L_x_265) ;  /* 0x000000000c087348 */ /* 0x006fea0003c00000 */
[----:B------:R0:W3:Y:S02]  /*1280*/  SHFL.DOWN P0, R16, R17, R14, R15 ;  /* 0x0800000e11107389 */ /* 0x0000e4000000000f */
[----:B0123--:R-:W-:Y:S05]  /*1290*/  ENDCOLLECTIVE ;  /* 0x000000000000791b */ /* 0x00ffea0003800000 */
.L_x_265:
[----:B------:R-:W-:Y:S02]  /*12a0*/  IMAD.MOV.U32 R17, RZ, RZ, R10 ;  /* 0x000000ffff117224 */ /* 0x000fe400078e000a */
[----:B------:R-:W-:-:S07]  /*12b0*/  IMAD.MOV.U32 R7, RZ, RZ, R16 ;  /* 0x000000ffff077224 */ /* 0x000fce00078e0010 */
[----:B------:R-:W-:Y:S05]  /*12c0*/  WARPSYNC.COLLECTIVE R12, `(.L_x_266) ;  /* 0x000000000c087348 */ /* 0x000fea0003c00000 */
[----:B------:R0:W1:Y:S02]  /*12d0*/  SHFL.DOWN P0, R16, R17, R14, R15 ;  /* 0x0800000e11107389 */ /* 0x000064000000000f */
[----:B01----:R-:W-:Y:S05]  /*12e0*/  ENDCOLLECTIVE ;  /* 0x000000000000791b */ /* 0x003fea0003800000 */
.L_x_266:
        /* <DEDUP_REMOVED lines=9> */
.L_x_267:
[----:B------:R-:W-:Y:S02]  /*1380*/  IMAD.MOV.U32 R17, RZ, RZ, R13 ;  /* 0x000000ffff117224 */ /* 0x000fe400078e000d */
[----:B------:R-:W-:-:S07]  /*1390*/  IMAD.MOV.U32 R2, RZ, RZ, R16 ;  /* 0x000000ffff027224 */ /* 0x000fce00078e0010 */
[----:B------:R-:W-:Y:S05]  /*13a0*/  WARPSYNC.COLLECTIVE R12, `(.L_x_268) ;  /* 0x000000000c087348 */ /* 0x000fea0003c00000 */
[----:B------:R0:W1:Y:S02]  /*13b0*/  SHFL.DOWN P0, R16, R17, R14, R15 ;  /* 0x0800000e11107389 */ /* 0x000064000000000f */
[----:B01----:R-:W-:Y:S05]  /*13c0*/  ENDCOLLECTIVE ;  /* 0x000000000000791b */ /* 0x003fea0003800000 */
.L_x_268:
        /* <DEDUP_REMOVED lines=9> */
.L_x_269:
[----:B------:R-:W-:Y:S02]  /*1460*/  IMAD.MOV.U32 R17, RZ, RZ, R11 ;  /* 0x000000ffff117224 */ /* 0x000fe400078e000b */
[----:B------:R-:W-:-:S07]  /*1470*/  IMAD.MOV.U32 R2, RZ, RZ, R16 ;  /* 0x000000ffff027224 */ /* 0x000fce00078e0010 */
[----:B------:R-:W-:Y:S05]  /*1480*/  WARPSYNC.COLLECTIVE R12, `(.L_x_270) ;  /* 0x000000000c087348 */ /* 0x000fea0003c00000 */
[----:B------:R0:W1:Y:S02]  /*1490*/  SHFL.DOWN P0, R16, R17, R14, R15 ;  /* 0x0800000e11107389 */ /* 0x000064000000000f */
[----:B01----:R-:W-:Y:S05]  /*14a0*/  ENDCOLLECTIVE ;  /* 0x000000000000791b */ /* 0x003fea0003800000 */
.L_x_270:
        /* <DEDUP_REMOVED lines=9> */
.L_x_271:
[----:B------:R-:W-:Y:S02]  /*1540*/  IMAD.MOV.U32 R17, RZ, RZ, R19 ;  /* 0x000000ffff117224 */ /* 0x000fe400078e0013 */
[----:B------:R-:W-:-:S07]  /*1550*/  IMAD.MOV.U32 R13, RZ, RZ, R16 ;  /* 0x000000ffff0d7224 */ /* 0x000fce00078e0010 */
[----:B------:R-:W-:Y:S05]  /*1560*/  WARPSYNC.COLLECTIVE R12, `(.L_x_272) ;  /* 0x000000000c087348 */ /* 0x000fea0003c00000 */
[----:B------:R0:W1:Y:S02]  /*1570*/  SHFL.DOWN P0, R16, R17, R14, R15 ;  /* 0x0800000e11107389 */ /* 0x000064000000000f */
[----:B01----:R-:W-:Y:S05]  /*1580*/  ENDCOLLECTIVE ;  /* 0x000000000000791b */ /* 0x003fea0003800000 */
.L_x_272:
        /* <DEDUP_REMOVED lines=9> */
.L_x_273:
[----:B------:R-:W-:Y:S02]  /*1620*/  IMAD.MOV.U32 R17, RZ, RZ, R11 ;  /* 0x000000ffff117224 */ /* 0x000fe400078e000b */
[----:B------:R-:W-:-:S07]  /*1630*/  IMAD.MOV.U32 R2, RZ, RZ, R16 ;  /* 0x000000ffff027224 */ /* 0x000fce00078e0010 */
[----:B------:R-:W-:Y:S05]  /*1640*/  WARPSYNC.COLLECTIVE R12, `(.L_x_274) ;  /* 0x000000000c087348 */ /* 0x000fea0003c00000 */
[----:B------:R0:W1:Y:S02]  /*1650*/  SHFL.DOWN P0, R16, R17, R14, R15 ;  /* 0x0800000e11107389 */ /* 0x000064000000000f */
[----:B01----:R-:W-:Y:S05]  /*1660*/  ENDCOLLECTIVE ;  /* 0x000000000000791b */ /* 0x003fea0003800000 */
.L_x_274:
[----:B------:R-:W-:Y:S02]  /*1670*/  IMAD.MOV.U32 R17, RZ, RZ, R5 ;  /* 0x000000ffff117224 */ /* 0x000fe400078e0005 */
[----:B------:R-:W-:Y:S02]  /*1680*/  IMAD.MOV.U32 R14, RZ, RZ, 0x10 ;  /* 0x00000010ff0e7424 */ /* 0x000fe400078e00ff */
[----:B------:R-:W-:-:S07]  /*1690*/  IMAD.MOV.U32 R8, RZ, RZ, R16 ;  /* 0x000000ffff087224 */ /* 0x000fce00078e0010 */
[----:B------:R-:W-:Y:S05]  /*16a0*/  WARPSYNC.COLLECTIVE R12, `(.L_x_275) ;  /* 0x000000000c087348 */ /* 0x000fea0003c00000 */
[----:B------:R0:W1:Y:S02]  /*16b0*/  SHFL.DOWN P0, R16, R17, R14, R15 ;  /* 0x0800000e11107389 */ /* 0x000064000000000f */
[----:B01----:R-:W-:Y:S05]  /*16c0*/  ENDCOLLECTIVE ;  /* 0x000000000000791b */ /* 0x003fea0003800000 */
.L_x_275:
[----:B------:R-:W-:Y:S02]  /*16d0*/  IMAD.MOV.U32 R17, RZ, RZ, R4 ;  /* 0x000000ffff117224 */ /* 0x000fe400078e0004 */
[----:B------:R-:W-:-:S07]  /*16e0*/  IMAD.MOV.U32 R18, RZ, RZ, R16 ;  /* 0x000000ffff127224 */ /* 0x000fce00078e0010 */
[----:B------:R-:W-:Y:S05]  /*16f0*/  WARPSYNC.COLLECTIVE R12, `(.L_x_276) ;  /* 0x000000000c087348 */ /* 0x000fea0003c00000 */
[----:B------:R0:W1:Y:S02]  /*1700*/  SHFL.DOWN P0, R16, R17, R14, R15 ;  /* 0x0800000e11107389 */ /* 0x000064000000000f */
[----:B01----:R-:W-:Y:S05]  /*1710*/  ENDCOLLECTIVE ;  /* 0x000000000000791b */ /* 0x003fea0003800000 */
.L_x_276:
        /* <DEDUP_REMOVED lines=8> */
.L_x_277:
[----:B------:R-:W-:Y:S02]  /*17a0*/  IMAD.MOV.U32 R17, RZ, RZ, R6 ;  /* 0x000000ffff117224 */ /* 0x000fe400078e0006 */
[----:B------:R-:W-:-:S07]  /*17b0*/  IMAD.MOV.U32 R5, RZ, RZ, R16 ;  /* 0x000000ffff057224 */ /* 0x000fce00078e0010 */
[----:B------:R-:W-:Y:S05]  /*17c0*/  WARPSYNC.COLLECTIVE R12, `(.L_x_278) ;  /* 0x000000000c087348 */ /* 0x000fea0003c00000 */
[----:B------:R0:W1:Y:S02]  /*17d0*/  SHFL.DOWN P0, R16, R17, R14, R15 ;  /* 0x0800000e11107389 */ /* 0x000064000000000f */
[----:B01----:R-:W-:Y:S05]  /*17e0*/  ENDCOLLECTIVE ;  /* 0x000000000000791b */ /* 0x003fea0003800000 */
.L_x_278:
[----:B------:R-:W-:Y:S02]  /*17f0*/  IMAD.MOV.U32 R14, RZ, RZ, 0x4 ;  /* 0x00000004ff0e7424 */ /* 0x000fe400078e00ff */
[----:B------:R-:W-:-:S06]  /*1800*/  IMAD.MOV.U32 R4, RZ, RZ, R16 ;  /* 0x000000ffff047224 */ /* 0x000fcc00078e0010 */
[----:B------:R-:W-:-:S10]  /*1810*/  DADD R4, R6, R4 ;  /* 0x0000000006047229 */ /* 0x000fd40000000004 */
[----:B------:R-:W-:-:S07]  /*1820*/  IMAD.MOV.U32 R17, RZ, RZ, R5 ;  /* 0x000000ffff117224 */ /* 0x000fce00078e0005 */
[----:B------:R-:W-:Y:S05]  /*1830*/  WARPSYNC.COLLECTIVE R12, `(.L_x_279) ;  /* 0x000000000c087348 */ /* 0x000fea0003c00000 */
[----:B------:R0:W1:Y:S02]  /*1840*/  SHFL.DOWN P0, R16, R17, R14, R15 ;  /* 0x0800000e11107389 */ /* 0x000064000000000f */
[----:B01----:R-:W-:Y:S05]  /*1850*/  ENDCOLLECTIVE ;  /* 0x000000000000791b */ /* 0x003fea0003800000 */
.L_x_279:
[----:B------:R-:W-:Y:S02]  /*1860*/  IMAD.MOV.U32 R17, RZ, RZ, R4 ;  /* 0x000000ffff117224 */ /* 0x000fe400078e0004 */
[----:B------:R-:W-:-:S07]  /*1870*/  IMAD.MOV.U32 R7, RZ, RZ, R16 ;  /* 0x000000ffff077224 */ /* 0x000fce00078e0010 */
[----:B------:R-:W-:Y:S05]  /*1880*/  WARPSYNC.COLLECTIVE R12, `(.L_x_280) ;  /* 0x000000000c087348 */ /* 0x000fea0003c00000 */
[----:B------:R0:W1:Y:S02]  /*1890*/  SHFL.DOWN P0, R16, R17, R14, R15 ;  /* 0x0800000e11107389 */ /* 0x000064000000000f */
[----:B01----:R-:W-:Y:S05]  /*18a0*/  ENDCOLLECTIVE ;  /* 0x000000000000791b */ /* 0x003fea0003800000 */
.L_x_280:
[----:B------:R-:W-:Y:S02]  /*18b0*/  IMAD.MOV.U32 R14, RZ, RZ, 0x2 ;  /* 0x00000002ff0e7424 */ /* 0x000fe400078e00ff */
[----:B------:R-:W-:-:S06]  /*18c0*/  IMAD.MOV.U32 R6, RZ, RZ, R16 ;  /* 0x000000ffff067224 */ /* 0x000fcc00078e0010 */
[----:B------:R-:W-:-:S10]  /*18d0*/  DADD R6, R4, R6 ;  /* 0x0000000004067229 */ /* 0x000fd40000000006 */
[----:B------:R-:W-:-:S07]  /*18e0*/  IMAD.MOV.U32 R17, RZ, RZ, R7 ;  /* 0x000000ffff117224 */ /* 0x000fce00078e0007 */
[----:B------:R-:W-:Y:S05]  /*18f0*/  WARPSYNC.COLLECTIVE R12, `(.L_x_281) ;  /* 0x000000000c087348 */ /* 0x000fea0003c00000 */
[----:B------:R0:W1:Y:S02]  /*1900*/  SHFL.DOWN P0, R16, R17, R14, R15 ;  /* 0x0800000e11107389 */ /* 0x000064000000000f */
[----:B01----:R-:W-:Y:S05]  /*1910*/  ENDCOLLECTIVE ;  /* 0x000000000000791b */ /* 0x003fea0003800000 */
.L_x_281:
[----:B------:R-:W-:Y:S02]  /*1920*/  IMAD.MOV.U32 R17, RZ, RZ, R6 ;  /* 0x000000ffff117224 */ /* 0x000fe400078e0006 */
[----:B------:R-:W-:-:S07]  /*1930*/  IMAD.MOV.U32 R5, RZ, RZ, R16 ;  /* 0x000000ffff057224 */ /* 0x000fce00078e0010 */
[----:B------:R-:W-:Y:S05]  /*1940*/  WARPSYNC.COLLECTIVE R12, `(.L_x_282) ;  /* 0x000000000c087348 */ /* 0x000fea0003c00000 */
[----:B------:R0:W1:Y:S02]  /*1950*/  SHFL.DOWN P0, R16, R17, R14, R15 ;  /* 0x0800000e11107389 */ /* 0x000064000000000f */
[----:B01----:R-:W-:Y:S05]  /*1960*/  ENDCOLLECTIVE ;  /* 0x000000000000791b */ /* 0x003fea0003800000 */
.L_x_282:
[----:B------:R-:W-:Y:S02]  /*1970*/  IMAD.MOV.U32 R14, RZ, RZ, 0x1 ;  /* 0x00000001ff0e7424 */ /* 0x000fe400078e00ff */
[----:B------:R-:W-:-:S06]  /*1980*/  IMAD.MOV.U32 R4, RZ, RZ, R16 ;  /* 0x000000ffff047224 */ /* 0x000fcc00078e0010 */
[----:B------:R-:W-:-:S10]  /*1990*/  DADD R4, R6, R4 ;  /* 0x0000000006047229 */ /* 0x000fd40000000004 */
[----:B------:R-:W-:-:S07]  /*19a0*/  IMAD.MOV.U32 R17, RZ, RZ, R5 ;  /* 0x000000ffff117224 */ /* 0x000fce00078e0005 */
[----:B------:R-:W-:Y:S05]  /*19b0*/  WARPSYNC.COLLECTIVE R12, `(.L_x_283) ;  /* 0x000000000c087348 */ /* 0x000fea0003c00000 */
[----:B------:R0:W1:Y:S02]  /*19c0*/  SHFL.DOWN P0, R16, R17, R14, R15 ;  /* 0x0800000e11107389 */ /* 0x000064000000000f */
[----:B01----:R-:W-:Y:S05]  /*19d0*/  ENDCOLLECTIVE ;  /* 0x000000000000791b */ /* 0x003fea0003800000 */
.L_x_283:
[----:B------:R-:W-:Y:S02]  /*19e0*/  IMAD.MOV.U32 R17, RZ, RZ, R4 ;  /* 0x000000ffff117224 */ /* 0x000fe400078e0004 */
[----:B------:R-:W-:-:S07]  /*19f0*/  IMAD.MOV.U32 R7, RZ, RZ, R16 ;  /* 0x000000ffff077224 */ /* 0x000fce00078e0010 */
[----:B------:R-:W-:Y:S05]  /*1a00*/  WARPSYNC.COLLECTIVE R12, `(.L_x_284) ;  /* 0x000000000c087348 */ /* 0x000fea0003c00000 */
[----:B------:R0:W1:Y:S02]  /*1a10*/  SHFL.DOWN P0, R16, R17, R14, R15 ;  /* 0x0800000e11107389 */ /* 0x000064000000000f */
[----:B01----:R-:W-:Y:S05]  /*1a20*/  ENDCOLLECTIVE ;  /* 0x000000000000791b */ /* 0x003fea0003800000 */
.L_x_284:
[----:B------:R-:W-:-:S04]  /*1a30*/  ISETP.GT.U32.AND P0, PT, R8, R11, PT ;  /* 0x0000000b0800720c */ /* 0x000fc80003f04070 */
[----:B------:R-:W-:-:S04]  /*1a40*/  ISETP.GT.U32.AND.EX P0, PT, R2, R13, PT, P0 ;  /* 0x0000000d0200720c */ /* 0x000fc80003f04100 */
[----:B------:R-:W-:Y:S02]  /*1a50*/  SEL R8, R8, R11, P0 ;  /* 0x0000000b08087207 */ /* 0x000fe40000000000 */
[----:B------:R-:W-:Y:S01]  /*1a60*/  SEL R19, R2, R13, P0 ;  /* 0x0000000d02137207 */ /* 0x000fe20000000000 */
[----:B------:R-:W-:Y:S06]  /*1a70*/  BRA `(.L_x_285) ;  /* 0xfffffff000787947 */ /* 0x000fec000383ffff */
        .weak           $__internal_4_$__cuda_sm20_div_rn_f64_full
        .type           $__internal_4_$__cuda_sm20_div_rn_f64_full,@function
        .size           $__internal_4_$__cuda_sm20_div_rn_f64_full,(.L_x_442 - $__internal_4_$__cuda_sm20_div_rn_f64_full)
$__internal_4_$__cuda_sm20_div_rn_f64_full:
        /* <DEDUP_REMOVED lines=30> */
.L_x_286:
        /* <DEDUP_REMOVED lines=37> */
.L_x_287:
        /* <DEDUP_REMOVED lines=16> */
.L_x_290:
[----:B------:R-:W-:Y:S01]  /*1fb0*/  LOP3.LUT R17, R11, 0x80000, RZ, 0xfc, !PT ;  /* 0x000800000b117812 */ /* 0x000fe200078efcff */
[----:B------:R-:W-:Y:S01]  /*1fc0*/  IMAD.MOV.U32 R16, RZ, RZ, R10 ;  /* 0x000000ffff107224 */ /* 0x000fe200078e000a */
[----:B------:R-:W-:Y:S06]  /*1fd0*/  BRA `(.L_x_288) ;  /* 0x0000000000087947 */ /* 0x000fec0003800000 */
.L_x_289:
[----:B------:R-:W-:Y:S01]  /*1fe0*/  LOP3.LUT R17, R7, 0x80000, RZ, 0xfc, !PT ;  /* 0x0008000007117812 */ /* 0x000fe200078efcff */
[----:B------:R-:W-:-:S07]  /*1ff0*/  IMAD.MOV.U32 R16, RZ, RZ, R6 ;  /* 0x000000ffff107224 */ /* 0x000fce00078e0006 */
.L_x_288:
[----:B------:R-:W-:Y:S02]  /*2000*/  IMAD.MOV.U32 R2, RZ, RZ, R0 ;  /* 0x000000ffff027224 */ /* 0x000fe400078e0000 */
[----:B------:R-:W-:-:S04]  /*2010*/  IMAD.MOV.U32 R3, RZ, RZ, 0x0 ;  /* 0x00000000ff037424 */ /* 0x000fc800078e00ff */
[----:B------:R-:W-:Y:S05]  /*2020*/  RET.REL.NODEC R2 `(_Z43compute_chunk_shift_scale_from_input_kernelIfLi256EEvPKT_llidifPiPf) ;  /* 0xffffffdc02f47950 */ /* 0x000fea0003c3ffff */
.L_x_291:
        /* <DEDUP_REMOVED lines=13> */
.L_x_442:


//--------------------- .text._Z41compute_row_shift_scale_from_input_kernelI13__nv_bfloat16Li256EEvPKT_lldifPiPf --------------------------
	.section	.text._Z41compute_row_shift_scale_from_input_kernelI13__nv_bfloat16Li256EEvPKT_lldifPiPf,"ax",@progbits
	.align	128
        .global         _Z41compute_row_shift_scale_from_input_kernelI13__nv_bfloat16Li256EEvPKT_lldifPiPf
        .type           _Z41compute_row_shift_scale_from_input_kernelI13__nv_bfloat16Li256EEvPKT_lldifPiPf,@function
        .size           _Z41compute_row_shift_scale_from_input_kernelI13__nv_bfloat16Li256EEvPKT_lldifPiPf,(.L_x_443 - _Z41compute_row_shift_scale_from_input_kernelI13__nv_bfloat16Li256EEvPKT_lldifPiPf)
        .other          _Z41compute_row_shift_scale_from_input_kernelI13__nv_bfloat16Li256EEvPKT_lldifPiPf,@"STO_CUDA_ENTRY STV_DEFAULT"
_Z41compute_row_shift_scale_from_input_kernelI13__nv_bfloat16Li256EEvPKT_lldifPiPf:
.text._Z41compute_row_shift_scale_from_input_kernelI13__nv_bfloat16Li256EEvPKT_lldifPiPf:
        /* <DEDUP_REMOVED lines=12> */
[----:B------:R-:W2:Y:S01]  /*00c0*/  LDCU.64 UR6, c[0x0][0x398] ;  /* 0x00007300ff0677ac */ /* 0x000ea20008000a00 */
[----:B------:R-:W-:Y:S01]  /*00d0*/  IMAD.MOV.U32 R0, RZ, RZ, RZ ;  /* 0x000000ffff007224 */ /* 0x000fe200078e00ff */
[----:B0-----:R-:W-:-:S04]  /*00e0*/  ISETP.GE.U32.AND P0, PT, R28, R8, PT ;  /* 0x000000081c00720c */ /* 0x001fc80003f06070 */
[----:B------:R-:W-:-:S13]  /*00f0*/  ISETP.GE.AND.EX P0, PT, RZ, R9, PT, P0 ;  /* 0x00000009ff00720c */ /* 0x000fda0003f06300 */
[----:B-12---:R-:W-:Y:S05]  /*0100*/  @P0 BRA `(.L_x_293) ;  /* 0x0000001800d00947 */ /* 0x006fea0003800000 */
        /* <DEDUP_REMOVED lines=13> */
[----:B------:R-:W-:Y:S02]  /*01e0*/  LOP3.LUT R4, R3, 0x7, RZ, 0xc0, !PT ;  /* 0x0000000703047812 */ /* 0x000fe400078ec0ff */
[----:B------:R-:W-:Y:S02]  /*01f0*/  LEA.HI.X R10, R7, RZ, RZ, 0x18, P2 ;  /* 0x000000ff070a7211 */ /* 0x000fe400010fc4ff */
[----:B------:R-:W-:-:S04]  /*0200*/  ISETP.NE.U32.AND P0, PT, R4, RZ, PT ;  /* 0x000000ff0400720c */ /* 0x000fc80003f05070 */
[----:B------:R-:W-:Y:S01]  /*0210*/  ISETP.NE.AND.EX P0, PT, RZ, RZ, PT, P0 ;  /* 0x000000ffff00720c */ /* 0x000fe20003f05300 */
[----:B------:R-:W-:-:S12]  /*0220*/  @!P1 BRA `(.L_x_295) ;  /* 0x0000000c00309947 */ /* 0x000fd80003800000 */
[----:B------:R-:W0:Y:S01]  /*0230*/  LDCU.64 UR4, c[0x0][0x380] ;  /* 0x00007000ff0477ac */ /* 0x000e220008000a00 */
[----:B------:R-:W-:Y:S01]  /*0240*/  IMAD.MOV.U32 R29, RZ, RZ, RZ ;  /* 0x000000ffff1d7224 */ /* 0x000fe200078e00ff */
[----:B------:R-:W-:Y:S01]  /*0250*/  LOP3.LUT R22, R3, 0xfffffff8, RZ, 0xc0, !PT ;  /* 0xfffffff803167812 */ /* 0x000fe200078ec0ff */
[----:B------:R-:W-:Y:S01]  /*0260*/  IMAD.MOV.U32 R20, RZ, RZ, RZ ;  /* 0x000000ffff147224 */ /* 0x000fe200078e00ff */
[----:B------:R-:W-:Y:S01]  /*0270*/  CS2R R24, SRZ ;  /* 0x0000000000187805 */ /* 0x000fe2000001ff00 */
[----:B------:R-:W-:-:S04]  /*0280*/  IMAD.WIDE.U32 R6, R8, UR10, R28 ;  /* 0x0000000a08067c25 */ /* 0x000fc8000f8e001c */
[----:B------:R-:W-:Y:S01]  /*0290*/  IMAD R9, R9, UR10, R7 ;  /* 0x0000000a09097c24 */ /* 0x000fe2000f8e0207 */
[----:B------:R-:W-:Y:S01]  /*02a0*/  LOP3.LUT R7, R10, 0x1ffffff, RZ, 0xc0, !PT ;  /* 0x01ffffff0a077812 */ /* 0x000fe200078ec0ff */
[----:B------:R-:W-:Y:S02]  /*02b0*/  IMAD.MOV.U32 R0, RZ, RZ, RZ ;  /* 0x000000ffff007224 */ /* 0x000fe400078e00ff */
[----:B------:R-:W-:Y:S01]  /*02c0*/  IMAD.MOV.U32 R5, RZ, RZ, R28 ;  /* 0x000000ffff057224 */ /* 0x000fe200078e001c */
[----:B0-----:R-:W-:-:S04]  /*02d0*/  LEA R8, P1, R6, UR4, 0x1 ;  /* 0x0000000406087c11 */ /* 0x001fc8000f8208ff */
[----:B------:R-:W-:Y:S01]  /*02e0*/  LEA.HI.X R9, R6, UR5, R9, 0x1, P1 ;  /* 0x0000000506097c11 */ /* 0x000fe200088f0c09 */
[----:B------:R-:W-:Y:S01]  /*02f0*/  IMAD.MOV.U32 R6, RZ, RZ, RZ ;  /* 0x000000ffff067224 */ /* 0x000fe200078e00ff */
[----:B------:R-:W-:-:S05]  /*0300*/  IADD3 R8, P1, PT, R8, 0x800, RZ ;  /* 0x0000080008087810 */ /* 0x000fca0007f3e0ff */
[----:B------:R-:W-:-:S08]  /*0310*/  IMAD.X R9, RZ, RZ, R9, P1 ;  /* 0x000000ffff097224 */ /* 0x000fd000008e0609 */
.L_x_296:
[----:B------:R-:W2:Y:S04]  /*0320*/  LDG.E.U16.CONSTANT R10, desc[UR12][R8.64+-0x800] ;  /* 0xfff8000c080a7981 */ /* 0x000ea8000c1e9500 */
[----:B------:R-:W3:Y:S04]  /*0330*/  LDG.E.U16.CONSTANT R11, desc[UR12][R8.64+-0x600] ;  /* 0xfffa000c080b7981 */ /* 0x000ee8000c1e9500 */
[----:B------:R-:W4:Y:S04]  /*0340*/  LDG.E.U16.CONSTANT R12, desc[UR12][R8.64+-0x400] ;  /* 0xfffc000c080c7981 */ /* 0x000f28000c1e9500 */
[----:B------:R-:W5:Y:S04]  /*0350*/  LDG.E.U16.CONSTANT R18, desc[UR12][R8.64+-0x200] ;  /* 0xfffe000c08127981 */ /* 0x000f68000c1e9500 */
[----:B------:R-:W5:Y:S01]  /*0360*/  LDG.E.U16.CONSTANT R21, desc[UR12][R8.64] ;  /* 0x0000000c08157981 */ /* 0x000f62000c1e9500 */
[----:B--2---:R-:W-:-:S04]  /*0370*/  IMAD.U32 R13, R10, 0x10000, RZ ;  /* 0x000100000a0d7824 */ /* 0x004fc800078e00ff */
[----:B------:R-:W0:Y:S01]  /*0380*/  F2F.F64.F32 R26, R13 ;  /* 0x0000000d001a7310 */ /* 0x000e220000201800 */
[----:B---3--:R-:W-:-:S07]  /*0390*/  IMAD.U32 R14, R11, 0x10000, RZ ;  /* 0x000100000b0e7824 */ /* 0x008fce00078e00ff */
[----:B------:R-:W1:Y:S01]  /*03a0*/  F2F.F64.F32 R16, R14 ;  /* 0x0000000e00107310 */ /* 0x000e620000201800 */
[----:B0-----:R-:W-:-:S08]  /*03b0*/  DMUL R26, R26, UR6 ;  /* 0x000000061a1a7c28 */ /* 0x001fd00008000000 */
[----:B------:R-:W-:Y:S02]  /*03c0*/  DSETP.GE.AND P2, PT, R26, RZ, PT ;  /* 0x000000ff1a00722a */ /* 0x000fe40003f46000 */
[----:B-1----:R-:W-:Y:S01]  /*03d0*/  DMUL R16, R16, UR6 ;  /* 0x0000000610107c28 */ /* 0x002fe20008000000 */
[----:B----4-:R-:W-:-:S07]  /*03e0*/  IMAD.U32 R19, R12, 0x10000, RZ ;  /* 0x000100000c137824 */ /* 0x010fce00078e00ff */
[----:B------:R-:W-:-:S04]  /*03f0*/  DSETP.GE.AND P1, PT, R16, RZ, PT ;  /* 0x000000ff1000722a */ /* 0x000fc80003f26000 */
[C---:B------:R-:W-:Y:S02]  /*0400*/  @P2 DADD R10, R26.reuse, 0.5 ;  /* 0x3fe000001a0a2429 */ /* 0x040fe40000000000 */
[----:B------:R-:W-:Y:S01]  /*0410*/  @!P2 DADD R26, -R26, 0.5 ;  /* 0x3fe000001a1aa429 */ /* 0x000fe20000000100 */
[----:B------:R-:W0:Y:S08]  /*0420*/  F2F.F64.F32 R12, R19 ;  /* 0x00000013000c7310 */ /* 0x000e300000201800 */
[----:B------:R-:W-:Y:S01]  /*0430*/  @P2 F2I.S64.F64.FLOOR R10, R10 ;  /* 0x0000000a000a2311 */ /* 0x000fe20000305900 */
[----:B------:R-:W-:-:S07]  /*0440*/  @P1 DADD R14, R16, 0.5 ;  /* 0x3fe00000100e1429 */ /* 0x000fce0000000000 */
[----:B------:R-:W1:Y:S01]  /*0450*/  @!P2 F2I.S64.F64.FLOOR R26, R26 ;  /* 0x0000001a001aa311 */ /* 0x000e620000305900 */
[----:B------:R-:W-:Y:S02]  /*0460*/  @!P1 DADD R16, -R16, 0.5 ;  /* 0x3fe0000010109429 */ /* 0x000fe40000000100 */
[----:B0-----:R-:W-:-:S05]  /*0470*/  DMUL R12, R12, UR6 ;  /* 0x000000060c0c7c28 */ /* 0x001fca0008000000 */
[----:B------:R-:W0:Y:S01]  /*0480*/  @P1 F2I.S64.F64.FLOOR R14, R14 ;  /* 0x0000000e000e1311 */ /* 0x000e220000305900 */
[----:B-1----:R-:W-:-:S07]  /*0490*/  @!P2 IADD3 R10, P3, PT, RZ, -R26, RZ ;  /* 0x8000001aff0aa210 */ /* 0x002fce0007f7e0ff */
[----:B------:R-:W1:Y:S01]  /*04a0*/  @!P1 F2I.S64.F64.FLOOR R16, R16 ;  /* 0x0000001000109311 */ /* 0x000e620000305900 */
[----:B------:R-:W-:Y:S01]  /*04b0*/  @!P2 IMAD.X R11, RZ, RZ, ~R27, P3 ;  /* 0x000000ffff0ba224 */ /* 0x000fe200018e0e1b */
[----:B------:R-:W-:Y:S01]  /*04c0*/  DSETP.GE.AND P2, PT, R12, RZ, PT ;  /* 0x000000ff0c00722a */ /* 0x000fe20003f46000 */
[-C--:B------:R-:W-:Y:S01]  /*04d0*/  IADD3 R27, P4, PT, RZ, -R10.reuse, RZ ;  /* 0x8000000aff1b7210 */ /* 0x080fe20007f9e0ff */
[----:B0-----:R-:W-:Y:S02]  /*04e0*/  @P1 IMAD.MOV.U32 R23, RZ, RZ, R14 ;  /* 0x000000ffff171224 */ /* 0x001fe400078e000e */
[----:B------:R-:W-:Y:S02]  /*04f0*/  ISETP.LT.AND P3, PT, R11, RZ, PT ;  /* 0x000000ff0b00720c */ /* 0x000fe40003f61270 */
[----:B------:R-:W-:Y:S02]  /*0500*/  IMAD.X R14, RZ, RZ, ~R11, P4 ;  /* 0x000000ffff0e7224 */ /* 0x000fe400020e0e0b */
[----:B------:R-:W-:Y:S01]  /*0510*/  @P1 IMAD.MOV.U32 R19, RZ, RZ, R15 ;  /* 0x000000ffff131224 */ /* 0x000fe200078e000f */
[----:B------:R-:W-:-:S02]  /*0520*/  SEL R10, R27, R10, P3 ;  /* 0x0000000a1b0a7207 */ /* 0x000fc40001800000 */
[----:B------:R-:W-:-:S03]  /*0530*/  SEL R11, R14, R11, P3 ;  /* 0x0000000b0e0b7207 */ /* 0x000fc60001800000 */
[C---:B------:R-:W-:Y:S01]  /*0540*/  @P2 DADD R14, R12.reuse, 0.5 ;  /* 0x3fe000000c0e2429 */ /* 0x040fe20000000000 */
[----:B-1----:R-:W-:Y:S01]  /*0550*/  @!P1 IADD3 R23, P3, PT, RZ, -R16, RZ ;  /* 0x80000010ff179210 */ /* 0x002fe20007f7e0ff */
[----:B------:R-:W-:-:S04]  /*0560*/  @!P2 DADD R12, -R12, 0.5 ;  /* 0x3fe000000c0ca429 */ /* 0x000fc80000000100 */
[----:B------:R-:W-:Y:S02]  /*0570*/  @!P1 IMAD.X R19, RZ, RZ, ~R17, P3 ;  /* 0x000000ffff139224 */ /* 0x000fe400018e0e11 */
[----:B------:R-:W0:Y:S08]  /*0580*/  I2F.F64.U64 R16, R10 ;  /* 0x0000000a00107312 */ /* 0x000e300000301800 */
[----:B------:R-:W-:Y:S08]  /*0590*/  @P2 F2I.S64.F64.FLOOR R14, R14 ;  /* 0x0000000e000e2311 */ /* 0x000ff00000305900 */
[----:B------:R-:W1:Y:S01]  /*05a0*/  @!P2 F2I.S64.F64.FLOOR R12, R12 ;  /* 0x0000000c000ca311 */ /* 0x000e620000305900 */
[----:B0-----:R-:W-:Y:S01]  /*05b0*/  DADD R16, R16, R24 ;  /* 0x0000000010107229 */ /* 0x001fe20000000018 */
[----:B------:R-:W-:-:S02]  /*05c0*/  ISETP.LT.AND P1, PT, R19, RZ, PT ;  /* 0x000000ff1300720c */ /* 0x000fc40003f21270 */
[-C--:B------:R-:W-:Y:S01]  /*05d0*/  IADD3 R24, P3, PT, RZ, -R23.reuse, RZ ;  /* 0x80000017ff187210 */ /* 0x080fe20007f7e0ff */
[----:B-----5:R-:W-:Y:S01]  /*05e0*/  IMAD.U32 R26, R18, 0x10000, RZ ;  /* 0x00010000121a7824 */ /* 0x020fe200078e00ff */
[----:B-1----:R-:W-:Y:S02]  /*05f0*/  @!P2 IADD3 R14, P4, PT, RZ, -R12, RZ ;  /* 0x8000000cff0ea210 */ /* 0x002fe40007f9e0ff */
[----:B------:R-:W-:Y:S01]  /*0600*/  SEL R12, R24, R23, P1 ;  /* 0x00000017180c7207 */ /* 0x000fe20000800000 */
[----:B------:R-:W-:Y:S01]  /*0610*/  IMAD.X R24, RZ, RZ, ~R19, P3 ;  /* 0x000000ffff187224 */ /* 0x000fe200018e0e13 */
[----:B------:R-:W-:Y:S01]  /*0620*/  IADD3 R27, P3, PT, RZ, -R14, RZ ;  /* 0x8000000eff1b7210 */ /* 0x000fe20007f7e0ff */
[----:B------:R-:W-:Y:S01]  /*0630*/  @!P2 IMAD.X R15, RZ, RZ, ~R13, P4 ;  /* 0x000000ffff0fa224 */ /* 0x000fe200020e0e0d */
[----:B------:R-:W2:Y:S02]  /*0640*/  LDG.E.U16.CONSTANT R23, desc[UR12][R8.64+0x200] ;  /* 0x0002000c08177981 */ /* 0x000ea4000c1e9500 */
[----:B------:R-:W-:Y:S01]  /*0650*/  SEL R13, R24, R19, P1 ;  /* 0x00000013180d7207 */ /* 0x000fe20000800000 */
[----:B------:R-:W-:Y:S01]  /*0660*/  IMAD.X R18, RZ, RZ, ~R15, P3 ;  /* 0x000000ffff127224 */ /* 0x000fe200018e0e0f */
[----:B------:R-:W-:Y:S01]  /*0670*/  ISETP.LT.AND P2, PT, R15, RZ, PT ;  /* 0x000000ff0f00720c */ /* 0x000fe20003f41270 */
[----:B------:R-:W0:Y:S03]  /*0680*/  F2F.F64.F32 R24, R26 ;  /* 0x0000001a00187310 */ /* 0x000e260000201800 */
[----:B------:R-:W-:-:S05]  /*0690*/  SEL R15, R18, R15, P2 ;  /* 0x0000000f120f7207 */ /* 0x000fca0001000000 */
[----:B------:R-:W1:Y:S01]  /*06a0*/  I2F.F64.U64 R18, R12 ;  /* 0x0000000c00127312 */ /* 0x000e620000301800 */
[----:B------:R-:W-:Y:S01]  /*06b0*/  SEL R14, R27, R14, P2 ;  /* 0x0000000e1b0e7207 */ /* 0x000fe20001000000 */
[----:B0-----:R-:W-:Y:S02]  /*06c0*/  DMUL R24, R24, UR6 ;  /* 0x0000000618187c28 */ /* 0x001fe40008000000 */
[----:B-1----:R-:W-:-:S04]  /*06d0*/  DADD R18, R16, R18 ;  /* 0x0000000010127229 */ /* 0x002fc80000000012 */
[----:B------:R-:W0:Y:S02]  /*06e0*/  I2F.F64.U64 R16, R14 ;  /* 0x0000000e00107312 */ /* 0x000e240000301800 */
[----:B------:R-:W-:Y:S02]  /*06f0*/  DSETP.GE.AND P1, PT, R24, RZ, PT ;  /* 0x000000ff1800722a */ /* 0x000fe40003f26000 */
[----:B0-----:R-:W-:-:S12]  /*0700*/  DADD R18, R18, R16 ;  /* 0x0000000012127229 */ /* 0x001fd80000000010 */
[C---:B------:R-:W-:Y:S02]  /*0710*/  @P1 DADD R16, R24.reuse, 0.5 ;  /* 0x3fe0000018101429 */ /* 0x040fe40000000000 */
[----:B------:R-:W-:-:S08]  /*0720*/  @!P1 DADD R24, -R24, 0.5 ;  /* 0x3fe0000018189429 */ /* 0x000fd00000000100 */
[----:B------:R-:W-:Y:S08]  /*0730*/  @P1 F2I.S64.F64.FLOOR R16, R16 ;  /* 0x0000001000101311 */ /* 0x000ff00000305900 */
[----:B------:R-:W0:Y:S02]  /*0740*/  @!P1 F2I.S64.F64.FLOOR R24, R24 ;  /* 0x0000001800189311 */ /* 0x000e240000305900 */
[----:B0-----:R-:W-:-:S02]  /*0750*/  @!P1 IADD3 R16, P2, PT, RZ, -R24, RZ ;  /* 0x80000018ff109210 */ /* 0x001fc40007f5e0ff */
[----:B------:R-:W3:Y:S03]  /*0760*/  LDG.E.U16.CONSTANT R24, desc[UR12][R8.64+0x400] ;  /* 0x0004000c08187981 */ /* 0x000ee6000c1e9500 */
[----:B------:R-:W-:Y:S01]  /*0770*/  @!P1 IMAD.X R17, RZ, RZ, ~R25, P2 ;  /* 0x000000ffff119224 */ /* 0x000fe200010e0e19 */
[----:B------:R-:W-:-:S04]  /*0780*/  IADD3 R27, P2, PT, RZ, -R16, RZ ;  /* 0x80000010ff1b7210 */ /* 0x000fc80007f5e0ff */
[----:B------:R-:W-:Y:S01]  /*0790*/  ISETP.LT.AND P1, PT, R17, RZ, PT ;  /* 0x000000ff1100720c */ /* 0x000fe20003f21270 */
[----:B------:R-:W-:-:S03]  /*07a0*/  IMAD.X R26, RZ, RZ, ~R17, P2 ;  /* 0x000000ffff1a7224 */ /* 0x000fc600010e0e11 */
[----:B------:R-:W-:Y:S02]  /*07b0*/  SEL R16, R27, R16, P1 ;  /* 0x000000101b107207 */ /* 0x000fe40000800000 */
[----:B------:R-:W-:Y:S02]  /*07c0*/  SEL R17, R26, R17, P1 ;  /* 0x000000111a117207 */ /* 0x000fe40000800000 */
[----:B------:R-:W-:Y:S01]  /*07d0*/  ISETP.GT.U32.AND P1, PT, R10, R20, PT ;  /* 0x000000140a00720c */ /* 0x000fe20003f24070 */
[----:B------:R-:W-:-:S03]  /*07e0*/  IMAD.U32 R25, R21, 0x10000, RZ ;  /* 0x0001000015197824 */ /* 0x000fc600078e00ff */
[----:B------:R-:W-:-:S04]  /*07f0*/  ISETP.GT.U32.AND.EX P1, PT, R11, R0, PT, P1 ;  /* 0x000000000b00720c */ /* 0x000fc80003f24110 */
[----:B------:R-:W-:Y:S02]  /*0800*/  SEL R10, R10, R20, P1 ;  /* 0x000000140a0a7207 */ /* 0x000fe40000800000 */
[----:B------:R0:W1:Y:S02]  /*0810*/  F2F.F64.F32 R20, R25 ;  /* 0x0000001900147310 */ /* 0x0000640000201800 */
[----:B0-----:R-:W4:Y:S06]  /*0820*/  LDG.E.U16.CONSTANT R25, desc[UR12][R8.64+0x600] ;  /* 0x0006000c08197981 */ /* 0x001f2c000c1e9500 */
[----:B------:R-:W0:Y:S01]  /*0830*/  I2F.F64.U64 R26, R16 ;  /* 0x00000010001a7312 */ /* 0x000e220000301800 */
[----:B-1----:R-:W-:-:S08]  /*0840*/  DMUL R20, R20, UR6 ;  /* 0x0000000614147c28 */ /* 0x002fd00008000000 */
[----:B------:R-:W-:Y:S02]  /*0850*/  DSETP.GE.AND P2, PT, R20, RZ, PT ;  /* 0x000000ff1400722a */ /* 0x000fe40003f46000 */
[----:B0-----:R-:W-:-:S12]  /*0860*/  DADD R18, R18, R26 ;  /* 0x0000000012127229 */ /* 0x001fd8000000001a */
[C---:B------:R-:W-:Y:S02]  /*0870*/  @P2 DADD R26, R20.reuse, 0.5 ;  /* 0x3fe00000141a2429 */ /* 0x040fe40000000000 */
[----:B------:R-:W-:-:S08]  /*0880*/  @!P2 DADD R20, -R20, 0.5 ;  /* 0x3fe000001414a429 */ /* 0x000fd00000000100 */
[----:B------:R-:W-:Y:S08]  /*0890*/  @P2 F2I.S64.F64.FLOOR R26, R26 ;  /* 0x0000001a001a2311 */ /* 0x000ff00000305900 */
[----:B------:R-:W0:Y:S02]  /*08a0*/  @!P2 F2I.S64.F64.FLOOR R20, R20 ;  /* 0x000000140014a311 */ /* 0x000e240000305900 */
[----:B0-----:R-:W-:-:S05]  /*08b0*/  @!P2 IADD3 R26, P3, PT, RZ, -R20, RZ ;  /* 0x80000014ff1aa210 */ /* 0x001fca0007f7e0ff */
[----:B------:R-:W-:Y:S01]  /*08c0*/  @!P2 IMAD.X R27, RZ, RZ, ~R21, P3 ;  /* 0x000000ffff1ba224 */ /* 0x000fe200018e0e15 */
[----:B------:R-:W-:-:S04]  /*08d0*/  IADD3 R21, P3, PT, RZ, -R26, RZ ;  /* 0x8000001aff157210 */ /* 0x000fc80007f7e0ff */
[----:B------:R-:W-:Y:S01]  /*08e0*/  ISETP.LT.AND P2, PT, R27, RZ, PT ;  /* 0x000000ff1b00720c */ /* 0x000fe20003f41270 */
[----:B------:R-:W-:-:S03]  /*08f0*/  IMAD.X R20, RZ, RZ, ~R27, P3 ;  /* 0x000000ffff147224 */ /* 0x000fc600018e0e1b */
[----:B------:R-:W-:Y:S02]  /*0900*/  SEL R26, R21, R26, P2 ;  /* 0x0000001a151a7207 */ /* 0x000fe40001000000 */
[----:B------:R-:W-:-:S04]  /*0910*/  SEL R27, R20, R27, P2 ;  /* 0x0000001b141b7207 */ /* 0x000fc80001000000 */
[----:B------:R-:W0:Y:S02]  /*0920*/  I2F.F64.U64 R20, R26 ;  /* 0x0000001a00147312 */ /* 0x000e240000301800 */
[----:B0-----:R-:W-:Y:S01]  /*0930*/  DADD R18, R18, R20 ;  /* 0x0000000012127229 */ /* 0x001fe20000000014 */
[----:B------:R-:W-:Y:S02]  /*0940*/  SEL R0, R11, R0, P1 ;  /* 0x000000000b007207 */ /* 0x000fe40000800000 */
[----:B------:R-:W-:-:S04]  /*0950*/  ISETP.GT.U32.AND P1, PT, R12, R10, PT ;  /* 0x0000000a0c00720c */ /* 0x000fc80003f24070 */
[----:B------:R-:W-:-:S04]  /*0960*/  ISETP.GT.U32.AND.EX P1, PT, R13, R0, PT, P1 ;  /* 0x000000000d00720c */ /* 0x000fc80003f24110 */
[----:B------:R-:W-:Y:S01]  /*0970*/  SEL R12, R12, R10, P1 ;  /* 0x0000000a0c0c7207 */ /* 0x000fe20000800000 */
[----:B--2---:R-:W-:-:S04]  /*0980*/  IMAD.U32 R23, R23, 0x10000, RZ ;  /* 0x0001000017177824 */ /* 0x004fc800078e00ff */
[----:B------:R-:W0:Y:S02]  /*0990*/  F2F.F64.F32 R20, R23 ;  /* 0x0000001700147310 */ /* 0x000e240000201800 */
[----:B0-----:R-:W-:-:S08]  /*09a0*/  DMUL R20, R20, UR6 ;  /* 0x0000000614147c28 */ /* 0x001fd00008000000 */
[----:B------:R-:W-:-:S14]  /*09b0*/  DSETP.GE.AND P2, PT, R20, RZ, PT ;  /* 0x000000ff1400722a */ /* 0x000fdc0003f46000 */
[C---:B------:R-:W-:Y:S02]  /*09c0*/  @P2 DADD R10, R20.reuse, 0.5 ;  /* 0x3fe00000140a2429 */ /* 0x040fe40000000000 */
[----:B------:R-:W-:-:S08]  /*09d0*/  @!P2 DADD R20, -R20, 0.5 ;  /* 0x3fe000001414a429 */ /* 0x000fd00000000100 */
[----:B------:R-:W-:Y:S08]  /*09e0*/  @P2 F2I.S64.F64.FLOOR R10, R10 ;  /* 0x0000000a000a2311 */ /* 0x000ff00000305900 */
[----:B------:R-:W0:Y:S02]  /*09f0*/  @!P2 F2I.S64.F64.FLOOR R20, R20 ;  /* 0x000000140014a311 */ /* 0x000e240000305900 */
[----:B0-----:R-:W-:-:S05]  /*0a00*/  @!P2 IADD3 R10, P3, PT, RZ, -R20, RZ ;  /* 0x80000014ff0aa210 */ /* 0x001fca0007f7e0ff */
[----:B------:R-:W-:Y:S02]  /*0a10*/  @!P2 IMAD.X R11, RZ, RZ, ~R21, P3 ;  /* 0x000000ffff0ba224 */ /* 0x000fe400018e0e15 */
[----:B---3--:R-:W-:-:S04]  /*0a20*/  IMAD.U32 R24, R24, 0x10000, RZ ;  /* 0x0001000018187824 */ /* 0x008fc800078e00ff */
[----:B------:R-:W0:Y:S01]  /*0a30*/  F2F.F64.F32 R20, R24 ;  /* 0x0000001800147310 */ /* 0x000e220000201800 */
[----:B------:R-:W-:Y:S01]  /*0a40*/  SEL R0, R13, R0, P1 ;  /* 0x000000000d007207 */ /* 0x000fe20000800000 */
[----:B0-----:R-:W-:Y:S01]  /*0a50*/  DMUL R20, R20, UR6 ;  /* 0x0000000614147c28 */ /* 0x001fe20008000000 */
[----:B------:R-:W-:-:S07]  /*0a60*/  ISETP.GT.U32.AND P1, PT, R14, R12, PT ;  /* 0x0000000c0e00720c */ /* 0x000fce0003f24070 */
[----:B------:R-:W-:Y:S01]  /*0a70*/  DSETP.GE.AND P2, PT, R20, RZ, PT ;  /* 0x000000ff1400722a */ /* 0x000fe20003f46000 */
[----:B------:R-:W-:-:S04]  /*0a80*/  ISETP.GT.U32.AND.EX P1, PT, R15, R0, PT, P1 ;  /* 0x000000000f00720c */ /* 0x000fc80003f24110 */
[----:B------:R-:W-:-:S09]  /*0a90*/  SEL R14, R14, R12, P1 ;  /* 0x0000000c0e0e7207 */ /* 0x000fd20000800000 */
[C---:B------:R-:W-:Y:S02]  /*0aa0*/  @P2 DADD R12, R20.reuse, 0.5 ;  /* 0x3fe00000140c2429 */ /* 0x040fe40000000000 */
[----:B------:R-:W-:-:S08]  /*0ab0*/  @!P2 DADD R20, -R20, 0.5 ;  /* 0x3fe000001414a429 */ /* 0x000fd00000000100 */
[----:B------:R-:W-:Y:S08]  /*0ac0*/  @P2 F2I.S64.F64.FLOOR R12, R12 ;  /* 0x0000000c000c2311 */ /* 0x000ff00000305900 */
[----:B------:R-:W0:Y:S01]  /*0ad0*/  @!P2 F2I.S64.F64.FLOOR R20, R20 ;  /* 0x000000140014a311 */ /* 0x000e220000305900 */
[----:B----4-:R-:W-:Y:S01]  /*0ae0*/  IMAD.U32 R23, R25, 0x10000, RZ ;  /* 0x0001000019177824 */ /* 0x010fe200078e00ff */
[----:B0-----:R-:W-:-:S05]  /*0af0*/  @!P2 IADD3 R12, P3, PT, RZ, -R20, RZ ;  /* 0x80000014ff0ca210 */ /* 0x001fca0007f7e0ff */
[----:B------:R-:W-:Y:S02]  /*0b00*/  @!P2 IMAD.X R13, RZ, RZ, ~R21, P3 ;  /* 0x000000ffff0da224 */ /* 0x000fe400018e0e15 */
[----:B------:R-:W0:Y:S02]  /*0b10*/  F2F.F64.F32 R20, R23 ;  /* 0x0000001700147310 */ /* 0x000e240000201800 */
[----:B0-----:R-:W-:-:S08]  /*0b20*/  DMUL R20, R20, UR6 ;  /* 0x0000000614147c28 */ /* 0x001fd00008000000 */
[----:B------:R-:W-:Y:S01]  /*0b30*/  DSETP.GE.AND P2, PT, R20, RZ, PT ;  /* 0x000000ff1400722a */ /* 0x000fe20003f46000 */
[----:B------:R-:W-:Y:S02]  /*0b40*/  SEL R0, R15, R0, P1 ;  /* 0x000000000f007207 */ /* 0x000fe40000800000 */
[----:B------:R-:W-:-:S04]  /*0b50*/  ISETP.GT.U32.AND P1, PT, R16, R14, PT ;  /* 0x0000000e1000720c */ /* 0x000fc80003f24070 */
[----:B------:R-:W-:-:S07]  /*0b60*/  ISETP.GT.U32.AND.EX P1, PT, R17, R0, PT, P1 ;  /* 0x000000001100720c */ /* 0x000fce0003f24110 */
[C---:B------:R-:W-:Y:S02]  /*0b70*/  @P2 DADD R24, R20.reuse, 0.5 ;  /* 0x3fe0000014182429 */ /* 0x040fe40000000000 */
[----:B------:R-:W-:Y:S01]  /*0b80*/  @!P2 DADD R20, -R20, 0.5 ;  /* 0x3fe000001414a429 */ /* 0x000fe20000000100 */
[----:B------:R-:W-:Y:S02]  /*0b90*/  SEL R14, R16, R14, P1 ;  /* 0x0000000e100e7207 */ /* 0x000fe40000800000 */
[----:B------:R-:W-:Y:S02]  /*0ba0*/  SEL R17, R17, R0, P1 ;  /* 0x0000000011117207 */ /* 0x000fe40000800000 */
[----:B------:R-:W-:-:S03]  /*0bb0*/  ISETP.GT.U32.AND P1, PT, R26, R14, PT ;  /* 0x0000000e1a00720c */ /* 0x000fc60003f24070 */
[----:B------:R-:W0:Y:S01]  /*0bc0*/  @P2 F2I.S64.F64.FLOOR R24, R24 ;  /* 0x0000001800182311 */ /* 0x000e220000305900 */
[----:B------:R-:W-:Y:S02]  /*0bd0*/  IADD3 R15, P3, PT, RZ, -R10, RZ ;  /* 0x8000000aff0f7210 */ /* 0x000fe40007f7e0ff */
[----:B------:R-:W-:-:S05]  /*0be0*/  ISETP.GT.U32.AND.EX P1, PT, R27, R17, PT, P1 ;  /* 0x000000111b00720c */ /* 0x000fca0003f24110 */
[----:B------:R-:W1:Y:S01]  /*0bf0*/  @!P2 F2I.S64.F64.FLOOR R20, R20 ;  /* 0x000000140014a311 */ /* 0x000e620000305900 */
[----:B------:R-:W-:Y:S01]  /*0c00*/  ISETP.LT.AND P5, PT, R11, RZ, PT ;  /* 0x000000ff0b00720c */ /* 0x000fe20003fa1270 */
[----:B------:R-:W-:Y:S01]  /*0c10*/  IMAD.X R0, RZ, RZ, ~R11, P3 ;  /* 0x000000ffff007224 */ /* 0x000fe200018e0e0b */
[----:B------:R-:W-:Y:S02]  /*0c20*/  SEL R14, R26, R14, P1 ;  /* 0x0000000e1a0e7207 */ /* 0x000fe40000800000 */
[----:B------:R-:W-:Y:S02]  /*0c30*/  SEL R10, R15, R10, P5 ;  /* 0x0000000a0f0a7207 */ /* 0x000fe40002800000 */
[----:B------:R-:W-:Y:S02]  /*0c40*/  SEL R26, R27, R17, P1 ;  /* 0x000000111b1a7207 */ /* 0x000fe40000800000 */
[----:B------:R-:W-:Y:S01]  /*0c50*/  IADD3 R17, P4, PT, RZ, -R12, RZ ;  /* 0x8000000cff117210 */ /* 0x000fe20007f9e0ff */
[----:B0-----:R-:W-:Y:S01]  /*0c60*/  @P2 IMAD.MOV.U32 R15, RZ, RZ, R24 ;  /* 0x000000ffff0f2224 */ /* 0x001fe200078e0018 */
[----:B------:R-:W-:-:S02]  /*0c70*/  SEL R11, R0, R11, P5 ;  /* 0x0000000b000b7207 */ /* 0x000fc40002800000 */
[----:B------:R-:W-:Y:S02]  /*0c80*/  ISETP.GT.U32.AND P1, PT, R10, R14, PT ;  /* 0x0000000e0a00720c */ /* 0x000fe40003f24070 */
[----:B------:R-:W-:Y:S02]  /*0c90*/  ISETP.LT.AND P3, PT, R13, RZ, PT ;  /* 0x000000ff0d00720c */ /* 0x000fe40003f61270 */
[----:B-1----:R-:W-:Y:S01]  /*0ca0*/  @!P2 IADD3 R15, P5, PT, RZ, -R20, RZ ;  /* 0x80000014ff0fa210 */ /* 0x002fe20007fbe0ff */
[----:B------:R-:W-:Y:S01]  /*0cb0*/  IMAD.X R20, RZ, RZ, ~R13, P4 ;  /* 0x000000ffff147224 */ /* 0x000fe200020e0e0d */
[----:B------:R-:W-:Y:S02]  /*0cc0*/  ISETP.GT.U32.AND.EX P1, PT, R11, R26, PT, P1 ;  /* 0x0000001a0b00720c */ /* 0x000fe40003f24110 */
[----:B------:R-:W-:Y:S01]  /*0cd0*/  SEL R12, R17, R12, P3 ;  /* 0x0000000c110c7207 */ /* 0x000fe20001800000 */
[----:B------:R-:W-:Y:S01]  /*0ce0*/  @P2 IMAD.MOV.U32 R0, RZ, RZ, R25 ;  /* 0x000000ffff002224 */ /* 0x000fe200078e0019 */
[----:B------:R0:W1:Y:S01]  /*0cf0*/  I2F.F64.U64 R16, R10 ;  /* 0x0000000a00107312 */ /* 0x0000620000301800 */
[----:B------:R-:W-:Y:S01]  /*0d00*/  SEL R13, R20, R13, P3 ;  /* 0x0000000d140d7207 */ /* 0x000fe20001800000 */
[----:B------:R-:W-:Y:S01]  /*0d10*/  @!P2 IMAD.X R0, RZ, RZ, ~R21, P5 ;  /* 0x000000ffff00a224 */ /* 0x000fe200028e0e15 */
[----:B0-----:R-:W-:-:S02]  /*0d20*/  SEL R10, R10, R14, P1 ;  /* 0x0000000e0a0a7207 */ /* 0x001fc40000800000 */
[-C--:B------:R-:W-:Y:S02]  /*0d30*/  IADD3 R14, P3, PT, RZ, -R15.reuse, RZ ;  /* 0x8000000fff0e7210 */ /* 0x080fe40007f7e0ff */
[----:B------:R-:W-:Y:S02]  /*0d40*/  ISETP.LT.AND P2, PT, R0, RZ, PT ;  /* 0x000000ff0000720c */ /* 0x000fe40003f41270 */
[----:B------:R-:W-:Y:S01]  /*0d50*/  SEL R11, R11, R26, P1 ;  /* 0x0000001a0b0b7207 */ /* 0x000fe20000800000 */
[----:B------:R-:W-:Y:S01]  /*0d60*/  IMAD.X R23, RZ, RZ, ~R0, P3 ;  /* 0x000000ffff177224 */ /* 0x000fe200018e0e00 */
[----:B------:R-:W-:Y:S01]  /*0d70*/  ISETP.GT.U32.AND P1, PT, R12, R10, PT ;  /* 0x0000000a0c00720c */ /* 0x000fe20003f24070 */
[----:B------:R-:W0:Y:S01]  /*0d80*/  I2F.F64.U64 R20, R12 ;  /* 0x0000000c00147312 */ /* 0x000e220000301800 */
[----:B------:R-:W-:Y:S02]  /*0d90*/  SEL R14, R14, R15, P2 ;  /* 0x0000000f0e0e7207 */ /* 0x000fe40001000000 */
[----:B------:R-:W-:-:S02]  /*0da0*/  SEL R15, R23, R0, P2 ;  /* 0x00000000170f7207 */ /* 0x000fc40001000000 */
[CC--:B------:R-:W-:Y:S02]  /*0db0*/  ISETP.GT.U32.AND.EX P1, PT, R13.reuse, R11.reuse, PT, P1 ;  /* 0x0000000b0d00720c */ /* 0x0c0fe40003f24110 */
[----:B------:R-:W-:Y:S01]  /*0dc0*/  IADD3 R22, P2, PT, R22, -0x8, RZ ;  /* 0xfffffff816167810 */ /* 0x000fe20007f5e0ff */
[----:B-1----:R-:W-:Y:S01]  /*0dd0*/  DADD R16, R18, R16 ;  /* 0x0000000012107229 */ /* 0x002fe20000000010 */
[----:B------:R-:W-:Y:S02]  /*0de0*/  SEL R11, R13, R11, P1 ;  /* 0x0000000b0d0b7207 */ /* 0x000fe40000800000 */
[----:B------:R-:W-:Y:S02]  /*0df0*/  SEL R19, R12, R10, P1 ;  /* 0x0000000a0c137207 */ /* 0x000fe40000800000 */
[----:B------:R-:W-:Y:S02]  /*0e00*/  IADD3.X R7, PT, PT, R7, -0x1, RZ, P2, !PT ;  /* 0xffffffff07077810 */ /* 0x000fe400017fe4ff */
[----:B------:R-:W-:Y:S01]  /*0e10*/  ISETP.NE.U32.AND P1, PT, R22, RZ, PT ;  /* 0x000000ff1600720c */ /* 0x000fe20003f25070 */
[----:B------:R-:W1:Y:S03]  /*0e20*/  I2F.F64.U64 R24, R14 ;  /* 0x0000000e00187312 */ /* 0x000e660000301800 */
[----:B------:R-:W-:Y:S01]  /*0e30*/  ISETP.NE.AND.EX P1, PT, R7, RZ, PT, P1 ;  /* 0x000000ff0700720c */ /* 0x000fe20003f25310 */
[----:B0-----:R-:W-:Y:S01]  /*0e40*/  DADD R16, R16, R20 ;  /* 0x0000000010107229 */ /* 0x001fe20000000014 */
[----:B------:R-:W-:-:S02]  /*0e50*/  ISETP.GT.U32.AND P2, PT, R14, R19, PT ;  /* 0x000000130e00720c */ /* 0x000fc40003f44070 */
[----:B------:R-:W-:Y:S02]  /*0e60*/  IADD3 R5, P3, PT, R5, 0x800, RZ ;  /* 0x0000080005057810 */ /* 0x000fe40007f7e0ff */
[----:B------:R-:W-:Y:S02]  /*0e70*/  IADD3 R8, P4, PT, R8, 0x1000, RZ ;  /* 0x0000100008087810 */ /* 0x000fe40007f9e0ff */
[C---:B------:R-:W-:Y:S01]  /*0e80*/  ISETP.GT.U32.AND.EX P2, PT, R15.reuse, R11, PT, P2 ;  /* 0x0000000b0f00720c */ /* 0x040fe20003f44120 */
[----:B------:R-:W-:Y:S01]  /*0e90*/  IMAD.X R6, RZ, RZ, R6, P3 ;  /* 0x000000ffff067224 */ /* 0x000fe200018e0606 */
[----:B-1----:R-:W-:Y:S01]  /*0ea0*/  DADD R24, R16, R24 ;  /* 0x0000000010187229 */ /* 0x002fe20000000018 */
[----:B------:R-:W-:Y:S01]  /*0eb0*/  IMAD.X R9, RZ, RZ, R9, P4 ;  /* 0x000000ffff097224 */ /* 0x000fe200020e0609 */
[----:B------:R-:W-:Y:S02]  /*0ec0*/  SEL R20, R14, R19, P2 ;  /* 0x000000130e147207 */ /* 0x000fe40001000000 */
[----:B------:R-:W-:Y:S01]  /*0ed0*/  SEL R0, R15, R11, P2 ;  /* 0x0000000b0f007207 */ /* 0x000fe20001000000 */
[----:B------:R-:W-:Y:S06]  /*0ee0*/  @P1 BRA `(.L_x_296) ;  /* 0xfffffff4000c1947 */ /* 0x000fec000383ffff */
.L_x_295:
[----:B------:R-:W-:Y:S05]  /*0ef0*/  BSYNC.RECONVERGENT B1 ;  /* 0x0000000000017941 */ /* 0x000fea0003800200 */
.L_x_294:
        /* <DEDUP_REMOVED lines=8> */
[----:B------:R-:W0:Y:S01]  /*0f80*/  LDC.64 R10, c[0x0][0x390] ;  /* 0x0000e400ff0a7b82 */ /* 0x000e220000000a00 */
[----:B------:R-:W1:Y:S01]  /*0f90*/  LDCU.64 UR4, c[0x0][0x380] ;  /* 0x00007000ff0477ac */ /* 0x000e620008000a00 */
[----:B------:R-:W-:Y:S02]  /*0fa0*/  IMAD.MOV.U32 R8, RZ, RZ, R5 ;  /* 0x000000ffff087224 */ /* 0x000fe400078e0005 */
[----:B------:R-:W-:Y:S02]  /*0fb0*/  IMAD.MOV.U32 R9, RZ, RZ, R6 ;  /* 0x000000ffff097224 */ /* 0x000fe400078e0006 */
[----:B0-----:R-:W-:-:S04]  /*0fc0*/  IMAD.WIDE.U32 R8, R10, UR10, R8 ;  /* 0x0000000a0a087c25 */ /* 0x001fc8000f8e0008 */
[----:B------:R-:W-:Y:S01]  /*0fd0*/  IMAD R7, R11, UR10, R9 ;  /* 0x0000000a0b077c24 */ /* 0x000fe2000f8e0209 */
[----:B-1----:R-:W-:-:S04]  /*0fe0*/  LEA R12, P1, R8, UR4, 0x1 ;  /* 0x00000004080c7c11 */ /* 0x002fc8000f8208ff */
[----:B------:R-:W-:Y:S01]  /*0ff0*/  LEA.HI.X R13, R8, UR5, R7, 0x1, P1 ;  /* 0x00000005080d7c11 */ /* 0x000fe200088f0c07 */
[----:B------:R-:W0:Y:S04]  /*1000*/  LDCU.64 UR4, c[0x0][0x398] ;  /* 0x00007300ff0477ac */ /* 0x000e280008000a00 */
[----:B------:R-:W2:Y:S04]  /*1010*/  LDG.E.U16.CONSTANT R4, desc[UR12][R12.64] ;  /* 0x0000000c0c047981 */ /* 0x000ea8000c1e9500 */
[----:B------:R-:W3:Y:S04]  /*1020*/  LDG.E.U16.CONSTANT R8, desc[UR12][R12.64+0x400] ;  /* 0x0004000c0c087981 */ /* 0x000ee8000c1e9500 */
[----:B------:R-:W4:Y:S04]  /*1030*/  LDG.E.U16.CONSTANT R7, desc[UR12][R12.64+0x200] ;  /* 0x0002000c0c077981 */ /* 0x000f28000c1e9500 */
[----:B------:R-:W5:Y:S01]  /*1040*/  LDG.E.U16.CONSTANT R9, desc[UR12][R12.64+0x600] ;  /* 0x0006000c0c097981 */ /* 0x000f62000c1e9500 */
[----:B--2---:R-:W-:-:S04]  /*1050*/  IMAD.U32 R4, R4, 0x10000, RZ ;  /* 0x0001000004047824 */ /* 0x004fc800078e00ff */
[----:B------:R-:W0:Y:S01]  /*1060*/  F2F.F64.F32 R14, R4 ;  /* 0x00000004000e7310 */ /* 0x000e220000201800 */
[----:B---3--:R-:W-:Y:S02]  /*1070*/  IMAD.U32 R21, R8, 0x10000, RZ ;  /* 0x0001000008157824 */ /* 0x008fe400078e00ff */
[----:B----4-:R-:W-:-:S05]  /*1080*/  IMAD.U32 R7, R7, 0x10000, RZ ;  /* 0x0001000007077824 */ /* 0x010fca00078e00ff */
[----:B------:R-:W1:Y:S01]  /*1090*/  F2F.F64.F32 R10, R21 ;  /* 0x00000015000a7310 */ /* 0x000e620000201800 */
[----:B0-----:R-:W-:-:S07]  /*10a0*/  DMUL R14, R14, UR4 ;  /* 0x000000040e0e7c28 */ /* 0x001fce0008000000 */
[----:B------:R-:W0:Y:S01]  /*10b0*/  F2F.F64.F32 R18, R7 ;  /* 0x0000000700127310 */ /* 0x000e220000201800 */
[----:B-----5:R-:W-:Y:S01]  /*10c0*/  IMAD.U32 R12, R9, 0x10000, RZ ;  /* 0x00010000090c7824 */ /* 0x020fe200078e00ff */
[----:B------:R-:W-:Y:S02]  /*10d0*/  DSETP.GE.AND P4, PT, R14, RZ, PT ;  /* 0x000000ff0e00722a */ /* 0x000fe40003f86000 */
[----:B-1----:R-:W-:-:S04]  /*10e0*/  DMUL R10, R10, UR4 ;  /* 0x000000040a0a7c28 */ /* 0x002fc80008000000 */
[----:B------:R-:W1:Y:S01]  /*10f0*/  F2F.F64.F32 R12, R12 ;  /* 0x0000000c000c7310 */ /* 0x000e620000201800 */
[----:B0-----:R-:W-:-:S03]  /*1100*/  DMUL R18, R18, UR4 ;  /* 0x0000000412127c28 */ /* 0x001fc60008000000 */
[----:B------:R-:W-:-:S04]  /*1110*/  DSETP.GE.AND P1, PT, R10, RZ, PT ;  /* 0x000000ff0a00722a */ /* 0x000fc80003f26000 */
[----:B------:R-:W-:Y:S02]  /*1120*/  @!P4 DADD R16, -R14, 0.5 ;  /* 0x3fe000000e10c429 */ /* 0x000fe40000000100 */
[----:B------:R-:W-:Y:S02]  /*1130*/  DSETP.GE.AND P3, PT, R18, RZ, PT ;  /* 0x000000ff1200722a */ /* 0x000fe40003f66000 */
[----:B------:R-:W-:Y:S02]  /*1140*/  @P4 DADD R26, R14, 0.5 ;  /* 0x3fe000000e1a4429 */ /* 0x000fe40000000000 */
[----:B-1----:R-:W-:-:S04]  /*1150*/  DMUL R12, R12, UR4 ;  /* 0x000000040c0c7c28 */ /* 0x002fc80008000000 */
[----:B------:R-:W-:Y:S01]  /*1160*/  @P4 F2I.S64.F64.FLOOR R8, R26 ;  /* 0x0000001a00084311 */ /* 0x000fe20000305900 */
[----:B------:R-:W-:-:S07]  /*1170*/  @P1 DADD R14, R10, 0.5 ;  /* 0x3fe000000a0e1429 */ /* 0x000fce0000000000 */
[----:B------:R-:W0:Y:S01]  /*1180*/  @!P4 F2I.S64.F64.FLOOR R16, R16 ;  /* 0x000000100010c311 */ /* 0x000e220000305900 */
[----:B------:R-:W-:Y:S02]  /*1190*/  @P3 DADD R22, R18, 0.5 ;  /* 0x3fe0000012163429 */ /* 0x000fe40000000000 */
[----:B------:R-:W-:Y:S02]  /*11a0*/  @!P1 DADD R10, -R10, 0.5 ;  /* 0x3fe000000a0a9429 */ /* 0x000fe40000000100 */
[----:B------:R-:W-:Y:S02]  /*11b0*/  @!P3 DADD R18, -R18, 0.5 ;  /* 0x3fe000001212b429 */ /* 0x000fe40000000100 */
[----:B------:R-:W-:Y:S01]  /*11c0*/  DSETP.GE.AND P2, PT, R12, RZ, PT ;  /* 0x000000ff0c00722a */ /* 0x000fe20003f46000 */
[----:B------:R-:W-:Y:S01]  /*11d0*/  @P1 F2I.S64.F64.FLOOR R14, R14 ;  /* 0x0000000e000e1311 */ /* 0x000fe20000305900 */
[----:B0-----:R-:W-:-:S07]  /*11e0*/  @!P4 IADD3 R8, P5, PT, RZ, -R16, RZ ;  /* 0x80000010ff08c210 */ /* 0x001fce0007fbe0ff */
[----:B------:R-:W0:Y:S01]  /*11f0*/  @P3 F2I.S64.F64.FLOOR R22, R22 ;  /* 0x0000001600163311 */ /* 0x000e220000305900 */
[----:B------:R-:W-:-:S07]  /*1200*/  @!P4 IMAD.X R9, RZ, RZ, ~R17, P5 ;  /* 0x000000ffff09c224 */ /* 0x000fce00028e0e11 */
[----:B------:R-:W1:Y:S01]  /*1210*/  @!P1 F2I.S64.F64.FLOOR R10, R10 ;  /* 0x0000000a000a9311 */ /* 0x000e620000305900 */
[----:B------:R-:W-:Y:S01]  /*1220*/  @P2 DADD R16, R12, 0.5 ;  /* 0x3fe000000c102429 */ /* 0x000fe20000000000 */
[----:B------:R-:W-:-:S06]  /*1230*/  IADD3 R7, P5, PT, RZ, -R8, RZ ;  /* 0x80000008ff077210 */ /* 0x000fcc0007fbe0ff */
[----:B------:R-:W2:Y:S01]  /*1240*/  @!P3 F2I.S64.F64.FLOOR R18, R18 ;  /* 0x000000120012b311 */ /* 0x000ea20000305900 */
[----:B------:R-:W-:Y:S01]  /*1250*/  ISETP.LT.AND P4, PT, R9, RZ, PT ;  /* 0x000000ff0900720c */ /* 0x000fe20003f81270 */
[----:B------:R-:W-:Y:S01]  /*1260*/  @!P2 DADD R12, -R12, 0.5 ;  /* 0x3fe000000c0ca429 */ /* 0x000fe20000000100 */
[----:B0-----:R-:W-:Y:S02]  /*1270*/  @P3 IMAD.MOV.U32 R21, RZ, RZ, R22 ;  /* 0x000000ffff153224 */ /* 0x001fe400078e0016 */
[----:B------:R-:W-:Y:S01]  /*1280*/  SEL R8, R7, R8, P4 ;  /* 0x0000000807087207 */ /* 0x000fe20002000000 */
[----:B------:R-:W-:Y:S01]  /*1290*/  @P1 IMAD.MOV.U32 R7, RZ, RZ, R14 ;  /* 0x000000ffff071224 */ /* 0x000fe200078e000e */
[----:B-1----:R-:W-:Y:S01]  /*12a0*/  @!P1 IADD3 R7, P6, PT, RZ, -R10, RZ ;  /* 0x8000000aff079210 */ /* 0x002fe20007fde0ff */
[----:B------:R-:W-:Y:S01]  /*12b0*/  IMAD.X R22, RZ, RZ, ~R9, P5 ;  /* 0x000000ffff167224 */ /* 0x000fe200028e0e09 */
[----:B------:R-:W0:Y:S01]  /*12c0*/  @P2 F2I.S64.F64.FLOOR R16, R16 ;  /* 0x0000001000102311 */ /* 0x000e220000305900 */
[----:B------:R-:W-:-:S02]  /*12d0*/  @P1 IMAD.MOV.U32 R14, RZ, RZ, R15 ;  /* 0x000000ffff0e1224 */ /* 0x000fc400078e000f */
[----:B------:R-:W-:Y:S01]  /*12e0*/  @!P1 IMAD.X R14, RZ, RZ, ~R11, P6 ;  /* 0x000000ffff0e9224 */ /* 0x000fe200030e0e0b */
[----:B--2---:R-:W-:-:S04]  /*12f0*/  @!P3 IADD3 R21, P5, PT, RZ, -R18, RZ ;  /* 0x80000012ff15b210 */ /* 0x004fc80007fbe0ff */
[----:B------:R-:W1:Y:S01]  /*1300*/  @!P2 F2I.S64.F64.FLOOR R12, R12 ;  /* 0x0000000c000ca311 */ /* 0x000e620000305900 */
[----:B------:R-:W-:Y:S01]  /*1310*/  SEL R9, R22, R9, P4 ;  /* 0x0000000916097207 */ /* 0x000fe20002000000 */
[----:B------:R-:W-:Y:S01]  /*1320*/  @P3 IMAD.MOV.U32 R4, RZ, RZ, R23 ;  /* 0x000000ffff043224 */ /* 0x000fe200078e0017 */
[C---:B------:R-:W-:Y:S01]  /*1330*/  ISETP.GT.U32.AND P1, PT, R8.reuse, R20, PT ;  /* 0x000000140800720c */ /* 0x040fe20003f24070 */
[----:B------:R-:W-:Y:S01]  /*1340*/  @!P3 IMAD.X R4, RZ, RZ, ~R19, P5 ;  /* 0x000000ffff04b224 */ /* 0x000fe200028e0e13 */
[----:B------:R-:W-:Y:S02]  /*1350*/  IADD3 R10, P5, PT, RZ, -R21, RZ ;  /* 0x80000015ff0a7210 */ /* 0x000fe40007fbe0ff */
[----:B------:R-:W-:Y:S02]  /*1360*/  ISETP.GT.U32.AND.EX P1, PT, R9, R0, PT, P1 ;  /* 0x000000000900720c */ /* 0x000fe40003f24110 */
[----:B------:R-:W-:Y:S01]  /*1370*/  IADD3 R18, P3, PT, RZ, -R7, RZ ;  /* 0x80000007ff127210 */ /* 0x000fe20007f7e0ff */
[----:B------:R-:W-:Y:S01]  /*1380*/  IMAD.X R11, RZ, RZ, ~R4, P5 ;  /* 0x000000ffff0b7224 */ /* 0x000fe200028e0e04 */
[----:B------:R-:W-:-:S02]  /*1390*/  SEL R23, R8, R20, P1 ;  /* 0x0000001408177207 */ /* 0x000fc40000800000 */
[----:B------:R-:W-:Y:S02]  /*13a0*/  SEL R15, R9, R0, P1 ;  /* 0x00000000090f7207 */ /* 0x000fe40000800000 */
[----:B------:R-:W-:Y:S01]  /*13b0*/  ISETP.LT.AND P4, PT, R4, RZ, PT ;  /* 0x000000ff0400720c */ /* 0x000fe20003f81270 */
[----:B------:R-:W2:Y:S01]  /*13c0*/  I2F.F64.U64 R8, R8 ;  /* 0x0000000800087312 */ /* 0x000ea20000301800 */
[----:B------:R-:W-:Y:S02]  /*13d0*/  IMAD.X R19, RZ, RZ, ~R14, P3 ;  /* 0x000000ffff137224 */ /* 0x000fe400018e0e0e */
[----:B0-----:R-:W-:Y:S01]  /*13e0*/  @P2 IMAD.MOV.U32 R0, RZ, RZ, R16 ;  /* 0x000000ffff002224 */ /* 0x001fe200078e0010 */
[----:B------:R-:W-:Y:S02]  /*13f0*/  SEL R10, R10, R21, P4 ;  /* 0x000000150a0a7207 */ /* 0x000fe40002000000 */
[----:B------:R-:W-:Y:S02]  /*1400*/  SEL R11, R11, R4, P4 ;  /* 0x000000040b0b7207 */ /* 0x000fe40002000000 */
[----:B-1----:R-:W-:Y:S01]  /*1410*/  @!P2 IADD3 R0, P3, PT, RZ, -R12, RZ ;  /* 0x8000000cff00a210 */ /* 0x002fe20007f7e0ff */
[----:B------:R-:W-:Y:S01]  /*1420*/  @P2 IMAD.MOV.U32 R4, RZ, RZ, R17 ;  /* 0x000000ffff042224 */ /* 0x000fe200078e0011 */
[----:B------:R-:W-:Y:S01]  /*1430*/  ISETP.LT.AND P5, PT, R14, RZ, PT ;  /* 0x000000ff0e00720c */ /* 0x000fe20003fa1270 */
[----:B------:R0:W1:Y:S01]  /*1440*/  I2F.F64.U64 R16, R10 ;  /* 0x0000000a00107312 */ /* 0x0000620000301800 */
[----:B------:R-:W-:Y:S01]  /*1450*/  ISETP.GT.U32.AND P1, PT, R10, R23, PT ;  /* 0x000000170a00720c */ /* 0x000fe20003f24070 */
[----:B------:R-:W-:Y:S01]  /*1460*/  @!P2 IMAD.X R4, RZ, RZ, ~R13, P3 ;  /* 0x000000ffff04a224 */ /* 0x000fe200018e0e0d */
[----:B------:R-:W-:-:S02]  /*1470*/  IADD3 R13, P3, PT, RZ, -R0, RZ ;  /* 0x80000000ff0d7210 */ /* 0x000fc40007f7e0ff */
[----:B------:R-:W-:Y:S02]  /*1480*/  SEL R18, R18, R7, P5 ;  /* 0x0000000712127207 */ /* 0x000fe40002800000 */
[----:B------:R-:W-:Y:S02]  /*1490*/  SEL R19, R19, R14, P5 ;  /* 0x0000000e13137207 */ /* 0x000fe40002800000 */
[----:B------:R-:W-:Y:S01]  /*14a0*/  ISETP.GT.U32.AND.EX P1, PT, R11, R15, PT, P1 ;  /* 0x0000000f0b00720c */ /* 0x000fe20003f24110 */
[----:B--2---:R-:W-:Y:S01]  /*14b0*/  DADD R8, R24, R8 ;  /* 0x0000000018087229 */ /* 0x004fe20000000008 */
[----:B------:R-:W-:Y:S01]  /*14c0*/  ISETP.LT.AND P2, PT, R4, RZ, PT ;  /* 0x000000ff0400720c */ /* 0x000fe20003f41270 */
[----:B------:R-:W-:Y:S01]  /*14d0*/  IMAD.X R7, RZ, RZ, ~R4, P3 ;  /* 0x000000ffff077224 */ /* 0x000fe200018e0e04 */
[----:B------:R-:W2:Y:S01]  /*14e0*/  I2F.F64.U64 R20, R18 ;  /* 0x0000001200147312 */ /* 0x000ea20000301800 */
[----:B------:R-:W-:Y:S02]  /*14f0*/  SEL R23, R10, R23, P1 ;  /* 0x000000170a177207 */ /* 0x000fe40000800000 */
[----:B------:R-:W-:-:S02]  /*1500*/  SEL R12, R13, R0, P2 ;  /* 0x000000000d0c7207 */ /* 0x000fc40001000000 */
[----:B------:R-:W-:Y:S02]  /*1510*/  SEL R13, R7, R4, P2 ;  /* 0x00000004070d7207 */ /* 0x000fe40001000000 */
[----:B0-----:R-:W-:Y:S02]  /*1520*/  SEL R11, R11, R15, P1 ;  /* 0x0000000f0b0b7207 */ /* 0x001fe40000800000 */
[----:B------:R-:W-:Y:S01]  /*1530*/  ISETP.GT.U32.AND P1, PT, R18, R23, PT ;  /* 0x000000171200720c */ /* 0x000fe20003f24070 */
[----:B-1----:R-:W-:Y:S01]  /*1540*/  DADD R8, R8, R16 ;  /* 0x0000000008087229 */ /* 0x002fe20000000010 */
[----:B------:R-:W0:Y:S02]  /*1550*/  I2F.F64.U64 R24, R12 ;  /* 0x0000000c00187312 */ /* 0x000e240000301800 */
[----:B------:R-:W-:-:S04]  /*1560*/  ISETP.GT.U32.AND.EX P1, PT, R19, R11, PT, P1 ;  /* 0x0000000b1300720c */ /* 0x000fc80003f24110 */
[----:B------:R-:W-:Y:S01]  /*1570*/  SEL R23, R18, R23, P1 ;  /* 0x0000001712177207 */ /* 0x000fe20000800000 */
[----:B--2---:R-:W-:Y:S01]  /*1580*/  DADD R8, R8, R20 ;  /* 0x0000000008087229 */ /* 0x004fe20000000014 */
[----:B------:R-:W-:Y:S02]  /*1590*/  SEL R11, R19, R11, P1 ;  /* 0x0000000b130b7207 */ /* 0x000fe40000800000 */
[C---:B------:R-:W-:Y:S02]  /*15a0*/  ISETP.GT.U32.AND P1, PT, R12.reuse, R23, PT ;  /* 0x000000170c00720c */ /* 0x040fe40003f24070 */
[----:B------:R-:W-:Y:S02]  /*15b0*/  IADD3 R5, P2, PT, R5, 0x400, RZ ;  /* 0x0000040005057810 */ /* 0x000fe40007f5e0ff */
[----:B------:R-:W-:Y:S01]  /*15c0*/  ISETP.GT.U32.AND.EX P1, PT, R13, R11, PT, P1 ;  /* 0x0000000b0d00720c */ /* 0x000fe20003f24110 */
[----:B0-----:R-:W-:Y:S02]  /*15d0*/  DADD R24, R8, R24 ;  /* 0x0000000008187229 */ /* 0x001fe40000000018 */
[----:B------:R-:W-:Y:S01]  /*15e0*/  IMAD.X R6, RZ, RZ, R6, P2 ;  /* 0x000000ffff067224 */ /* 0x000fe200010e0606 */
[----:B------:R-:W-:-:S02]  /*15f0*/  SEL R20, R12, R23, P1 ;  /* 0x000000170c147207 */ /* 0x000fc40000800000 */
[----:B------:R-:W-:-:S07]  /*1600*/  SEL R0, R13, R11, P1 ;  /* 0x0000000b0d007207 */ /* 0x000fce0000800000 */
.L_x_298:
[----:B------:R-:W-:Y:S05]  /*1610*/  BSYNC.RECONVERGENT B1 ;  /* 0x0000000000017941 */ /* 0x000fea0003800200 */
.L_x_297:
[----:B------:R-:W-:Y:S05]  /*1620*/  @!P0 BRA `(.L_x_293) ;  /* 0x0000000400888947 */ /* 0x000fea0003800000 */
[----:B------:R-:W-:Y:S01]  /*1630*/  ISETP.NE.U32.AND P0, PT, R3, 0x1, PT ;  /* 0x000000010300780c */ /* 0x000fe20003f05070 */
[----:B------:R-:W-:Y:S01]  /*1640*/  BSSY.RECONVERGENT B1, `(.L_x_299) ;  /* 0x000003e000017945 */ /* 0x000fe20003800200 */
[----:B------:R-:W-:Y:S02]  /*1650*/  LOP3.LUT P1, RZ, R2, 0x100, RZ, 0xc0, !PT ;  /* 0x0000010002ff7812 */ /* 0x000fe4000782c0ff */
[----:B------:R-:W-:-:S13]  /*1660*/  ISETP.NE.AND.EX P0, PT, RZ, RZ, PT, P0 ;  /* 0x000000ffff00720c */ /* 0x000fda0003f05300 */
[----:B------:R-:W-:Y:S05]  /*1670*/  @!P0 BRA `(.L_x_300) ;  /* 0x0000000000e88947 */ /* 0x000fea0003800000 */
        /* <DEDUP_REMOVED lines=10> */
[----:B------:R-:W3:Y:S01]  /*1720*/  LDG.E.U16.CONSTANT R7, desc[UR12][R14.64+0x200] ;  /* 0x0002000c0e077981 */ /* 0x000ee2000c1e9500 */
[----:B--2---:R-:W-:-:S04]  /*1730*/  IMAD.U32 R4, R2, 0x10000, RZ ;  /* 0x0001000002047824 */ /* 0x004fc800078e00ff */
[----:B------:R-:W0:Y:S01]  /*1740*/  F2F.F64.F32 R2, R4 ;  /* 0x0000000400027310 */ /* 0x000e220000201800 */
[----:B---3--:R-:W-:-:S07]  /*1750*/  IMAD.U32 R7, R7, 0x10000, RZ ;  /* 0x0001000007077824 */ /* 0x008fce00078e00ff */
[----:B------:R-:W1:Y:S01]  /*1760*/  F2F.F64.F32 R8, R7 ;  /* 0x0000000700087310 */ /* 0x000e620000201800 */
[----:B0-----:R-:W-:-:S08]  /*1770*/  DMUL R10, R2, UR4 ;  /* 0x00000004020a7c28 */ /* 0x001fd00008000000 */
[----:B------:R-:W-:Y:S02]  /*1780*/  DSETP.GE.AND P0, PT, R10, RZ, PT ;  /* 0x000000ff0a00722a */ /* 0x000fe40003f06000 */
[----:B-1----:R-:W-:-:S08]  /*1790*/  DMUL R12, R8, UR4 ;  /* 0x00000004080c7c28 */ /* 0x002fd00008000000 */
[----:B------:R-:W-:-:S04]  /*17a0*/  DSETP.GE.AND P2, PT, R12, RZ, PT ;  /* 0x000000ff0c00722a */ /* 0x000fc80003f46000 */
[C---:B------:R-:W-:Y:S02]  /*17b0*/  @P0 DADD R2, R10.reuse, 0.5 ;  /* 0x3fe000000a020429 */ /* 0x040fe40000000000 */
[----:B------:R-:W-:-:S08]  /*17c0*/  @!P0 DADD R8, -R10, 0.5 ;  /* 0x3fe000000a088429 */ /* 0x000fd00000000100 */
[C---:B------:R-:W-:Y:S01]  /*17d0*/  @P2 DADD R10, R12.reuse, 0.5 ;  /* 0x3fe000000c0a2429 */ /* 0x040fe20000000000 */
[----:B------:R-:W0:Y:S01]  /*17e0*/  @P0 F2I.S64.F64.FLOOR R2, R2 ;  /* 0x0000000200020311 */ /* 0x000e220000305900 */
[----:B------:R-:W-:-:S07]  /*17f0*/  @!P2 DADD R12, -R12, 0.5 ;  /* 0x3fe000000c0ca429 */ /* 0x000fce0000000100 */
[----:B------:R-:W1:Y:S01]  /*1800*/  @!P0 F2I.S64.F64.FLOOR R8, R8 ;  /* 0x0000000800088311 */ /* 0x000e620000305900 */
[----:B0-----:R-:W-:-:S07]  /*1810*/  @P0 IMAD.MOV.U32 R14, RZ, RZ, R2 ;  /* 0x000000ffff0e0224 */ /* 0x001fce00078e0002 */
[----:B------:R-:W0:Y:S01]  /*1820*/  @P2 F2I.S64.F64.FLOOR R10, R10 ;  /* 0x0000000a000a2311 */ /* 0x000e220000305900 */
[----:B-1----:R-:W-:-:S07]  /*1830*/  @!P0 IADD3 R14, P3, PT, RZ, -R8, RZ ;  /* 0x80000008ff0e8210 */ /* 0x002fce0007f7e0ff */
[----:B------:R-:W1:Y:S01]  /*1840*/  @!P2 F2I.S64.F64.FLOOR R12, R12 ;  /* 0x0000000c000ca311 */ /* 0x000e620000305900 */
[----:B------:R-:W-:Y:S01]  /*1850*/  @!P0 IMAD.X R3, RZ, RZ, ~R9, P3 ;  /* 0x000000ffff038224 */ /* 0x000fe200018e0e09 */
[----:B------:R-:W-:Y:S01]  /*1860*/  IADD3 R15, P3, PT, RZ, -R14, RZ ;  /* 0x8000000eff0f7210 */ /* 0x000fe20007f7e0ff */
[----:B0-----:R-:W-:Y:S02]  /*1870*/  @P2 IMAD.MOV.U32 R4, RZ, RZ, R10 ;  /* 0x000000ffff042224 */ /* 0x001fe400078e000a */
[----:B------:R-:W-:Y:S01]  /*1880*/  @P2 IMAD.MOV.U32 R7, RZ, RZ, R11 ;  /* 0x000000ffff072224 */ /* 0x000fe200078e000b */
[----:B------:R-:W-:Y:S01]  /*1890*/  ISETP.LT.AND P0, PT, R3, RZ, PT ;  /* 0x000000ff0300720c */ /* 0x000fe20003f01270 */
[----:B------:R-:W-:-:S03]  /*18a0*/  IMAD.X R8, RZ, RZ, ~R3, P3 ;  /* 0x000000ffff087224 */ /* 0x000fc600018e0e03 */
[----:B------:R-:W-:Y:S02]  /*18b0*/  SEL R2, R15, R14, P0 ;  /* 0x0000000e0f027207 */ /* 0x000fe40000000000 */
[----:B-1----:R-:W-:Y:S02]  /*18c0*/  @!P2 IADD3 R4, P4, PT, RZ, -R12, RZ ;  /* 0x8000000cff04a210 */ /* 0x002fe40007f9e0ff */
[----:B------:R-:W-:-:S03]  /*18d0*/  SEL R3, R8, R3, P0 ;  /* 0x0000000308037207 */ /* 0x000fc60000000000 */
[----:B------:R-:W-:Y:S01]  /*18e0*/  @!P2 IMAD.X R7, RZ, RZ, ~R13, P4 ;  /* 0x000000ffff07a224 */ /* 0x000fe200020e0e0d */
[-C--:B------:R-:W-:Y:S01]  /*18f0*/  IADD3 R11, P2, PT, RZ, -R4.reuse, RZ ;  /* 0x80000004ff0b7210 */ /* 0x080fe20007f5e0ff */
[----:B------:R-:W0:Y:S03]  /*1900*/  I2F.F64.U64 R8, R2 ;  /* 0x0000000200087312 */ /* 0x000e260000301800 */
[----:B------:R-:W-:Y:S01]  /*1910*/  ISETP.LT.AND P0, PT, R7, RZ, PT ;  /* 0x000000ff0700720c */ /* 0x000fe20003f01270 */
[----:B------:R-:W-:Y:S01]  /*1920*/  IMAD.X R12, RZ, RZ, ~R7, P2 ;  /* 0x000000ffff0c7224 */ /* 0x000fe200010e0e07 */
[----:B------:R-:W-:Y:S02]  /*1930*/  IADD3 R5, P2, PT, R5, 0x200, RZ ;  /* 0x0000020005057810 */ /* 0x000fe40007f5e0ff */
[----:B------:R-:W-:Y:S02]  /*1940*/  SEL R10, R11, R4, P0 ;  /* 0x000000040b0a7207 */ /* 0x000fe40000000000 */
[----:B------:R-:W-:Y:S01]  /*1950*/  SEL R11, R12, R7, P0 ;  /* 0x000000070c0b7207 */ /* 0x000fe20000000000 */
[----:B------:R-:W-:Y:S01]  /*1960*/  IMAD.X R6, RZ, RZ, R6, P2 ;  /* 0x000000ffff067224 */ /* 0x000fe200010e0606 */
[----:B------:R-:W-:-:S02]  /*1970*/  ISETP.GT.U32.AND P0, PT, R2, R20, PT ;  /* 0x000000140200720c */ /* 0x000fc40003f04070 */
[----:B------:R-:W1:Y:S02]  /*1980*/  I2F.F64.U64 R12, R10 ;  /* 0x0000000a000c7312 */ /* 0x000e640000301800 */
[----:B------:R-:W-:Y:S01]  /*1990*/  ISETP.GT.U32.AND.EX P0, PT, R3, R0, PT, P0 ;  /* 0x000000000300720c */ /* 0x000fe20003f04100 */
[----:B0-----:R-:W-:-:S03]  /*19a0*/  DADD R8, R24, R8 ;  /* 0x0000000018087229 */ /* 0x001fc60000000008 */
[----:B------:R-:W-:Y:S02]  /*19b0*/  SEL R7, R2, R20, P0 ;  /* 0x0000001402077207 */ /* 0x000fe40000000000 */
[----:B------:R-:W-:Y:S02]  /*19c0*/  SEL R15, R3, R0, P0 ;  /* 0x00000000030f7207 */ /* 0x000fe40000000000 */
[----:B------:R-:W-:-:S04]  /*19d0*/  ISETP.GT.U32.AND P0, PT, R10, R7, PT ;  /* 0x000000070a00720c */ /* 0x000fc80003f04070 */
[----:B------:R-:W-:Y:S01]  /*19e0*/  ISETP.GT.U32.AND.EX P0, PT, R11, R15, PT, P0 ;  /* 0x0000000f0b00720c */ /* 0x000fe20003f04100 */
[----:B-1----:R-:W-:-:S03]  /*19f0*/  DADD R24, R8, R12 ;  /* 0x0000000008187229 */ /* 0x002fc6000000000c */
[----:B------:R-:W-:Y:S02]  /*1a00*/  SEL R20, R10, R7, P0 ;  /* 0x000000070a147207 */ /* 0x000fe40000000000 */
[----:B------:R-:W-:-:S07]  /*1a10*/  SEL R0, R11, R15, P0 ;  /* 0x0000000f0b007207 */ /* 0x000fce0000000000 */
.L_x_300:
[----:B------:R-:W-:Y:S05]  /*1a20*/  BSYNC.RECONVERGENT B1 ;  /* 0x0000000000017941 */ /* 0x000fea0003800200 */
.L_x_299:
[----:B------:R-:W-:Y:S05]  /*1a30*/  @P1 BRA `(.L_x_293) ;  /* 0x0000000000841947 */ /* 0x000fea0003800000 */
        /* <DEDUP_REMOVED lines=26> */
[----:B------:R-:W-:Y:S02]  /*1be0*/  SEL R7, R8, R7, P0 ;  /* 0x0000000708077207 */ /* 0x000fe40000000000 */
[----:B------:R-:W-:Y:S02]  /*1bf0*/  ISETP.GT.U32.AND P0, PT, R6, R20, PT ;  /* 0x000000140600720c */ /* 0x000fe40003f04070 */
[----:B------:R-:W0:Y:S02]  /*1c00*/  I2F.F64.U64 R2, R6 ;  /* 0x0000000600027312 */ /* 0x000e240000301800 */
[----:B------:R-:W-:-:S04]  /*1c10*/  ISETP.GT.U32.AND.EX P0, PT, R7, R0, PT, P0 ;  /* 0x000000000700720c */ /* 0x000fc80003f04100 */
[----:B------:R-:W-:Y:S02]  /*1c20*/  SEL R20, R6, R20, P0 ;  /* 0x0000001406147207 */ /* 0x000fe40000000000 */
[----:B------:R-:W-:Y:S01]  /*1c30*/  SEL R0, R7, R0, P0 ;  /* 0x0000000007007207 */ /* 0x000fe20000000000 */
[----:B0-----:R-:W-:-:S11]  /*1c40*/  DADD R24, R24, R2 ;  /* 0x0000000018187229 */ /* 0x001fd60000000002 */
.L_x_293:
[----:B------:R-:W-:Y:S05]  /*1c50*/  BSYNC.RECONVERGENT B0 ;  /* 0x0000000000007941 */ /* 0x000fea0003800200 */
.L_x_292:
        /* <DEDUP_REMOVED lines=58> */
.L_x_302:
[----:B------:R-:W-:Y:S05]  /*2000*/  BSYNC.RECONVERGENT B0 ;  /* 0x0000000000007941 */ /* 0x000fea0003800200 */
.L_x_301:
        /* <DEDUP_REMOVED lines=19> */
.L_x_305:
[----:B------:R-:W-:Y:S05]  /*2140*/  BSYNC.RECONVERGENT B0 ;  /* 0x0000000000007941 */ /* 0x000fea0003800200 */
.L_x_304:
        /* <DEDUP_REMOVED lines=46> */
.L_x_331:
[----:B------:R-:W0:Y:S01]  /*2430*/  @!P1 S2R R5, SR_CgaCtaId ;  /* 0x0000000000059919 */ /* 0x000e220000008800 */
[----:B----4-:R-:W-:Y:S01]  /*2440*/  IMAD.MOV.U32 R2, RZ, RZ, R12 ;  /* 0x000000ffff027224 */ /* 0x010fe200078e000c */
[----:B------:R-:W-:Y:S01]  /*2450*/  @!P1 MOV R0, 0x400 ;  /* 0x0000040000009802 */ /* 0x000fe20000000f00 */
[----:B------:R-:W-:Y:S02]  /*2460*/  IMAD.MOV.U32 R3, RZ, RZ, R14 ;  /* 0x000000ffff037224 */ /* 0x000fe400078e000e */
[----:B------:R-:W-:-:S04]  /*2470*/  @!P1 IMAD.MOV.U32 R4, RZ, RZ, R8 ;  /* 0x000000ffff049224 */ /* 0x000fc800078e0008 */
[----:B------:R-:W-:Y:S01]  /*2480*/  DADD R6, R6, R2 ;  /* 0x0000000006067229 */ /* 0x000fe20000000002 */
[----:B0-----:R-:W-:Y:S01]  /*2490*/  @!P1 LEA R3, R5, R0, 0x18 ;  /* 0x0000000005039211 */ /* 0x001fe200078ec0ff */
[----:B------:R-:W-:-:S05]  /*24a0*/  @!P1 IMAD.MOV.U32 R5, RZ, RZ, R9 ;  /* 0x000000ffff059224 */ /* 0x000fca00078e0009 */
[----:B------:R1:W-:Y:S04]  /*24b0*/  @!P1 STS.128 [R3], R4 ;  /* 0x0000000403009388 */ /* 0x0003e80000000c00 */
.L_x_303:
[----:B------:R-:W-:Y:S05]  /*24c0*/  WARPSYNC.ALL ;  /* 0x0000000000007948 */ /* 0x000fea0003800000 */
[----:B------:R-:W-:Y:S01]  /*24d0*/  BAR.SYNC.DEFER_BLOCKING 0x0 ;  /* 0x0000000000007b1d */ /* 0x000fe20000010000 */
[----:B------:R-:W-:-:S13]  /*24e0*/  ISETP.NE.AND P0, PT, R28, RZ, PT ;  /* 0x000000ff1c00720c */ /* 0x000fda0003f05270 */
[----:B------:R-:W-:Y:S05]  /*24f0*/  @P0 EXIT ;  /* 0x000000000000094d */ /* 0x000fea0003800000 */
[----:B------:R-:W2:Y:S01]  /*2500*/  LDCU UR6, c[0x0][0x3a0] ;  /* 0x00007400ff0677ac */ /* 0x000ea20008000800 */
[----:B------:R-:W3:Y:S01]  /*2510*/  S2UR UR5, SR_CgaCtaId ;  /* 0x00000000000579c3 */ /* 0x000ee20000008800 */
[----:B0-----:R-:W-:Y:S01]  /*2520*/  IMAD.MOV.U32 R9, RZ, RZ, RZ ;  /* 0x000000ffff097224 */ /* 0x001fe200078e00ff */
[----:B------:R-:W-:Y:S01]  /*2530*/  UMOV UR4, 0x400 ;  /* 0x0000040000047882 */ /* 0x000fe20000000000 */
[----:B--2---:R-:W-:Y:S02]  /*2540*/  UISETP.GE.AND UP0, UPT, UR6, 0x1, UPT ;  /* 0x000000010600788c */ /* 0x004fe4000bf06270 */
[----:B---3--:R-:W-:-:S07]  /*2550*/  ULEA UR4, UR5, UR4, 0x18 ;  /* 0x0000000405047291 */ /* 0x008fce000f8ec0ff */
[----:B------:R-:W-:Y:S05]  /*2560*/  BRA.U !UP0, `(.L_x_307) ;  /* 0x0000000108fc7547 */ /* 0x000fea000b800000 */
[----:B------:R-:W0:Y:S01]  /*2570*/  LDC R8, c[0x0][0x390] ;  /* 0x0000e400ff087b82 */ /* 0x000e220000000800 */
[----:B-1----:R-:W1:Y:S01]  /*2580*/  LDS.128 R4, [UR4] ;  /* 0x00000004ff047984 */ /* 0x002e620008000c00 */
[----:B------:R-:W2:Y:S02]  /*2590*/  LDCU UR4, c[0x0][0x3a4] ;  /* 0x00007480ff0477ac */ /* 0x000ea40008000800 */
[----:B--2---:R-:W-:-:S04]  /*25a0*/  FSETP.LT.AND P0, PT, RZ, UR4, PT ;  /* 0x00000004ff007c0b */ /* 0x004fc8000bf01000 */
[----:B0-----:R-:W-:-:S13]  /*25b0*/  ISETP.LT.OR P0, PT, R8, 0x1, !P0 ;  /* 0x000000010800780c */ /* 0x001fda0004701670 */
[----:B-1----:R-:W-:Y:S05]  /*25c0*/  @P0 BRA `(.L_x_308) ;  /* 0x0000000000a80947 */ /* 0x002fea0003800000 */
[----:B------:R-:W0:Y:S01]  /*25d0*/  I2F.F64.U32 R8, R8 ;  /* 0x0000000800087312 */ /* 0x000e220000201800 */
[----:B------:R-:W-:Y:S01]  /*25e0*/  IMAD.MOV.U32 R2, RZ, RZ, 0x1 ;  /* 0x00000001ff027424 */ /* 0x000fe200078e00ff */
[----:B------:R-:W-:-:S06]  /*25f0*/  FSETP.GEU.AND P1, PT, |R7|, 6.5827683646048100446e-37, PT ;  /* 0x036000000700780b */ /* 0x000fcc0003f2e200 */
[----:B------:R-:W1:Y:S08]  /*2600*/  I2F.F64.U64 R4, R4 ;  /* 0x0000000400047312 */ /* 0x000e700000301800 */
[----:B0-----:R-:W0:Y:S02]  /*2610*/  MUFU.RCP64H R3, R9 ;  /* 0x0000000900037308 */ /* 0x001e240000001800 */
[----:B0-----:R-:W-:-:S08]  /*2620*/  DFMA R10, -R8, R2, 1 ;  /* 0x3ff00000080a742b */ /* 0x001fd00000000102 */
        /* <DEDUP_REMOVED lines=9> */
[----:B-1----:R-:W-:Y:S05]  /*26c0*/  @P0 BRA P1, `(.L_x_309) ;  /* 0x0000000000100947 */ /* 0x002fea0000800000 */
[----:B------:R-:W-:-:S07]  /*26d0*/  MOV R0, 0x26f0 ;  /* 0x000026f000007802 */ /* 0x000fce0000000f00 */
[----:B------:R-:W-:Y:S05]  /*26e0*/  CALL.REL.NOINC `($__internal_5_$__cuda_sm20_div_rn_f64_full) ;  /* 0x0000000800f87944 */ /* 0x000fea0003c00000 */
[----:B------:R-:W-:Y:S02]  /*26f0*/  IMAD.MOV.U32 R2, RZ, RZ, R14 ;  /* 0x000000ffff027224 */ /* 0x000fe400078e000e */
[----:B------:R-:W-:-:S07]  /*2700*/  IMAD.MOV.U32 R3, RZ, RZ, R15 ;  /* 0x000000ffff037224 */ /* 0x000fce00078e000f */
.L_x_309:
        /* <DEDUP_REMOVED lines=22> */
.L_x_308:
[----:B------:R-:W-:Y:S01]  /*2870*/  ISETP.NE.U32.AND P0, PT, R4, RZ, PT ;  /* 0x000000ff0400720c */ /* 0x000fe20003f05070 */
        /* <DEDUP_REMOVED lines=10> */
.L_x_310:
[----:B------:R-:W0:Y:S02]  /*2920*/  LDC R3, c[0x0][0x3a0] ;  /* 0x0000e800ff037b82 */ /* 0x000e240000000800 */
[----:B0-----:R-:W-:-:S04]  /*2930*/  IADD3 R0, PT, PT, R0, 0x1, -R3 ;  /* 0x0000000100007810 */ /* 0x001fc80007ffe803 */
[----:B------:R-:W-:-:S04]  /*2940*/  VIMNMX R0, PT, PT, RZ, R0, !PT ;  /* 0x00000000ff007248 */ /* 0x000fc80007fe0100 */
[----:B------:R-:W-:-:S07]  /*2950*/  VIMNMX R9, PT, PT, R0, 0x3e, PT ;  /* 0x0000003e00097848 */ /* 0x000fce0003fe0100 */
.L_x_307:
[----:B------:R-:W0:Y:S01]  /*2960*/  LDCU.64 UR6, c[0x0][0x3a8] ;  /* 0x00007500ff0677ac */ /* 0x000e220008000a00 */
[----:B------:R-:W-:Y:S01]  /*2970*/  IMAD.MOV.U32 R0, RZ, RZ, 0x1 ;  /* 0x00000001ff007424 */ /* 0x000fe200078e00ff */
[----:B------:R-:W2:Y:S04]  /*2980*/  LDCU.64 UR8, c[0x0][0x3b0] ;  /* 0x00007600ff0877ac */ /* 0x000ea80008000a00 */
[CC--:B-1----:R-:W-:Y:S01]  /*2990*/  SHF.L.U64.HI R5, R0.reuse, R9.reuse, RZ ;  /* 0x0000000900057219 */ /* 0x0c2fe200000102ff */
[----:B------:R-:W-:Y:S01]  /*29a0*/  USHF.L.U32 UR4, UR10, 0x2, URZ ;  /* 0x000000020a047899 */ /* 0x000fe200080006ff */
[----:B------:R-:W-:Y:S01]  /*29b0*/  SHF.L.U32 R4, R0, R9, RZ ;  /* 0x0000000900047219 */ /* 0x000fe200000006ff */
[----:B------:R-:W-:-:S03]  /*29c0*/  USHF.R.U32.HI UR5, URZ, 0x1e, UR10 ;  /* 0x0000001eff057899 */ /* 0x000fc6000801160a */
[----:B------:R-:W1:Y:S01]  /*29d0*/  I2F.U64 R5, R4 ;  /* 0x0000000400057312 */ /* 0x000e620000301000 */
[----:B0-----:R-:W-:-:S04]  /*29e0*/  UIADD3 UR6, UP0, UPT, UR4, UR6, URZ ;  /* 0x0000000604067290 */ /* 0x001fc8000ff1e0ff */
[----:B------:R-:W-:Y:S02]  /*29f0*/  UIADD3.X UR7, UPT, UPT, UR5, UR7, URZ, UP0, !UPT ;  /* 0x0000000705077290 */ /* 0x000fe400087fe4ff */
[----:B--2---:R-:W-:Y:S01]  /*2a00*/  UIADD3 UR4, UP0, UPT, UR4, UR8, URZ ;  /* 0x0000000804047290 */ /* 0x004fe2000ff1e0ff */
[----:B------:R-:W-:-:S03]  /*2a10*/  IMAD.U32 R2, RZ, RZ, UR6 ;  /* 0x00000006ff027e24 */ /* 0x000fc6000f8e00ff */
[----:B------:R-:W-:Y:S01]  /*2a20*/  UIADD3.X UR5, UPT, UPT, UR5, UR9, URZ, UP0, !UPT ;  /* 0x0000000905057290 */ /* 0x000fe200087fe4ff */
[----:B------:R-:W-:Y:S02]  /*2a30*/  IMAD.U32 R3, RZ, RZ, UR7 ;  /* 0x00000007ff037e24 */ /* 0x000fe4000f8e00ff */
[----:B------:R-:W-:-:S03]  /*2a40*/  IMAD.U32 R6, RZ, RZ, UR4 ;  /* 0x00000004ff067e24 */ /* 0x000fc6000f8e00ff */
[----:B------:R-:W-:Y:S01]  /*2a50*/  IMAD.U32 R7, RZ, RZ, UR5 ;  /* 0x00000005ff077e24 */ /* 0x000fe2000f8e00ff */
[----:B------:R-:W-:Y:S04]  /*2a60*/  STG.E desc[UR12][R2.64], R9 ;  /* 0x0000000902007986 */ /* 0x000fe8000c10190c */
[----:B-1----:R-:W-:Y:S01]  /*2a70*/  STG.E desc[UR12][R6.64], R5 ;  /* 0x0000000506007986 */ /* 0x002fe2000c10190c */
[----:B------:R-:W-:Y:S05]  /*2a80*/  EXIT ;  /* 0x000000000000794d */ /* 0x000fea0003800000 */
.L_x_306:
[----:B0-----:R-:W-:Y:S02]  /*2a90*/  IMAD.MOV.U32 R13, RZ, RZ, R3 ;  /* 0x000000ffff0d7224 */ /* 0x001fe400078e0003 */
[----:B------:R-:W-:Y:S02]  /*2aa0*/  IMAD.MOV.U32 R10, RZ, RZ, 0x10 ;  /* 0x00000010ff0a7424 */ /* 0x000fe400078e00ff */
[----:B------:R-:W-:Y:S02]  /*2ab0*/  IMAD.MOV.U32 R11, RZ, RZ, 0x1f ;  /* 0x0000001fff0b7424 */ /* 0x000fe400078e00ff */
[----:B------:R-:W-:-:S07]  /*2ac0*/  IMAD.MOV.U32 R4, RZ, RZ, -0x1 ;  /* 0xffffffffff047424 */ /* 0x000fce00078e00ff */
[----:B-12---:R-:W-:Y:S05]  /*2ad0*/  WARPSYNC.COLLECTIVE R4, `(.L_x_311) ;  /* 0x0000000004087348 */ /* 0x006fea0003c00000 */
[----:B------:R0:W3:Y:S02]  /*2ae0*/  SHFL.DOWN P0, R12, R13, R10, R11 ;  /* 0x0800000a0d0c7389 */ /* 0x0000e4000000000b */
[----:B0123--:R-:W-:Y:S05]  /*2af0*/  ENDCOLLECTIVE ;  /* 0x000000000000791b */ /* 0x00ffea0003800000 */
.L_x_311:
[----:B------:R-:W-:Y:S02]  /*2b00*/  IMAD.MOV.U32 R13, RZ, RZ, R2 ;  /* 0x000000ffff0d7224 */ /* 0x000fe400078e0002 */
[----:B------:R-:W-:-:S07]  /*2b10*/  IMAD.MOV.U32 R5, RZ, RZ, R12 ;  /* 0x000000ffff057224 */ /* 0x000fce00078e000c */
[----:B------:R-:W-:Y:S05]  /*2b20*/  WARPSYNC.COLLECTIVE R4, `(.L_x_312) ;  /* 0x0000000004087348 */ /* 0x000fea0003c00000 */
[----:B------:R0:W1:Y:S02]  /*2b30*/  SHFL.DOWN P0, R12, R13, R10, R11 ;  /* 0x0800000a0d0c7389 */ /* 0x000064000000000b */
[----:B01----:R-:W-:Y:S05]  /*2b40*/  ENDCOLLECTIVE ;  /* 0x000000000000791b */ /* 0x003fea0003800000 */
.L_x_312:
        /* <DEDUP_REMOVED lines=9> */
.L_x_313:
[----:B------:R-:W-:Y:S02]  /*2be0*/  IMAD.MOV.U32 R13, RZ, RZ, R15 ;  /* 0x000000ffff0d7224 */ /* 0x000fe400078e000f */
[----:B------:R-:W-:-:S07]  /*2bf0*/  IMAD.MOV.U32 R0, RZ, RZ, R12 ;  /* 0x000000ffff007224 */ /* 0x000fce00078e000c */
[----:B------:R-:W-:Y:S05]  /*2c00*/  WARPSYNC.COLLECTIVE R4, `(.L_x_314) ;  /* 0x0000000004087348 */ /* 0x000fea0003c00000 */
[----:B------:R0:W1:Y:S02]  /*2c10*/  SHFL.DOWN P0, R12, R13, R10, R11 ;  /* 0x0800000a0d0c7389 */ /* 0x000064000000000b */
[----:B01----:R-:W-:Y:S05]  /*2c20*/  ENDCOLLECTIVE ;  /* 0x000000000000791b */ /* 0x003fea0003800000 */
.L_x_314:
        /* <DEDUP_REMOVED lines=9> */
.L_x_315:
[----:B------:R-:W-:Y:S02]  /*2cc0*/  IMAD.MOV.U32 R13, RZ, RZ, R3 ;  /* 0x000000ffff0d7224 */ /* 0x000fe400078e0003 */
[----:B------:R-:W-:-:S07]  /*2cd0*/  IMAD.MOV.U32 R0, RZ, RZ, R12 ;  /* 0x000000ffff007224 */ /* 0x000fce00078e000c */
[----:B------:R-:W-:Y:S05]  /*2ce0*/  WARPSYNC.COLLECTIVE R4, `(.L_x_316) ;  /* 0x0000000004087348 */ /* 0x000fea0003c00000 */
[----:B------:R0:W1:Y:S02]  /*2cf0*/  SHFL.DOWN P0, R12, R13, R10, R11 ;  /* 0x0800000a0d0c7389 */ /* 0x000064000000000b */
[----:B01----:R-:W-:Y:S05]  /*2d00*/  ENDCOLLECTIVE ;  /* 0x000000000000791b */ /* 0x003fea0003800000 */
.L_x_316:
        /* <DEDUP_REMOVED lines=9> */
.L_x_317:
[----:B------:R-:W-:Y:S02]  /*2da0*/  IMAD.MOV.U32 R13, RZ, RZ, R15 ;  /* 0x000000ffff0d7224 */ /* 0x000fe400078e000f */
[----:B------:R-:W-:-:S07]  /*2db0*/  IMAD.MOV.U32 R5, RZ, RZ, R12 ;  /* 0x000000ffff057224 */ /* 0x000fce00078e000c */
[----:B------:R-:W-:Y:S05]  /*2dc0*/  WARPSYNC.COLLECTIVE R4, `(.L_x_318) ;  /* 0x0000000004087348 */ /* 0x000fea0003c00000 */
[----:B------:R0:W1:Y:S02]  /*2dd0*/  SHFL.DOWN P0, R12, R13, R10, R11 ;  /* 0x0800000a0d0c7389 */ /* 0x000064000000000b */
[----:B01----:R-:W-:Y:S05]  /*2de0*/  ENDCOLLECTIVE ;  /* 0x000000000000791b */ /* 0x003fea0003800000 */
.L_x_318:
        /* <DEDUP_REMOVED lines=9> */
.L_x_319:
[----:B------:R-:W-:Y:S02]  /*2e80*/  IMAD.MOV.U32 R13, RZ, RZ, R3 ;  /* 0x000000ffff0d7224 */ /* 0x000fe400078e0003 */
[----:B------:R-:W-:-:S07]  /*2e90*/  IMAD.MOV.U32 R0, RZ, RZ, R12 ;  /* 0x000000ffff007224 */ /* 0x000fce00078e000c */
[----:B------:R-:W-:Y:S05]  /*2ea0*/  WARPSYNC.COLLECTIVE R4, `(.L_x_320) ;  /* 0x0000000004087348 */ /* 0x000fea0003c00000 */
[----:B------:R0:W1:Y:S02]  /*2eb0*/  SHFL.DOWN P0, R12, R13, R10, R11 ;  /* 0x0800000a0d0c7389 */ /* 0x000064000000000b */
[----:B01----:R-:W-:Y:S05]  /*2ec0*/  ENDCOLLECTIVE ;  /* 0x000000000000791b */ /* 0x003fea0003800000 */
.L_x_320:
[----:B------:R-:W-:Y:S02]  /*2ed0*/  IMAD.MOV.U32 R13, RZ, RZ, R7 ;  /* 0x000000ffff0d7224 */ /* 0x000fe400078e0007 */
[----:B------:R-:W-:Y:S02]  /*2ee0*/  IMAD.MOV.U32 R10, RZ, RZ, 0x10 ;  /* 0x00000010ff0a7424 */ /* 0x000fe400078e00ff */
[----:B------:R-:W-:-:S07]  /*2ef0*/  IMAD.MOV.U32 R2, RZ, RZ, R12 ;  /* 0x000000ffff027224 */ /* 0x000fce00078e000c */
[----:B------:R-:W-:Y:S05]  /*2f00*/  WARPSYNC.COLLECTIVE R4, `(.L_x_321) ;  /* 0x0000000004087348 */ /* 0x000fea0003c00000 */
[----:B------:R0:W1:Y:S02]  /*2f10*/  SHFL.DOWN P0, R12, R13, R10, R11 ;  /* 0x0800000a0d0c7389 */ /* 0x000064000000000b */
[----:B01----:R-:W-:Y:S05]  /*2f20*/  ENDCOLLECTIVE ;  /* 0x000000000000791b */ /* 0x003fea0003800000 */
.L_x_321:
[----:B------:R-:W-:Y:S02]  /*2f30*/  IMAD.MOV.U32 R13, RZ, RZ, R6 ;  /* 0x000000ffff0d7224 */ /* 0x000fe400078e0006 */
[----:B------:R-:W-:-:S07]  /*2f40*/  IMAD.MOV.U32 R9, RZ, RZ, R12 ;  /* 0x000000ffff097224 */ /* 0x000fce00078e000c */
[----:B------:R-:W-:Y:S05]  /*2f50*/  WARPSYNC.COLLECTIVE R4, `(.L_x_322) ;  /* 0x0000000004087348 */ /* 0x000fea0003c00000 */
[----:B------:R0:W1:Y:S02]  /*2f60*/  SHFL.DOWN P0, R12, R13, R10, R11 ;  /* 0x0800000a0d0c7389 */ /* 0x000064000000000b */
[----:B01----:R-:W-:Y:S05]  /*2f70*/  ENDCOLLECTIVE ;  /* 0x000000000000791b */ /* 0x003fea0003800000 */
.L_x_322:
[----:B------:R-:W-:Y:S02]  /*2f80*/  IMAD.MOV.U32 R10, RZ, RZ, 0x8 ;  /* 0x00000008ff0a7424 */ /* 0x000fe400078e00ff */
[----:B------:R-:W-:-:S06]  /*2f90*/  IMAD.MOV.U32 R8, RZ, RZ, R12 ;  /* 0x000000ffff087224 */ /* 0x000fcc00078e000c */
[----:B------:R-:W-:-:S10]  /*2fa0*/  DADD R8, R8, R6 ;  /* 0x0000000008087229 */ /* 0x000fd40000000006 */
[----:B------:R-:W-:-:S07]  /*2fb0*/  IMAD.MOV.U32 R13, RZ, RZ, R9 ;  /* 0x000000ffff0d7224 */ /* 0x000fce00078e0009 */
[----:B------:R-:W-:Y:S05]  /*2fc0*/  WARPSYNC.COLLECTIVE R4, `(.L_x_323) ;  /* 0x0000000004087348 */ /* 0x000fea0003c00000 */
[----:B------:R0:W1:Y:S02]  /*2fd0*/  SHFL.DOWN P0, R12, R13, R10, R11 ;  /* 0x0800000a0d0c7389 */ /* 0x000064000000000b */
[----:B01----:R-:W-:Y:S05]  /*2fe0*/  ENDCOLLECTIVE ;  /* 0x000000000000791b */ /* 0x003fea0003800000 */
.L_x_323:
[----:B------:R-:W-:Y:S02]  /*2ff0*/  IMAD.MOV.U32 R13, RZ, RZ, R8 ;  /* 0x000000ffff0d7224 */ /* 0x000fe400078e0008 */
[----:B------:R-:W-:-:S07]  /*3000*/  IMAD.MOV.U32 R7, RZ, RZ, R12 ;  /* 0x000000ffff077224 */ /* 0x000fce00078e000c */
[----:B------:R-:W-:Y:S05]  /*3010*/  WARPSYNC.COLLECTIVE R4, `(.L_x_324) ;  /* 0x0000000004087348 */ /* 0x000fea0003c00000 */
[----:B------:R0:W1:Y:S02]  /*3020*/  SHFL.DOWN P0, R12, R13, R10, R11 ;  /* 0x0800000a0d0c7389 */ /* 0x000064000000000b */
[----:B01----:R-:W-:Y:S05]  /*3030*/  ENDCOLLECTIVE ;  /* 0x000000000000791b */ /* 0x003fea0003800000 */
.L_x_324:
[----:B------:R-:W-:Y:S02]  /*3040*/  IMAD.MOV.U32 R10, RZ, RZ, 0x4 ;  /* 0x00000004ff0a7424 */ /* 0x000fe400078e00ff */
[----:B------:R-:W-:-:S06]  /*3050*/  IMAD.MOV.U32 R6, RZ, RZ, R12 ;  /* 0x000000ffff067224 */ /* 0x000fcc00078e000c */
[----:B------:R-:W-:-:S10]  /*3060*/  DADD R6, R8, R6 ;  /* 0x0000000008067229 */ /* 0x000fd40000000006 */
[----:B------:R-:W-:-:S07]  /*3070*/  IMAD.MOV.U32 R13, RZ, RZ, R7 ;  /* 0x000000ffff0d7224 */ /* 0x000fce00078e0007 */
[----:B------:R-:W-:Y:S05]  /*3080*/  WARPSYNC.COLLECTIVE R4, `(.L_x_325) ;  /* 0x0000000004087348 */ /* 0x000fea0003c00000 */
[----:B------:R0:W1:Y:S02]  /*3090*/  SHFL.DOWN P0, R12, R13, R10, R11 ;  /* 0x0800000a0d0c7389 */ /* 0x000064000000000b */
[----:B01----:R-:W-:Y:S05]  /*30a0*/  ENDCOLLECTIVE ;  /* 0x000000000000791b */ /* 0x003fea0003800000 */
.L_x_325:
[----:B------:R-:W-:Y:S02]  /*30b0*/  IMAD.MOV.U32 R13, RZ, RZ, R6 ;  /* 0x000000ffff0d7224 */ /* 0x000fe400078e0006 */
[----:B------:R-:W-:-:S07]  /*30c0*/  IMAD.MOV.U32 R9, RZ, RZ, R12 ;  /* 0x000000ffff097224 */ /* 0x000fce00078e000c */
[----:B------:R-:W-:Y:S05]  /*30d0*/  WARPSYNC.COLLECTIVE R4, `(.L_x_326) ;  /* 0x0000000004087348 */ /* 0x000fea0003c00000 */
[----:B------:R0:W1:Y:S02]  /*30e0*/  SHFL.DOWN P0, R12, R13, R10, R11 ;  /* 0x0800000a0d0c7389 */ /* 0x000064000000000b */
[----:B01----:R-:W-:Y:S05]  /*30f0*/  ENDCOLLECTIVE ;  /* 0x000000000000791b */ /* 0x003fea0003800000 */
.L_x_326:
[----:B------:R-:W-:Y:S02]  /*3100*/  IMAD.MOV.U32 R10, RZ, RZ, 0x2 ;  /* 0x00000002ff0a7424 */ /* 0x000fe400078e00ff */
[----:B------:R-:W-:-:S06]  /*3110*/  IMAD.MOV.U32 R8, RZ, RZ, R12 ;  /* 0x000000ffff087224 */ /* 0x000fcc00078e000c */
[----:B------:R-:W-:-:S10]  /*3120*/  DADD R8, R6, R8 ;  /* 0x0000000006087229 */ /* 0x000fd40000000008 */
[----:B------:R-:W-:-:S07]  /*3130*/  IMAD.MOV.U32 R13, RZ, RZ, R9 ;  /* 0x000000ffff0d7224 */ /* 0x000fce00078e0009 */
[----:B------:R-:W-:Y:S05]  /*3140*/  WARPSYNC.COLLECTIVE R4, `(.L_x_327) ;  /* 0x0000000004087348 */ /* 0x000fea0003c00000 */
[----:B------:R0:W1:Y:S02]  /*3150*/  SHFL.DOWN P0, R12, R13, R10, R11 ;  /* 0x0800000a0d0c7389 */ /* 0x000064000000000b */
[----:B01----:R-:W-:Y:S05]  /*3160*/  ENDCOLLECTIVE ;  /* 0x000000000000791b */ /* 0x003fea0003800000 */
.L_x_327:
[----:B------:R-:W-:Y:S02]  /*3170*/  IMAD.MOV.U32 R13, RZ, RZ, R8 ;  /* 0x000000ffff0d7224 */ /* 0x000fe400078e0008 */
[----:B------:R-:W-:-:S07]  /*3180*/  IMAD.MOV.U32 R7, RZ, RZ, R12 ;  /* 0x000000ffff077224 */ /* 0x000fce00078e000c */
[----:B------:R-:W-:Y:S05]  /*3190*/  WARPSYNC.COLLECTIVE R4, `(.L_x_328) ;  /* 0x0000000004087348 */ /* 0x000fea0003c00000 */
[----:B------:R0:W1:Y:S02]  /*31a0*/  SHFL.DOWN P0, R12, R13, R10, R11 ;  /* 0x0800000a0d0c7389 */ /* 0x000064000000000b */
[----:B01----:R-:W-:Y:S05]  /*31b0*/  ENDCOLLECTIVE ;  /* 0x000000000000791b */ /* 0x003fea0003800000 */
.L_x_328:
[----:B------:R-:W-:Y:S02]  /*31c0*/  IMAD.MOV.U32 R10, RZ, RZ, 0x1 ;  /* 0x00000001ff0a7424 */ /* 0x000fe400078e00ff */
[----:B------:R-:W-:-:S06]  /*31d0*/  IMAD.MOV.U32 R6, RZ, RZ, R12 ;  /* 0x000000ffff067224 */ /* 0x000fcc00078e000c */
[----:B------:R-:W-:-:S10]  /*31e0*/  DADD R6, R8, R6 ;  /* 0x0000000008067229 */ /* 0x000fd40000000006 */
[----:B------:R-:W-:-:S07]  /*31f0*/  IMAD.MOV.U32 R13, RZ, RZ, R7 ;  /* 0x000000ffff0d7224 */ /* 0x000fce00078e0007 */
[----:B------:R-:W-:Y:S05]  /*3200*/  WARPSYNC.COLLECTIVE R4, `(.L_x_329) ;  /* 0x0000000004087348 */ /* 0x000fea0003c00000 */
[----:B------:R0:W1:Y:S02]  /*3210*/  SHFL.DOWN P0, R12, R13, R10, R11 ;  /* 0x0800000a0d0c7389 */ /* 0x000064000000000b */
[----:B01----:R-:W-:Y:S05]  /*3220*/  ENDCOLLECTIVE ;  /* 0x000000000000791b */ /* 0x003fea0003800000 */
.L_x_329:
[----:B------:R-:W-:Y:S02]  /*3230*/  IMAD.MOV.U32 R13, RZ, RZ, R6 ;  /* 0x000000ffff0d7224 */ /* 0x000fe400078e0006 */
[----:B------:R-:W-:-:S07]  /*3240*/  IMAD.MOV.U32 R14, RZ, RZ, R12 ;  /* 0x000000ffff0e7224 */ /* 0x000fce00078e000c */
[----:B------:R-:W-:Y:S05]  /*3250*/  WARPSYNC.COLLECTIVE R4, `(.L_x_330) ;  /* 0x0000000004087348 */ /* 0x000fea0003c00000 */
[----:B------:R0:W1:Y:S02]  /*3260*/  SHFL.DOWN P0, R12, R13, R10, R11 ;  /* 0x0800000a0d0c7389 */ /* 0x000064000000000b */
[----:B01----:R-:W-:Y:S05]  /*3270*/  ENDCOLLECTIVE ;  /* 0x000000000000791b */ /* 0x003fea0003800000 */
.L_x_330:
[----:B------:R-:W-:-:S04]  /*3280*/  ISETP.GT.U32.AND P0, PT, R2, R3, PT ;  /* 0x000000030200720c */ /* 0x000fc80003f04070 */
[----:B------:R-:W-:-:S04]  /*3290*/  ISETP.GT.U32.AND.EX P0, PT, R0, R5, PT, P0 ;  /* 0x000000050000720c */ /* 0x000fc80003f04100 */
[----:B------:R-:W-:Y:S02]  /*32a0*/  SEL R8, R2, R3, P0 ;  /* 0x0000000302087207 */ /* 0x000fe40000000000 */
[----:B------:R-:W-:Y:S01]  /*32b0*/  SEL R9, R0, R5, P0 ;  /* 0x0000000500097207 */ /* 0x000fe20000000000 */
[----:B------:R-:W-:Y:S06]  /*32c0*/  BRA `(.L_x_331) ;  /* 0xfffffff000587947 */ /* 0x000fec000383ffff */
        .weak           $__internal_5_$__cuda_sm20_div_rn_f64_full
        .type           $__internal_5_$__cuda_sm20_div_rn_f64_full,@function
        .size           $__internal_5_$__cuda_sm20_div_rn_f64_full,(.L_x_443 - $__internal_5_$__cuda_sm20_div_rn_f64_full)
$__internal_5_$__cuda_sm20_div_rn_f64_full:
        /* <DEDUP_REMOVED lines=30> */
.L_x_332:
        /* <DEDUP_REMOVED lines=37> */
.L_x_333:
        /* <DEDUP_REMOVED lines=16> */
.L_x_336:
[----:B------:R-:W-:Y:S01]  /*3800*/  LOP3.LUT R15, R9, 0x80000, RZ, 0xfc, !PT ;  /* 0x00080000090f7812 */ /* 0x000fe200078efcff */
[----:B------:R-:W-:Y:S01]  /*3810*/  IMAD.MOV.U32 R14, RZ, RZ, R8 ;  /* 0x000000ffff0e7224 */ /* 0x000fe200078e0008 */
[----:B------:R-:W-:Y:S06]  /*3820*/  BRA `(.L_x_334) ;  /* 0x0000000000087947 */ /* 0x000fec0003800000 */
.L_x_335:
[----:B------:R-:W-:Y:S01]  /*3830*/  LOP3.LUT R15, R7, 0x80000, RZ, 0xfc, !PT ;  /* 0x00080000070f7812 */ /* 0x000fe200078efcff */
[----:B------:R-:W-:-:S07]  /*3840*/  IMAD.MOV.U32 R14, RZ, RZ, R6 ;  /* 0x000000ffff0e7224 */ /* 0x000fce00078e0006 */
.L_x_334:
[----:B------:R-:W-:Y:S02]  /*3850*/  IMAD.MOV.U32 R2, RZ, RZ, R0 ;  /* 0x000000ffff027224 */ /* 0x000fe400078e0000 */
[----:B------:R-:W-:-:S04]  /*3860*/  IMAD.MOV.U32 R3, RZ, RZ, 0x0 ;  /* 0x00000000ff037424 */ /* 0x000fc800078e00ff */
[----:B------:R-:W-:Y:S05]  /*3870*/  RET.REL.NODEC R2 `(_Z41compute_row_shift_scale_from_input_kernelI13__nv_bfloat16Li256EEvPKT_lldifPiPf) ;  /* 0xffffffc402e07950 */ /* 0x000fea0003c3ffff */
.L_x_337:
        /* <DEDUP_REMOVED lines=16> */
.L_x_443:


//--------------------- .text._Z41compute_row_shift_scale_from_input_kernelI6__halfLi256EEvPKT_lldifPiPf --------------------------
	.section	.text._Z41compute_row_shift_scale_from_input_kernelI6__halfLi256EEvPKT_lldifPiPf,"ax",@progbits
	.align	128
        .global         _Z41compute_row_shift_scale_from_input_kernelI6__halfLi256EEvPKT_lldifPiPf
        .type           _Z41compute_row_shift_scale_from_input_kernelI6__halfLi256EEvPKT_lldifPiPf,@function
        .size           _Z41compute_row_shift_scale_from_input_kernelI6__halfLi256EEvPKT_lldifPiPf,(.L_x_444 - _Z41compute_row_shift_scale_from_input_kernelI6__halfLi256EEvPKT_lldifPiPf)
        .other          _Z41compute_row_shift_scale_from_input_kernelI6__halfLi256EEvPKT_lldifPiPf,@"STO_CUDA_ENTRY STV_DEFAULT"
_Z41compute_row_shift_scale_from_input_kernelI6__halfLi256EEvPKT_lldifPiPf:
.text._Z41compute_row_shift_scale_from_input_kernelI6__halfLi256EEvPKT_lldifPiPf:
        /* <DEDUP_REMOVED lines=50> */
.L_x_342:
[----:B------:R-:W2:Y:S04]  /*0320*/  LDG.E.U16.CONSTANT R10, desc[UR12][R8.64+-0x800] ;  /* 0xfff8000c080a7981 */ /* 0x000ea8000c1e9500 */
[----:B------:R-:W3:Y:S04]  /*0330*/  LDG.E.U16.CONSTANT R11, desc[UR12][R8.64+-0x600] ;  /* 0xfffa000c080b7981 */ /* 0x000ee8000c1e9500 */
[----:B------:R-:W4:Y:S04]  /*0340*/  LDG.E.U16.CONSTANT R12, desc[UR12][R8.64+-0x400] ;  /* 0xfffc000c080c7981 */ /* 0x000f28000c1e9500 */
[----:B------:R-:W5:Y:S04]  /*0350*/  LDG.E.U16.CONSTANT R18, desc[UR12][R8.64+-0x200] ;  /* 0xfffe000c08127981 */ /* 0x000f68000c1e9500 */
[----:B------:R-:W5:Y:S01]  /*0360*/  LDG.E.U16.CONSTANT R21, desc[UR12][R8.64] ;  /* 0x0000000c08157981 */ /* 0x000f62000c1e9500 */
[----:B--2---:R-:W-:-:S04]  /*0370*/  HADD2.F32 R13, -RZ, R10.H0_H0 ;  /* 0x2000000aff0d7230 */ /* 0x004fc80000004100 */
[----:B------:R-:W0:Y:S01]  /*0380*/  F2F.F64.F32 R26, R13 ;  /* 0x0000000d001a7310 */ /* 0x000e220000201800 */
[----:B---3--:R-:W-:-:S07]  /*0390*/  HADD2.F32 R14, -RZ, R11.H0_H0 ;  /* 0x2000000bff0e7230 */ /* 0x008fce0000004100 */
[----:B------:R-:W1:Y:S01]  /*03a0*/  F2F.F64.F32 R16, R14 ;  /* 0x0000000e00107310 */ /* 0x000e620000201800 */
[----:B0-----:R-:W-:-:S08]  /*03b0*/  DMUL R26, R26, UR6 ;  /* 0x000000061a1a7c28 */ /* 0x001fd00008000000 */
[----:B------:R-:W-:Y:S02]  /*03c0*/  DSETP.GE.AND P2, PT, R26, RZ, PT ;  /* 0x000000ff1a00722a */ /* 0x000fe40003f46000 */
[----:B-1----:R-:W-:Y:S01]  /*03d0*/  DMUL R16, R16, UR6 ;  /* 0x0000000610107c28 */ /* 0x002fe20008000000 */
[----:B----4-:R-:W-:-:S07]  /*03e0*/  HADD2.F32 R19, -RZ, R12.H0_H0 ;  /* 0x2000000cff137230 */ /* 0x010fce0000004100 */
        /* <DEDUP_REMOVED lines=31> */
[----:B-----5:R-:W-:Y:S01]  /*05e0*/  HADD2.F32 R26, -RZ, R18.H0_H0 ;  /* 0x20000012ff1a7230 */ /* 0x020fe20000004100 */
        /* <DEDUP_REMOVED lines=31> */
[----:B------:R-:W-:-:S03]  /*07e0*/  HADD2.F32 R25, -RZ, R21.H0_H0 ;  /* 0x20000015ff197230 */ /* 0x000fc60000004100 */
        /* <DEDUP_REMOVED lines=25> */
[----:B--2---:R-:W-:-:S04]  /*0980*/  HADD2.F32 R23, -RZ, R23.H0_H0 ;  /* 0x20000017ff177230 */ /* 0x004fc80000004100 */
        /* <DEDUP_REMOVED lines=9> */
[----:B---3--:R-:W-:-:S04]  /*0a20*/  HADD2.F32 R24, -RZ, R24.H0_H0 ;  /* 0x20000018ff187230 */ /* 0x008fc80000004100 */
        /* <DEDUP_REMOVED lines=11> */
[----:B----4-:R-:W-:Y:S01]  /*0ae0*/  HADD2.F32 R23, -RZ, R25.H0_H0 ;  /* 0x20000019ff177230 */ /* 0x010fe20000004100 */
        /* <DEDUP_REMOVED lines=64> */
.L_x_341:
[----:B------:R-:W-:Y:S05]  /*0ef0*/  BSYNC.RECONVERGENT B1 ;  /* 0x0000000000017941 */ /* 0x000fea0003800200 */
.L_x_340:
        /* <DEDUP_REMOVED lines=21> */
[----:B--2---:R-:W-:-:S04]  /*1050*/  HADD2.F32 R4, -RZ, R4.H0_H0 ;  /* 0x20000004ff047230 */ /* 0x004fc80000004100 */
[----:B------:R-:W0:Y:S01]  /*1060*/  F2F.F64.F32 R14, R4 ;  /* 0x00000004000e7310 */ /* 0x000e220000201800 */
[----:B---3--:R-:W-:Y:S02]  /*1070*/  HADD2.F32 R21, -RZ, R8.H0_H0 ;  /* 0x20000008ff157230 */ /* 0x008fe40000004100 */
[----:B----4-:R-:W-:-:S05]  /*1080*/  HADD2.F32 R7, -RZ, R7.H0_H0 ;  /* 0x20000007ff077230 */ /* 0x010fca0000004100 */
[----:B------:R-:W1:Y:S01]  /*1090*/  F2F.F64.F32 R10, R21 ;  /* 0x00000015000a7310 */ /* 0x000e620000201800 */
[----:B0-----:R-:W-:-:S07]  /*10a0*/  DMUL R14, R14, UR4 ;  /* 0x000000040e0e7c28 */ /* 0x001fce0008000000 */
[----:B------:R-:W0:Y:S01]  /*10b0*/  F2F.F64.F32 R18, R7 ;  /* 0x0000000700127310 */ /* 0x000e220000201800 */
[----:B-----5:R-:W-:Y:S01]  /*10c0*/  HADD2.F32 R12, -RZ, R9.H0_H0 ;  /* 0x20000009ff0c7230 */ /* 0x020fe20000004100 */
        /* <DEDUP_REMOVED lines=84> */
.L_x_344:
[----:B------:R-:W-:Y:S05]  /*1610*/  BSYNC.RECONVERGENT B1 ;  /* 0x0000000000017941 */ /* 0x000fea0003800200 */
.L_x_343:
        /* <DEDUP_REMOVED lines=17> */
[----:B--2---:R-:W-:-:S04]  /*1730*/  HADD2.F32 R4, -RZ, R2.H0_H0 ;  /* 0x20000002ff047230 */ /* 0x004fc80000004100 */
[----:B------:R-:W0:Y:S01]  /*1740*/  F2F.F64.F32 R2, R4 ;  /* 0x0000000400027310 */ /* 0x000e220000201800 */
[----:B---3--:R-:W-:-:S07]  /*1750*/  HADD2.F32 R7, -RZ, R7.H0_H0 ;  /* 0x20000007ff077230 */ /* 0x008fce0000004100 */
        /* <DEDUP_REMOVED lines=44> */
.L_x_346:
[----:B------:R-:W-:Y:S05]  /*1a20*/  BSYNC.RECONVERGENT B1 ;  /* 0x0000000000017941 */ /* 0x000fea0003800200 */
.L_x_345:
        /* <DEDUP_REMOVED lines=34> */
.L_x_339:
[----:B------:R-:W-:Y:S05]  /*1c50*/  BSYNC.RECONVERGENT B0 ;  /* 0x0000000000007941 */ /* 0x000fea0003800200 */
.L_x_338:
        /* <DEDUP_REMOVED lines=58> */
.L_x_348:
[----:B------:R-:W-:Y:S05]  /*2000*/  BSYNC.RECONVERGENT B0 ;  /* 0x0000000000007941 */ /* 0x000fea0003800200 */
.L_x_347:
        /* <DEDUP_REMOVED lines=19> */
.L_x_351:
[----:B------:R-:W-:Y:S05]  /*2140*/  BSYNC.RECONVERGENT B0 ;  /* 0x0000000000007941 */ /* 0x000fea0003800200 */
.L_x_350:
        /* <DEDUP_REMOVED lines=46> */
.L_x_377:
        /* <DEDUP_REMOVED lines=9> */
.L_x_349:
        /* <DEDUP_REMOVED lines=34> */
[----:B------:R-:W-:Y:S05]  /*26e0*/  CALL.REL.NOINC `($__internal_6_$__cuda_sm20_div_rn_f64_full) ;  /* 0x0000000800f87944 */ /* 0x000fea0003c00000 */
[----:B------:R-:W-:Y:S02]  /*26f0*/  IMAD.MOV.U32 R2, RZ, RZ, R14 ;  /* 0x000000ffff027224 */ /* 0x000fe400078e000e */
[----:B------:R-:W-:-:S07]  /*2700*/  IMAD.MOV.U32 R3, RZ, RZ, R15 ;  /* 0x000000ffff037224 */ /* 0x000fce00078e000f */
.L_x_355:
        /* <DEDUP_REMOVED lines=22> */
.L_x_354:
        /* <DEDUP_REMOVED lines=11> */
.L_x_356:
[----:B------:R-:W0:Y:S02]  /*2920*/  LDC R3, c[0x0][0x3a0] ;  /* 0x0000e800ff037b82 */ /* 0x000e240000000800 */
[----:B0-----:R-:W-:-:S04]  /*2930*/  IADD3 R0, PT, PT, R0, 0x1, -R3 ;  /* 0x0000000100007810 */ /* 0x001fc80007ffe803 */
[----:B------:R-:W-:-:S04]  /*2940*/  VIMNMX R0, PT, PT, RZ, R0, !PT ;  /* 0x00000000ff007248 */ /* 0x000fc80007fe0100 */
[----:B------:R-:W-:-:S07]  /*2950*/  VIMNMX R9, PT, PT, R0, 0x3e, PT ;  /* 0x0000003e00097848 */ /* 0x000fce0003fe0100 */
.L_x_353:
        /* <DEDUP_REMOVED lines=19> */
.L_x_352:
[----:B0-----:R-:W-:Y:S02]  /*2a90*/  IMAD.MOV.U32 R13, RZ, RZ, R3 ;  /* 0x000000ffff0d7224 */ /* 0x001fe400078e0003 */
[----:B------:R-:W-:Y:S02]  /*2aa0*/  IMAD.MOV.U32 R10, RZ, RZ, 0x10 ;  /* 0x00000010ff0a7424 */ /* 0x000fe400078e00ff */
[----:B------:R-:W-:Y:S02]  /*2ab0*/  IMAD.MOV.U32 R11, RZ, RZ, 0x1f ;  /* 0x0000001fff0b7424 */ /* 0x000fe400078e00ff */
[----:B------:R-:W-:-:S07]  /*2ac0*/  IMAD.MOV.U32 R4, RZ, RZ, -0x1 ;  /* 0xffffffffff047424 */ /* 0x000fce00078e00ff */
[----:B-12---:R-:W-:Y:S05]  /*2ad0*/  WARPSYNC.COLLECTIVE R4, `(.L_x_357) ;  /* 0x0000000004087348 */ /* 0x006fea0003c00000 */
[----:B------:R0:W3:Y:S02]  /*2ae0*/  SHFL.DOWN P0, R12, R13, R10, R11 ;  /* 0x0800000a0d0c7389 */ /* 0x0000e4000000000b */
[----:B0123--:R-:W-:Y:S05]  /*2af0*/  ENDCOLLECTIVE ;  /* 0x000000000000791b */ /* 0x00ffea0003800000 */
.L_x_357:
[----:B------:R-:W-:Y:S02]  /*2b00*/  IMAD.MOV.U32 R13, RZ, RZ, R2 ;  /* 0x000000ffff0d7224 */ /* 0x000fe400078e0002 */
[----:B------:R-:W-:-:S07]  /*2b10*/  IMAD.MOV.U32 R5, RZ, RZ, R12 ;  /* 0x000000ffff057224 */ /* 0x000fce00078e000c */
[----:B------:R-:W-:Y:S05]  /*2b20*/  WARPSYNC.COLLECTIVE R4, `(.L_x_358) ;  /* 0x0000000004087348 */ /* 0x000fea0003c00000 */
[----:B------:R0:W1:Y:S02]  /*2b30*/  SHFL.DOWN P0, R12, R13, R10, R11 ;  /* 0x0800000a0d0c7389 */ /* 0x000064000000000b */
[----:B01----:R-:W-:Y:S05]  /*2b40*/  ENDCOLLECTIVE ;  /* 0x000000000000791b */ /* 0x003fea0003800000 */
.L_x_358:
        /* <DEDUP_REMOVED lines=9> */
.L_x_359:
[----:B------:R-:W-:Y:S02]  /*2be0*/  IMAD.MOV.U32 R13, RZ, RZ, R15 ;  /* 0x000000ffff0d7224 */ /* 0x000fe400078e000f */
[----:B------:R-:W-:-:S07]  /*2bf0*/  IMAD.MOV.U32 R0, RZ, RZ, R12 ;  /* 0x000000ffff007224 */ /* 0x000fce00078e000c */
[----:B------:R-:W-:Y:S05]  /*2c00*/  WARPSYNC.COLLECTIVE R4, `(.L_x_360) ;  /* 0x0000000004087348 */ /* 0x000fea0003c00000 */
[----:B------:R0:W1:Y:S02]  /*2c10*/  SHFL.DOWN P0, R12, R13, R10, R11 ;  /* 0x0800000a0d0c7389 */ /* 0x000064000000000b */
[----:B01----:R-:W-:Y:S05]  /*2c20*/  ENDCOLLECTIVE ;  /* 0x000000000000791b */ /* 0x003fea0003800000 */
.L_x_360:
        /* <DEDUP_REMOVED lines=9> */
.L_x_361:
[----:B------:R-:W-:Y:S02]  /*2cc0*/  IMAD.MOV.U32 R13, RZ, RZ, R3 ;  /* 0x000000ffff0d7224 */ /* 0x000fe400078e0003 */
[----:B------:R-:W-:-:S07]  /*2cd0*/  IMAD.MOV.U32 R0, RZ, RZ, R12 ;  /* 0x000000ffff007224 */ /* 0x000fce00078e000c */
[----:B------:R-:W-:Y:S05]  /*2ce0*/  WARPSYNC.COLLECTIVE R4, `(.L_x_362) ;  /* 0x0000000004087348 */ /* 0x000fea0003c00000 */
[----:B------:R0:W1:Y:S02]  /*2cf0*/  SHFL.DOWN P0, R12, R13, R10, R11 ;  /* 0x0800000a0d0c7389 */ /* 0x000064000000000b */
[----:B01----:R-:W-:Y:S05]  /*2d00*/  ENDCOLLECTIVE ;  /* 0x000000000000791b */ /* 0x003fea0003800000 */
.L_x_362:
        /* <DEDUP_REMOVED lines=9> */
.L_x_363:
[----:B------:R-:W-:Y:S02]  /*2da0*/  IMAD.MOV.U32 R13, RZ, RZ, R15 ;  /* 0x000000ffff0d7224 */ /* 0x000fe400078e000f */
[----:B------:R-:W-:-:S07]  /*2db0*/  IMAD.MOV.U32 R5, RZ, RZ, R12 ;  /* 0x000000ffff057224 */ /* 0x000fce00078e000c */
[----:B------:R-:W-:Y:S05]  /*2dc0*/  WARPSYNC.COLLECTIVE R4, `(.L_x_364) ;  /* 0x0000000004087348 */ /* 0x000fea0003c00000 */
[----:B------:R0:W1:Y:S02]  /*2dd0*/  SHFL.DOWN P0, R12, R13, R10, R11 ;  /* 0x0800000a0d0c7389 */ /* 0x000064000000000b */
[----:B01----:R-:W-:Y:S05]  /*2de0*/  ENDCOLLECTIVE ;  /* 0x000000000000791b */ /* 0x003fea0003800000 */
.L_x_364:
        /* <DEDUP_REMOVED lines=9> */
.L_x_365:
[----:B------:R-:W-:Y:S02]  /*2e80*/  IMAD.MOV.U32 R13, RZ, RZ, R3 ;  /* 0x000000ffff0d7224 */ /* 0x000fe400078e0003 */
[----:B------:R-:W-:-:S07]  /*2e90*/  IMAD.MOV.U32 R0, RZ, RZ, R12 ;  /* 0x000000ffff007224 */ /* 0x000fce00078e000c */
[----:B------:R-:W-:Y:S05]  /*2ea0*/  WARPSYNC.COLLECTIVE R4, `(.L_x_366) ;  /* 0x0000000004087348 */ /* 0x000fea0003c00000 */
[----:B------:R0:W1:Y:S02]  /*2eb0*/  SHFL.DOWN P0, R12, R13, R10, R11 ;  /* 0x0800000a0d0c7389 */ /* 0x000064000000000b */
[----:B01----:R-:W-:Y:S05]  /*2ec0*/  ENDCOLLECTIVE ;  /* 0x000000000000791b */ /* 0x003fea0003800000 */
.L_x_366:
[----:B------:R-:W-:Y:S02]  /*2ed0*/  IMAD.MOV.U32 R13, RZ, RZ, R7 ;  /* 0x000000ffff0d7224 */ /* 0x000fe400078e0007 */
[----:B------:R-:W-:Y:S02]  /*2ee0*/  IMAD.MOV.U32 R10, RZ, RZ, 0x10 ;  /* 0x00000010ff0a7424 */ /* 0x000fe400078e00ff */
[----:B------:R-:W-:-:S07]  /*2ef0*/  IMAD.MOV.U32 R2, RZ, RZ, R12 ;  /* 0x000000ffff027224 */ /* 0x000fce00078e000c */
[----:B------:R-:W-:Y:S05]  /*2f00*/  WARPSYNC.COLLECTIVE R4, `(.L_x_367) ;  /* 0x0000000004087348 */ /* 0x000fea0003c00000 */
[----:B------:R0:W1:Y:S02]  /*2f10*/  SHFL.DOWN P0, R12, R13, R10, R11 ;  /* 0x0800000a0d0c7389 */ /* 0x000064000000000b */
[----:B01----:R-:W-:Y:S05]  /*2f20*/  ENDCOLLECTIVE ;  /* 0x000000000000791b */ /* 0x003fea0003800000 */
.L_x_367:
[----:B------:R-:W-:Y:S02]  /*2f30*/  IMAD.MOV.U32 R13, RZ, RZ, R6 ;  /* 0x000000ffff0d7224 */ /* 0x000fe400078e0006 */
[----:B------:R-:W-:-:S07]  /*2f40*/  IMAD.MOV.U32 R9, RZ, RZ, R12 ;  /* 0x000000ffff097224 */ /* 0x000fce00078e000c */
[----:B------:R-:W-:Y:S05]  /*2f50*/  WARPSYNC.COLLECTIVE R4, `(.L_x_368) ;  /* 0x0000000004087348 */ /* 0x000fea0003c00000 */
[----:B------:R0:W1:Y:S02]  /*2f60*/  SHFL.DOWN P0, R12, R13, R10, R11 ;  /* 0x0800000a0d0c7389 */ /* 0x000064000000000b */
[----:B01----:R-:W-:Y:S05]  /*2f70*/  ENDCOLLECTIVE ;  /* 0x000000000000791b */ /* 0x003fea0003800000 */
.L_x_368:
[----:B------:R-:W-:Y:S02]  /*2f80*/  IMAD.MOV.U32 R10, RZ, RZ, 0x8 ;  /* 0x00000008ff0a7424 */ /* 0x000fe400078e00ff */
[----:B------:R-:W-:-:S06]  /*2f90*/  IMAD.MOV.U32 R8, RZ, RZ, R12 ;  /* 0x000000ffff087224 */ /* 0x000fcc00078e000c */
[----:B------:R-:W-:-:S10]  /*2fa0*/  DADD R8, R8, R6 ;  /* 0x0000000008087229 */ /* 0x000fd40000000006 */
[----:B------:R-:W-:-:S07]  /*2fb0*/  IMAD.MOV.U32 R13, RZ, RZ, R9 ;  /* 0x000000ffff0d7224 */ /* 0x000fce00078e0009 */
[----:B------:R-:W-:Y:S05]  /*2fc0*/  WARPSYNC.COLLECTIVE R4, `(.L_x_369) ;  /* 0x0000000004087348 */ /* 0x000fea0003c00000 */
[----:B------:R0:W1:Y:S02]  /*2fd0*/  SHFL.DOWN P0, R12, R13, R10, R11 ;  /* 0x0800000a0d0c7389 */ /* 0x000064000000000b */
[----:B01----:R-:W-:Y:S05]  /*2fe0*/  ENDCOLLECTIVE ;  /* 0x000000000000791b */ /* 0x003fea0003800000 */
.L_x_369:
[----:B------:R-:W-:Y:S02]  /*2ff0*/  IMAD.MOV.U32 R13, RZ, RZ, R8 ;  /* 0x000000ffff0d7224 */ /* 0x000fe400078e0008 */
[----:B------:R-:W-:-:S07]  /*3000*/  IMAD.MOV.U32 R7, RZ, RZ, R12 ;  /* 0x000000ffff077224 */ /* 0x000fce00078e000c */
[----:B------:R-:W-:Y:S05]  /*3010*/  WARPSYNC.COLLECTIVE R4, `(.L_x_370) ;  /* 0x0000000004087348 */ /* 0x000fea0003c00000 */
[----:B------:R0:W1:Y:S02]  /*3020*/  SHFL.DOWN P0, R12, R13, R10, R11 ;  /* 0x0800000a0d0c7389 */ /* 0x000064000000000b */
[----:B01----:R-:W-:Y:S05]  /*3030*/  ENDCOLLECTIVE ;  /* 0x000000000000791b */ /* 0x003fea0003800000 */
.L_x_370:
[----:B------:R-:W-:Y:S02]  /*3040*/  IMAD.MOV.U32 R10, RZ, RZ, 0x4 ;  /* 0x00000004ff0a7424 */ /* 0x000fe400078e00ff */
[----:B------:R-:W-:-:S06]  /*3050*/  IMAD.MOV.U32 R6, RZ, RZ, R12 ;  /* 0x000000ffff067224 */ /* 0x000fcc00078e000c */
[----:B------:R-:W-:-:S10]  /*3060*/  DADD R6, R8, R6 ;  /* 0x0000000008067229 */ /* 0x000fd40000000006 */
[----:B------:R-:W-:-:S07]  /*3070*/  IMAD.MOV.U32 R13, RZ, RZ, R7 ;  /* 0x000000ffff0d7224 */ /* 0x000fce00078e0007 */
[----:B------:R-:W-:Y:S05]  /*3080*/  WARPSYNC.COLLECTIVE R4, `(.L_x_371) ;  /* 0x0000000004087348 */ /* 0x000fea0003c00000 */
[----:B------:R0:W1:Y:S02]  /*3090*/  SHFL.DOWN P0, R12, R13, R10, R11 ;  /* 0x0800000a0d0c7389 */ /* 0x000064000000000b */
[----:B01----:R-:W-:Y:S05]  /*30a0*/  ENDCOLLECTIVE ;  /* 0x000000000000791b */ /* 0x003fea0003800000 */
.L_x_371:
[----:B------:R-:W-:Y:S02]  /*30b0*/  IMAD.MOV.U32 R13, RZ, RZ, R6 ;  /* 0x000000ffff0d7224 */ /* 0x000fe400078e0006 */
[----:B------:R-:W-:-:S07]  /*30c0*/  IMAD.MOV.U32 R9, RZ, RZ, R12 ;  /* 0x000000ffff097224 */ /* 0x000fce00078e000c */
[----:B------:R-:W-:Y:S05]  /*30d0*/  WARPSYNC.COLLECTIVE R4, `(.L_x_372) ;  /* 0x0000000004087348 */ /* 0x000fea0003c00000 */
[----:B------:R0:W1:Y:S02]  /*30e0*/  SHFL.DOWN P0, R12, R13, R10, R11 ;  /* 0x0800000a0d0c7389 */ /* 0x000064000000000b */
[----:B01----:R-:W-:Y:S05]  /*30f0*/  ENDCOLLECTIVE ;  /* 0x000000000000791b */ /* 0x003fea0003800000 */
.L_x_372:
[----:B------:R-:W-:Y:S02]  /*3100*/  IMAD.MOV.U32 R10, RZ, RZ, 0x2 ;  /* 0x00000002ff0a7424 */ /* 0x000fe400078e00ff */
[----:B------:R-:W-:-:S06]  /*3110*/  IMAD.MOV.U32 R8, RZ, RZ, R12 ;  /* 0x000000ffff087224 */ /* 0x000fcc00078e000c */
[----:B------:R-:W-:-:S10]  /*3120*/  DADD R8, R6, R8 ;  /* 0x0000000006087229 */ /* 0x000fd40000000008 */
[----:B------:R-:W-:-:S07]  /*3130*/  IMAD.MOV.U32 R13, RZ, RZ, R9 ;  /* 0x000000ffff0d7224 */ /* 0x000fce00078e0009 */
[----:B------:R-:W-:Y:S05]  /*3140*/  WARPSYNC.COLLECTIVE R4, `(.L_x_373) ;  /* 0x0000000004087348 */ /* 0x000fea0003c00000 */
[----:B------:R0:W1:Y:S02]  /*3150*/  SHFL.DOWN P0, R12, R13, R10, R11 ;  /* 0x0800000a0d0c7389 */ /* 0x000064000000000b */
[----:B01----:R-:W-:Y:S05]  /*3160*/  ENDCOLLECTIVE ;  /* 0x000000000000791b */ /* 0x003fea0003800000 */
.L_x_373:
[----:B------:R-:W-:Y:S02]  /*3170*/  IMAD.MOV.U32 R13, RZ, RZ, R8 ;  /* 0x000000ffff0d7224 */ /* 0x000fe400078e0008 */
[----:B------:R-:W-:-:S07]  /*3180*/  IMAD.MOV.U32 R7, RZ, RZ, R12 ;  /* 0x000000ffff077224 */ /* 0x000fce00078e000c */
[----:B------:R-:W-:Y:S05]  /*3190*/  WARPSYNC.COLLECTIVE R4, `(.L_x_374) ;  /* 0x0000000004087348 */ /* 0x000fea0003c00000 */
[----:B------:R0:W1:Y:S02]  /*31a0*/  SHFL.DOWN P0, R12, R13, R10, R11 ;  /* 0x0800000a0d0c7389 */ /* 0x000064000000000b */
[----:B01----:R-:W-:Y:S05]  /*31b0*/  ENDCOLLECTIVE ;  /* 0x000000000000791b */ /* 0x003fea0003800000 */
.L_x_374:
[----:B------:R-:W-:Y:S02]  /*31c0*/  IMAD.MOV.U32 R10, RZ, RZ, 0x1 ;  /* 0x00000001ff0a7424 */ /* 0x000fe400078e00ff */
[----:B------:R-:W-:-:S06]  /*31d0*/  IMAD.MOV.U32 R6, RZ, RZ, R12 ;  /* 0x000000ffff067224 */ /* 0x000fcc00078e000c */
[----:B------:R-:W-:-:S10]  /*31e0*/  DADD R6, R8, R6 ;  /* 0x0000000008067229 */ /* 0x000fd40000000006 */
[----:B------:R-:W-:-:S07]  /*31f0*/  IMAD.MOV.U32 R13, RZ, RZ, R7 ;  /* 0x000000ffff0d7224 */ /* 0x000fce00078e0007 */
[----:B------:R-:W-:Y:S05]  /*3200*/  WARPSYNC.COLLECTIVE R4, `(.L_x_375) ;  /* 0x0000000004087348 */ /* 0x000fea0003c00000 */
[----:B------:R0:W1:Y:S02]  /*3210*/  SHFL.DOWN P0, R12, R13, R10, R11 ;  /* 0x0800000a0d0c7389 */ /* 0x000064000000000b */
[----:B01----:R-:W-:Y:S05]  /*3220*/  ENDCOLLECTIVE ;  /* 0x000000000000791b */ /* 0x003fea0003800000 */
.L_x_375:
[----:B------:R-:W-:Y:S02]  /*3230*/  IMAD.MOV.U32 R13, RZ, RZ, R6 ;  /* 0x000000ffff0d7224 */ /* 0x000fe400078e0006 */
[----:B------:R-:W-:-:S07]  /*3240*/  IMAD.MOV.U32 R14, RZ, RZ, R12 ;  /* 0x000000ffff0e7224 */ /* 0x000fce00078e000c */
[----:B------:R-:W-:Y:S05]  /*3250*/  WARPSYNC.COLLECTIVE R4, `(.L_x_376) ;  /* 0x0000000004087348 */ /* 0x000fea0003c00000 */
[----:B------:R0:W1:Y:S02]  /*3260*/  SHFL.DOWN P0, R12, R13, R10, R11 ;  /* 0x0800000a0d0c7389 */ /* 0x000064000000000b */
[----:B01----:R-:W-:Y:S05]  /*3270*/  ENDCOLLECTIVE ;  /* 0x000000000000791b */ /* 0x003fea0003800000 */
.L_x_376:
[----:B------:R-:W-:-:S04]  /*3280*/  ISETP.GT.U32.AND P0, PT, R2, R3, PT ;  /* 0x000000030200720c */ /* 0x000fc80003f04070 */
[----:B------:R-:W-:-:S04]  /*3290*/  ISETP.GT.U32.AND.EX P0, PT, R0, R5, PT, P0 ;  /* 0x000000050000720c */ /* 0x000fc80003f04100 */
[----:B------:R-:W-:Y:S02]  /*32a0*/  SEL R8, R2, R3, P0 ;  /* 0x0000000302087207 */ /* 0x000fe40000000000 */
[----:B------:R-:W-:Y:S01]  /*32b0*/  SEL R9, R0, R5, P0 ;  /* 0x0000000500097207 */ /* 0x000fe20000000000 */
[----:B------:R-:W-:Y:S06]  /*32c0*/  BRA `(.L_x_377) ;  /* 0xfffffff000587947 */ /* 0x000fec000383ffff */
        .weak           $__internal_6_$__cuda_sm20_div_rn_f64_full
        .type           $__internal_6_$__cuda_sm20_div_rn_f64_full,@function
        .size           $__internal_6_$__cuda_sm20_div_rn_f64_full,(.L_x_444 - $__internal_6_$__cuda_sm20_div_rn_f64_full)
$__internal_6_$__cuda_sm20_div_rn_f64_full:
        /* <DEDUP_REMOVED lines=30> */
.L_x_378:
        /* <DEDUP_REMOVED lines=37> */
.L_x_379:
        /* <DEDUP_REMOVED lines=16> */
.L_x_382:
[----:B------:R-:W-:Y:S01]  /*3800*/  LOP3.LUT R15, R9, 0x80000, RZ, 0xfc, !PT ;  /* 0x00080000090f7812 */ /* 0x000fe200078efcff */
[----:B------:R-:W-:Y:S01]  /*3810*/  IMAD.MOV.U32 R14, RZ, RZ, R8 ;  /* 0x000000ffff0e7224 */ /* 0x000fe200078e0008 */
[----:B------:R-:W-:Y:S06]  /*3820*/  BRA `(.L_x_380) ;  /* 0x0000000000087947 */ /* 0x000fec0003800000 */
.L_x_381:
[----:B------:R-:W-:Y:S01]  /*3830*/  LOP3.LUT R15, R7, 0x80000, RZ, 0xfc, !PT ;  /* 0x00080000070f7812 */ /* 0x000fe200078efcff */
[----:B------:R-:W-:-:S07]  /*3840*/  IMAD.MOV.U32 R14, RZ, RZ, R6 ;  /* 0x000000ffff0e7224 */ /* 0x000fce00078e0006 */
.L_x_380:
[----:B------:R-:W-:Y:S02]  /*3850*/  IMAD.MOV.U32 R2, RZ, RZ, R0 ;  /* 0x000000ffff027224 */ /* 0x000fe400078e0000 */
[----:B------:R-:W-:-:S04]  /*3860*/  IMAD.MOV.U32 R3, RZ, RZ, 0x0 ;  /* 0x00000000ff037424 */ /* 0x000fc800078e00ff */
[----:B------:R-:W-:Y:S05]  /*3870*/  RET.REL.NODEC R2 `(_Z41compute_row_shift_scale_from_input_kernelI6__halfLi256EEvPKT_lldifPiPf) ;  /* 0xffffffc402e07950 */ /* 0x000fea0003c3ffff */
.L_x_383:
        /* <DEDUP_REMOVED lines=16> */
.L_x_444:


//--------------------- .text._Z41compute_row_shift_scale_from_input_kernelIfLi256EEvPKT_lldifPiPf --------------------------
	.section	.text._Z41compute_row_shift_scale_from_input_kernelIfLi256EEvPKT_lldifPiPf,"ax",@progbits
	.align	128
        .global         _Z41compute_row_shift_scale_from_input_kernelIfLi256EEvPKT_lldifPiPf
        .type           _Z41compute_row_shift_scale_from_input_kernelIfLi256EEvPKT_lldifPiPf,@function
        .size           _Z41compute_row_shift_scale_from_input_kernelIfLi256EEvPKT_lldifPiPf,(.L_x_445 - _Z41compute_row_shift_scale_from_input_kernelIfLi256EEvPKT_lldifPiPf)
        .other          _Z41compute_row_shift_scale_from_input_kernelIfLi256EEvPKT_lldifPiPf,@"STO_CUDA_ENTRY STV_DEFAULT"
_Z41compute_row_shift_scale_from_input_kernelIfLi256EEvPKT_lldifPiPf:
.text._Z41compute_row_shift_scale_from_input_kernelIfLi256EEvPKT_lldifPiPf:
        /* <DEDUP_REMOVED lines=50> */
.L_x_388:
[----:B------:R-:W2:Y:S04]  /*0320*/  LDG.E.CONSTANT R18, desc[UR12][R8.64+-0x1000] ;  /* 0xfff0000c08127981 */ /* 0x000ea8000c1e9900 */
[----:B------:R-:W3:Y:S04]  /*0330*/  LDG.E.CONSTANT R19, desc[UR12][R8.64+-0xc00] ;  /* 0xfff4000c08137981 */ /* 0x000ee8000c1e9900 */
[----:B------:R-:W4:Y:S04]  /*0340*/  LDG.E.CONSTANT R14, desc[UR12][R8.64+-0x800] ;  /* 0xfff8000c080e7981 */ /* 0x000f28000c1e9900 */
[----:B------:R-:W5:Y:S04]  /*0350*/  LDG.E.CONSTANT R24, desc[UR12][R8.64+-0x400] ;  /* 0xfffc000c08187981 */ /* 0x000f68000c1e9900 */
[----:B------:R-:W5:Y:S01]  /*0360*/  LDG.E.CONSTANT R20, desc[UR12][R8.64] ;  /* 0x0000000c08147981 */ /* 0x000f62000c1e9900 */
[----:B--2---:R-:W0:Y:S02]  /*0370*/  F2F.F64.F32 R10, R18 ;  /* 0x00000012000a7310 */ /* 0x004e240000201800 */
[----:B0-----:R-:W-:-:S08]  /*0380*/  DMUL R10, R10, UR6 ;  /* 0x000000060a0a7c28 */ /* 0x001fd00008000000 */
[----:B------:R-:W-:Y:S01]  /*0390*/  DSETP.GE.AND P1, PT, R10, RZ, PT ;  /* 0x000000ff0a00722a */ /* 0x000fe20003f26000 */
[----:B---3--:R-:W0:-:S13]  /*03a0*/  F2F.F64.F32 R16, R19 ;  /* 0x0000001300107310 */ /* 0x008e1a0000201800 */
[C---:B------:R-:W-:Y:S02]  /*03b0*/  @P1 DADD R12, R10.reuse, 0.5 ;  /* 0x3fe000000a0c1429 */ /* 0x040fe40000000000 */
[----:B------:R-:W-:-:S08]  /*03c0*/  @!P1 DADD R10, -R10, 0.5 ;  /* 0x3fe000000a0a9429 */ /* 0x000fd00000000100 */
[----:B------:R-:W1:Y:S08]  /*03d0*/  @P1 F2I.S64.F64.FLOOR R12, R12 ;  /* 0x0000000c000c1311 */ /* 0x000e700000305900 */
[----:B------:R-:W2:Y:S01]  /*03e0*/  @!P1 F2I.S64.F64.FLOOR R10, R10 ;  /* 0x0000000a000a9311 */ /* 0x000ea20000305900 */
[----:B0-----:R-:W-:Y:S01]  /*03f0*/  DMUL R16, R16, UR6 ;  /* 0x0000000610107c28 */ /* 0x001fe20008000000 */
[----:B-1----:R-:W-:-:S02]  /*0400*/  @P1 IMAD.MOV.U32 R15, RZ, RZ, R12 ;  /* 0x000000ffff0f1224 */ /* 0x002fc400078e000c */
[----:B------:R-:W-:Y:S01]  /*0410*/  @P1 IMAD.MOV.U32 R18, RZ, RZ, R13 ;  /* 0x000000ffff121224 */ /* 0x000fe200078e000d */
[----:B--2---:R-:W-:-:S03]  /*0420*/  @!P1 IADD3 R15, P2, PT, RZ, -R10, RZ ;  /* 0x8000000aff0f9210 */ /* 0x004fc60007f5e0ff */
[----:B----4-:R-:W0:Y:S02]  /*0430*/  F2F.F64.F32 R12, R14 ;  /* 0x0000000e000c7310 */ /* 0x010e240000201800 */
[----:B------:R-:W-:Y:S01]  /*0440*/  @!P1 IMAD.X R18, RZ, RZ, ~R11, P2 ;  /* 0x000000ffff129224 */ /* 0x000fe200010e0e0b */
[----:B------:R-:W-:Y:S01]  /*0450*/  DSETP.GE.AND P1, PT, R16, RZ, PT ;  /* 0x000000ff1000722a */ /* 0x000fe20003f26000 */
[----:B------:R-:W-:-:S03]  /*0460*/  IADD3 R19, P3, PT, RZ, -R15, RZ ;  /* 0x8000000fff137210 */ /* 0x000fc60007f7e0ff */
[----:B------:R-:W-:-:S04]  /*0470*/  ISETP.LT.AND P2, PT, R18, RZ, PT ;  /* 0x000000ff1200720c */ /* 0x000fc80003f41270 */
[----:B------:R-:W-:Y:S01]  /*0480*/  SEL R10, R19, R15, P2 ;  /* 0x0000000f130a7207 */ /* 0x000fe20001000000 */
[----:B0-----:R-:W-:-:S05]  /*0490*/  DMUL R12, R12, UR6 ;  /* 0x000000060c0c7c28 */ /* 0x001fca0008000000 */
[C---:B------:R-:W-:Y:S01]  /*04a0*/  @P1 DADD R14, R16.reuse, 0.5 ;  /* 0x3fe00000100e1429 */ /* 0x040fe20000000000 */
[----:B------:R-:W-:Y:S01]  /*04b0*/  IMAD.X R23, RZ, RZ, ~R18, P3 ;  /* 0x000000ffff177224 */ /* 0x000fe200018e0e12 */
[----:B------:R-:W-:-:S04]  /*04c0*/  @!P1 DADD R16, -R16, 0.5 ;  /* 0x3fe0000010109429 */ /* 0x000fc80000000100 */
[----:B------:R-:W-:Y:S01]  /*04d0*/  SEL R11, R23, R18, P2 ;  /* 0x00000012170b7207 */ /* 0x000fe20001000000 */
[----:B------:R-:W-:-:S03]  /*04e0*/  DSETP.GE.AND P2, PT, R12, RZ, PT ;  /* 0x000000ff0c00722a */ /* 0x000fc60003f46000 */
[----:B------:R-:W0:Y:S08]  /*04f0*/  @P1 F2I.S64.F64.FLOOR R14, R14 ;  /* 0x0000000e000e1311 */ /* 0x000e300000305900 */
[----:B------:R-:W1:Y:S01]  /*0500*/  @!P1 F2I.S64.F64.FLOOR R16, R16 ;  /* 0x0000001000109311 */ /* 0x000e620000305900 */
[----:B0-----:R-:W-:Y:S02]  /*0510*/  @P1 IMAD.MOV.U32 R25, RZ, RZ, R14 ;  /* 0x000000ffff191224 */ /* 0x001fe400078e000e */
[----:B------:R-:W-:Y:S01]  /*0520*/  @P1 IMAD.MOV.U32 R23, RZ, RZ, R15 ;  /* 0x000000ffff171224 */ /* 0x000fe200078e000f */
[----:B------:R-:W-:-:S02]  /*0530*/  @P2 DADD R14, R12, 0.5 ;  /* 0x3fe000000c0e2429 */ /* 0x000fc40000000000 */
[----:B------:R-:W-:Y:S01]  /*0540*/  @!P2 DADD R12, -R12, 0.5 ;  /* 0x3fe000000c0ca429 */ /* 0x000fe20000000100 */
[----:B-1----:R-:W-:-:S07]  /*0550*/  @!P1 IADD3 R25, P3, PT, RZ, -R16, RZ ;  /* 0x80000010ff199210 */ /* 0x002fce0007f7e0ff */
[----:B------:R-:W-:Y:S01]  /*0560*/  @P2 F2I.S64.F64.FLOOR R14, R14 ;  /* 0x0000000e000e2311 */ /* 0x000fe20000305900 */
[----:B------:R-:W-:-:S07]  /*0570*/  @!P1 IMAD.X R23, RZ, RZ, ~R17, P3 ;  /* 0x000000ffff179224 */ /* 0x000fce00018e0e11 */
[----:B------:R-:W0:Y:S01]  /*0580*/  @!P2 F2I.S64.F64.FLOOR R12, R12 ;  /* 0x0000000c000ca311 */ /* 0x000e220000305900 */
[----:B------:R-:W-:Y:S02]  /*0590*/  ISETP.LT.AND P1, PT, R23, RZ, PT ;  /* 0x000000ff1700720c */ /* 0x000fe40003f21270 */
[-C--:B------:R-:W-:Y:S02]  /*05a0*/  IADD3 R16, P3, PT, RZ, -R25.reuse, RZ ;  /* 0x80000019ff107210 */ /* 0x080fe40007f7e0ff */
[----:B0-----:R-:W-:Y:S02]  /*05b0*/  @!P2 IADD3 R14, P4, PT, RZ, -R12, RZ ;  /* 0x8000000cff0ea210 */ /* 0x001fe40007f9e0ff */
[----:B------:R-:W-:Y:S01]  /*05c0*/  SEL R12, R16, R25, P1 ;  /* 0x00000019100c7207 */ /* 0x000fe20000800000 */
[----:B------:R-:W-:Y:S02]  /*05d0*/  IMAD.X R16, RZ, RZ, ~R23, P3 ;  /* 0x000000ffff107224 */ /* 0x000fe400018e0e17 */
[----:B------:R-:W-:-:S03]  /*05e0*/  @!P2 IMAD.X R15, RZ, RZ, ~R13, P4 ;  /* 0x000000ffff0fa224 */ /* 0x000fc600020e0e0d */
[----:B------:R-:W-:Y:S02]  /*05f0*/  SEL R13, R16, R23, P1 ;  /* 0x00000017100d7207 */ /* 0x000fe40000800000 */
[----:B------:R-:W2:Y:S01]  /*0600*/  LDG.E.CONSTANT R23, desc[UR12][R8.64+0x400] ;  /* 0x0004000c08177981 */ /* 0x000ea2000c1e9900 */
[----:B------:R-:W0:Y:S01]  /*0610*/  I2F.F64.U64 R18, R10 ;  /* 0x0000000a00127312 */ /* 0x000e220000301800 */
[----:B------:R-:W-:Y:S02]  /*0620*/  IADD3 R25, P3, PT, RZ, -R14, RZ ;  /* 0x8000000eff197210 */ /* 0x000fe40007f7e0ff */
[----:B------:R-:W-:-:S05]  /*0630*/  ISETP.LT.AND P2, PT, R15, RZ, PT ;  /* 0x000000ff0f00720c */ /* 0x000fca0003f41270 */
[----:B-----5:R-:W1:Y:S01]  /*0640*/  F2F.F64.F32 R16, R24 ;  /* 0x0000001800107310 */ /* 0x020e620000201800 */
[----:B------:R-:W-:-:S07]  /*0650*/  SEL R14, R25, R14, P2 ;  /* 0x0000000e190e7207 */ /* 0x000fce0001000000 */
[----:B------:R-:W3:Y:S01]  /*0660*/  I2F.F64.U64 R24, R12 ;  /* 0x0000000c00187312 */ /* 0x000ee20000301800 */
[----:B0-----:R-:W-:Y:S01]  /*0670*/  DADD R18, R18, R26 ;  /* 0x0000000012127229 */ /* 0x001fe2000000001a */
[----:B------:R-:W-:Y:S01]  /*0680*/  IMAD.X R26, RZ, RZ, ~R15, P3 ;  /* 0x000000ffff1a7224 */ /* 0x000fe200018e0e0f */
[----:B-1----:R-:W-:-:S04]  /*0690*/  DMUL R16, R16, UR6 ;  /* 0x0000000610107c28 */ /* 0x002fc80008000000 */
[----:B------:R-:W-:Y:S02]  /*06a0*/  SEL R15, R26, R15, P2 ;  /* 0x0000000f1a0f7207 */ /* 0x000fe40001000000 */
[----:B---3--:R-:W-:Y:S02]  /*06b0*/  DADD R18, R18, R24 ;  /* 0x0000000012127229 */ /* 0x008fe40000000018 */
[----:B------:R-:W0:Y:S01]  /*06c0*/  I2F.F64.U64 R24, R14 ;  /* 0x0000000e00187312 */ /* 0x000e220000301800 */
[----:B------:R-:W-:-:S05]  /*06d0*/  DSETP.GE.AND P1, PT, R16, RZ, PT ;  /* 0x000000ff1000722a */ /* 0x000fca0003f26000 */
[----:B0-----:R-:W-:-:S09]  /*06e0*/  DADD R18, R18, R24 ;  /* 0x0000000012127229 */ /* 0x001fd20000000018 */
[----:B------:R-:W-:-:S10]  /*06f0*/  @P1 DADD R24, R16, 0.5 ;  /* 0x3fe0000010181429 */ /* 0x000fd40000000000 */
[----:B------:R-:W0:Y:S02]  /*0700*/  @P1 F2I.S64.F64.FLOOR R24, R24 ;  /* 0x0000001800181311 */ /* 0x000e240000305900 */
[----:B0-----:R-:W-:Y:S02]  /*0710*/  @P1 IMAD.MOV.U32 R26, RZ, RZ, R24 ;  /* 0x000000ffff1a1224 */ /* 0x001fe400078e0018 */
[----:B------:R-:W3:Y:S01]  /*0720*/  LDG.E.CONSTANT R24, desc[UR12][R8.64+0x800] ;  /* 0x0008000c08187981 */ /* 0x000ee2000c1e9900 */
[----:B------:R-:W-:-:S10]  /*0730*/  @!P1 DADD R16, -R16, 0.5 ;  /* 0x3fe0000010109429 */ /* 0x000fd40000000100 */
[----:B------:R-:W0:Y:S02]  /*0740*/  @!P1 F2I.S64.F64.FLOOR R16, R16 ;  /* 0x0000001000109311 */ /* 0x000e240000305900 */
[----:B0-----:R-:W-:-:S05]  /*0750*/  @!P1 IADD3 R26, P2, PT, RZ, -R16, RZ ;  /* 0x80000010ff1a9210 */ /* 0x001fca0007f5e0ff */
[----:B------:R-:W-:Y:S01]  /*0760*/  @!P1 IMAD.X R25, RZ, RZ, ~R17, P2 ;  /* 0x000000ffff199224 */ /* 0x000fe200010e0e11 */
[----:B------:R-:W-:-:S04]  /*0770*/  IADD3 R27, P2, PT, RZ, -R26, RZ ;  /* 0x8000001aff1b7210 */ /* 0x000fc80007f5e0ff */
[----:B------:R-:W-:-:S04]  /*0780*/  ISETP.LT.AND P1, PT, R25, RZ, PT ;  /* 0x000000ff1900720c */ /* 0x000fc80003f21270 */
[----:B------:R-:W-:Y:S01]  /*0790*/  SEL R16, R27, R26, P1 ;  /* 0x0000001a1b107207 */ /* 0x000fe20000800000 */
[----:B------:R-:W-:-:S05]  /*07a0*/  IMAD.X R26, RZ, RZ, ~R25, P2 ;  /* 0x000000ffff1a7224 */ /* 0x000fca00010e0e19 */
[----:B------:R-:W-:Y:S02]  /*07b0*/  SEL R17, R26, R25, P1 ;  /* 0x000000191a117207 */ /* 0x000fe40000800000 */
[----:B------:R-:W4:Y:S01]  /*07c0*/  LDG.E.CONSTANT R25, desc[UR12][R8.64+0xc00] ;  /* 0x000c000c08197981 */ /* 0x000f22000c1e9900 */
[----:B------:R-:W-:-:S04]  /*07d0*/  ISETP.GT.U32.AND P1, PT, R10, R21, PT ;  /* 0x000000150a00720c */ /* 0x000fc80003f24070 */
[----:B------:R-:W-:-:S04]  /*07e0*/  ISETP.GT.U32.AND.EX P1, PT, R11, R0, PT, P1 ;  /* 0x000000000b00720c */ /* 0x000fc80003f24110 */
[----:B------:R-:W-:Y:S02]  /*07f0*/  SEL R10, R10, R21, P1 ;  /* 0x000000150a0a7207 */ /* 0x000fe40000800000 */
[----:B------:R-:W0:Y:S08]  /*0800*/  F2F.F64.F32 R20, R20 ;  /* 0x0000001400147310 */ /* 0x000e300000201800 */
[----:B------:R-:W1:Y:S01]  /*0810*/  I2F.F64.U64 R26, R16 ;  /* 0x00000010001a7312 */ /* 0x000e620000301800 */
[----:B0-----:R-:W-:-:S08]  /*0820*/  DMUL R20, R20, UR6 ;  /* 0x0000000614147c28 */ /* 0x001fd00008000000 */
[----:B------:R-:W-:Y:S02]  /*0830*/  DSETP.GE.AND P2, PT, R20, RZ, PT ;  /* 0x000000ff1400722a */ /* 0x000fe40003f46000 */
[----:B-1----:R-:W-:-:S12]  /*0840*/  DADD R18, R18, R26 ;  /* 0x0000000012127229 */ /* 0x002fd8000000001a */
        /* <DEDUP_REMOVED lines=17> */
[----:B--2---:R-:W0:Y:S02]  /*0960*/  F2F.F64.F32 R20, R23 ;  /* 0x0000001700147310 */ /* 0x004e240000201800 */
        /* <DEDUP_REMOVED lines=8> */
[----:B---3--:R-:W0:Y:S01]  /*09f0*/  F2F.F64.F32 R20, R24 ;  /* 0x0000001800147310 */ /* 0x008e220000201800 */
        /* <DEDUP_REMOVED lines=9> */
[----:B------:R-:W0:Y:S02]  /*0a90*/  @!P2 F2I.S64.F64.FLOOR R20, R20 ;  /* 0x000000140014a311 */ /* 0x000e240000305900 */
[----:B0-----:R-:W-:-:S05]  /*0aa0*/  @!P2 IADD3 R12, P3, PT, RZ, -R20, RZ ;  /* 0x80000014ff0ca210 */ /* 0x001fca0007f7e0ff */
[----:B------:R-:W-:Y:S02]  /*0ab0*/  @!P2 IMAD.X R13, RZ, RZ, ~R21, P3 ;  /* 0x000000ffff0da224 */ /* 0x000fe400018e0e15 */
[----:B----4-:R-:W0:Y:S02]  /*0ac0*/  F2F.F64.F32 R20, R25 ;  /* 0x0000001900147310 */ /* 0x010e240000201800 */
        /* <DEDUP_REMOVED lines=14> */
[----:B------:R-:W-:Y:S01]  /*0bb0*/  IMAD.X R0, RZ, RZ, ~R11, P3 ;  /* 0x000000ffff007224 */ /* 0x000fe200018e0e0b */
[----:B------:R-:W-:Y:S02]  /*0bc0*/  ISETP.LT.AND P5, PT, R11, RZ, PT ;  /* 0x000000ff0b00720c */ /* 0x000fe40003fa1270 */
[----:B------:R-:W-:Y:S02]  /*0bd0*/  SEL R14, R26, R14, P1 ;  /* 0x0000000e1a0e7207 */ /* 0x000fe40000800000 */
[----:B------:R-:W-:Y:S02]  /*0be0*/  SEL R26, R27, R17, P1 ;  /* 0x000000111b1a7207 */ /* 0x000fe40000800000 */
[----:B------:R-:W-:Y:S02]  /*0bf0*/  IADD3 R17, P4, PT, RZ, -R12, RZ ;  /* 0x8000000cff117210 */ /* 0x000fe40007f9e0ff */
[----:B------:R-:W-:-:S02]  /*0c00*/  ISETP.LT.AND P3, PT, R13, RZ, PT ;  /* 0x000000ff0d00720c */ /* 0x000fc40003f61270 */
[----:B------:R-:W-:Y:S01]  /*0c10*/  SEL R10, R15, R10, P5 ;  /* 0x0000000a0f0a7207 */ /* 0x000fe20002800000 */
[----:B0-----:R-:W-:Y:S01]  /*0c20*/  @P2 IMAD.MOV.U32 R15, RZ, RZ, R24 ;  /* 0x000000ffff0f2224 */ /* 0x001fe200078e0018 */
[----:B------:R-:W-:Y:S02]  /*0c30*/  SEL R11, R0, R11, P5 ;  /* 0x0000000b000b7207 */ /* 0x000fe40002800000 */
[----:B-1----:R-:W-:Y:S01]  /*0c40*/  @!P2 IADD3 R15, P5, PT, RZ, -R20, RZ ;  /* 0x80000014ff0fa210 */ /* 0x002fe20007fbe0ff */
[----:B------:R-:W-:Y:S01]  /*0c50*/  IMAD.X R20, RZ, RZ, ~R13, P4 ;  /* 0x000000ffff147224 */ /* 0x000fe200020e0e0d */
[----:B------:R-:W-:Y:S02]  /*0c60*/  SEL R12, R17, R12, P3 ;  /* 0x0000000c110c7207 */ /* 0x000fe40001800000 */
[----:B------:R0:W1:Y:S01]  /*0c70*/  I2F.F64.U64 R16, R10 ;  /* 0x0000000a00107312 */ /* 0x0000620000301800 */
[----:B------:R-:W-:Y:S02]  /*0c80*/  ISETP.GT.U32.AND P1, PT, R10, R14, PT ;  /* 0x0000000e0a00720c */ /* 0x000fe40003f24070 */
[----:B------:R-:W-:Y:S01]  /*0c90*/  SEL R13, R20, R13, P3 ;  /* 0x0000000d140d7207 */ /* 0x000fe20001800000 */
[----:B------:R-:W-:Y:S01]  /*0ca0*/  @P2 IMAD.MOV.U32 R0, RZ, RZ, R25 ;  /* 0x000000ffff002224 */ /* 0x000fe200078e0019 */
[----:B------:R-:W-:Y:S01]  /*0cb0*/  ISETP.GT.U32.AND.EX P1, PT, R11, R26, PT, P1 ;  /* 0x0000001a0b00720c */ /* 0x000fe20003f24110 */
[----:B------:R-:W-:-:S02]  /*0cc0*/  @!P2 IMAD.X R0, RZ, RZ, ~R21, P5 ;  /* 0x000000ffff00a224 */ /* 0x000fc400028e0e15 */
[----:B------:R-:W2:Y:S01]  /*0cd0*/  I2F.F64.U64 R20, R12 ;  /* 0x0000000c00147312 */ /* 0x000ea20000301800 */
[----:B0-----:R-:W-:Y:S02]  /*0ce0*/  SEL R10, R10, R14, P1 ;  /* 0x0000000e0a0a7207 */ /* 0x001fe40000800000 */
[-C--:B------:R-:W-:Y:S02]  /*0cf0*/  IADD3 R14, P3, PT, RZ, -R15.reuse, RZ ;  /* 0x8000000fff0e7210 */ /* 0x080fe40007f7e0ff */
[----:B------:R-:W-:Y:S01]  /*0d00*/  ISETP.LT.AND P2, PT, R0, RZ, PT ;  /* 0x000000ff0000720c */ /* 0x000fe20003f41270 */
[----:B-1----:R-:W-:Y:S01]  /*0d10*/  DADD R16, R18, R16 ;  /* 0x0000000012107229 */ /* 0x002fe20000000010 */
[----:B------:R-:W-:Y:S01]  /*0d20*/  SEL R11, R11, R26, P1 ;  /* 0x0000001a0b0b7207 */ /* 0x000fe20000800000 */
[----:B------:R-:W-:Y:S01]  /*0d30*/  IMAD.X R23, RZ, RZ, ~R0, P3 ;  /* 0x000000ffff177224 */ /* 0x000fe200018e0e00 */
[----:B------:R-:W-:Y:S02]  /*0d40*/  ISETP.GT.U32.AND P1, PT, R12, R10, PT ;  /* 0x0000000a0c00720c */ /* 0x000fe40003f24070 */
[----:B------:R-:W-:-:S02]  /*0d50*/  SEL R14, R14, R15, P2 ;  /* 0x0000000f0e0e7207 */ /* 0x000fc40001000000 */
[----:B------:R-:W-:Y:S02]  /*0d60*/  SEL R15, R23, R0, P2 ;  /* 0x00000000170f7207 */ /* 0x000fe40001000000 */
[CC--:B------:R-:W-:Y:S02]  /*0d70*/  ISETP.GT.U32.AND.EX P1, PT, R13.reuse, R11.reuse, PT, P1 ;  /* 0x0000000b0d00720c */ /* 0x0c0fe40003f24110 */
[----:B------:R-:W-:Y:S01]  /*0d80*/  IADD3 R22, P2, PT, R22, -0x8, RZ ;  /* 0xfffffff816167810 */ /* 0x000fe20007f5e0ff */
[----:B--2---:R-:W-:Y:S01]  /*0d90*/  DADD R16, R16, R20 ;  /* 0x0000000010107229 */ /* 0x004fe20000000014 */
[----:B------:R-:W-:Y:S02]  /*0da0*/  SEL R11, R13, R11, P1 ;  /* 0x0000000b0d0b7207 */ /* 0x000fe40000800000 */
[----:B------:R-:W-:Y:S02]  /*0db0*/  SEL R21, R12, R10, P1 ;  /* 0x0000000a0c157207 */ /* 0x000fe40000800000 */
[----:B------:R-:W-:-:S02]  /*0dc0*/  IADD3.X R7, PT, PT, R7, -0x1, RZ, P2, !PT ;  /* 0xffffffff07077810 */ /* 0x000fc400017fe4ff */
[----:B------:R-:W-:Y:S01]  /*0dd0*/  ISETP.NE.U32.AND P1, PT, R22, RZ, PT ;  /* 0x000000ff1600720c */ /* 0x000fe20003f25070 */
[----:B------:R-:W0:Y:S03]  /*0de0*/  I2F.F64.U64 R26, R14 ;  /* 0x0000000e001a7312 */ /* 0x000e260000301800 */
[----:B------:R-:W-:Y:S02]  /*0df0*/  ISETP.NE.AND.EX P1, PT, R7, RZ, PT, P1 ;  /* 0x000000ff0700720c */ /* 0x000fe40003f25310 */
[----:B------:R-:W-:Y:S02]  /*0e00*/  ISETP.GT.U32.AND P2, PT, R14, R21, PT ;  /* 0x000000150e00720c */ /* 0x000fe40003f44070 */
[----:B------:R-:W-:Y:S02]  /*0e10*/  IADD3 R5, P3, PT, R5, 0x800, RZ ;  /* 0x0000080005057810 */ /* 0x000fe40007f7e0ff */
[----:B------:R-:W-:-:S02]  /*0e20*/  IADD3 R8, P4, PT, R8, 0x2000, RZ ;  /* 0x0000200008087810 */ /* 0x000fc40007f9e0ff */
[C---:B------:R-:W-:Y:S01]  /*0e30*/  ISETP.GT.U32.AND.EX P2, PT, R15.reuse, R11, PT, P2 ;  /* 0x0000000b0f00720c */ /* 0x040fe20003f44120 */
[----:B------:R-:W-:Y:S01]  /*0e40*/  IMAD.X R6, RZ, RZ, R6, P3 ;  /* 0x000000ffff067224 */ /* 0x000fe200018e0606 */
[----:B0-----:R-:W-:Y:S01]  /*0e50*/  DADD R26, R16, R26 ;  /* 0x00000000101a7229 */ /* 0x001fe2000000001a */
[----:B------:R-:W-:Y:S01]  /*0e60*/  IMAD.X R9, RZ, RZ, R9, P4 ;  /* 0x000000ffff097224 */ /* 0x000fe200020e0609 */
[----:B------:R-:W-:Y:S02]  /*0e70*/  SEL R21, R14, R21, P2 ;  /* 0x000000150e157207 */ /* 0x000fe40001000000 */
[----:B------:R-:W-:Y:S01]  /*0e80*/  SEL R0, R15, R11, P2 ;  /* 0x0000000b0f007207 */ /* 0x000fe20001000000 */
[----:B------:R-:W-:Y:S06]  /*0e90*/  @P1 BRA `(.L_x_388) ;  /* 0xfffffff400201947 */ /* 0x000fec000383ffff */
.L_x_387:
[----:B------:R-:W-:Y:S05]  /*0ea0*/  BSYNC.RECONVERGENT B1 ;  /* 0x0000000000017941 */ /* 0x000fea0003800200 */
.L_x_386:
        /* <DEDUP_REMOVED lines=17> */
[----:B------:R-:W2:Y:S04]  /*0fc0*/  LDG.E.CONSTANT R4, desc[UR12][R16.64] ;  /* 0x0000000c10047981 */ /* 0x000ea8000c1e9900 */
[----:B------:R-:W3:Y:S04]  /*0fd0*/  LDG.E.CONSTANT R20, desc[UR12][R16.64+0x800] ;  /* 0x0008000c10147981 */ /* 0x000ee8000c1e9900 */
[----:B------:R-:W4:Y:S04]  /*0fe0*/  LDG.E.CONSTANT R7, desc[UR12][R16.64+0x400] ;  /* 0x0004000c10077981 */ /* 0x000f28000c1e9900 */
[----:B------:R-:W5:Y:S01]  /*0ff0*/  LDG.E.CONSTANT R12, desc[UR12][R16.64+0xc00] ;  /* 0x000c000c100c7981 */ /* 0x000f62000c1e9900 */
[----:B--2---:R-:W0:Y:S08]  /*1000*/  F2F.F64.F32 R14, R4 ;  /* 0x00000004000e7310 */ /* 0x004e300000201800 */
[----:B---3--:R-:W1:Y:S01]  /*1010*/  F2F.F64.F32 R10, R20 ;  /* 0x00000014000a7310 */ /* 0x008e620000201800 */
[----:B0-----:R-:W-:-:S07]  /*1020*/  DMUL R14, R14, UR4 ;  /* 0x000000040e0e7c28 */ /* 0x001fce0008000000 */
[----:B----4-:R-:W0:Y:S01]  /*1030*/  F2F.F64.F32 R18, R7 ;  /* 0x0000000700127310 */ /* 0x010e220000201800 */
[----:B------:R-:W-:Y:S02]  /*1040*/  DSETP.GE.AND P4, PT, R14, RZ, PT ;  /* 0x000000ff0e00722a */ /* 0x000fe40003f86000 */
[----:B-1----:R-:W-:-:S05]  /*1050*/  DMUL R10, R10, UR4 ;  /* 0x000000040a0a7c28 */ /* 0x002fca0008000000 */
[----:B-----5:R-:W1:Y:S01]  /*1060*/  F2F.F64.F32 R12, R12 ;  /* 0x0000000c000c7310 */ /* 0x020e620000201800 */
[----:B0-----:R-:W-:Y:S02]  /*1070*/  DMUL R18, R18, UR4 ;  /* 0x0000000412127c28 */ /* 0x001fe40008000000 */
        /* <DEDUP_REMOVED lines=34> */
[----:B------:R-:W-:Y:S01]  /*12a0*/  ISETP.GT.U32.AND P1, PT, R8, R21, PT ;  /* 0x000000150800720c */ /* 0x000fe20003f24070 */
[----:B------:R-:W-:Y:S01]  /*12b0*/  @!P3 IMAD.X R4, RZ, RZ, ~R19, P5 ;  /* 0x000000ffff04b224 */ /* 0x000fe200028e0e13 */
[----:B------:R-:W-:Y:S02]  /*12c0*/  IADD3 R23, P5, PT, RZ, -R20, RZ ;  /* 0x80000014ff177210 */ /* 0x000fe40007fbe0ff */
[----:B------:R-:W-:Y:S02]  /*12d0*/  ISETP.GT.U32.AND.EX P1, PT, R9, R0, PT, P1 ;  /* 0x000000000900720c */ /* 0x000fe40003f24110 */
[----:B------:R-:W-:Y:S01]  /*12e0*/  IADD3 R10, P3, PT, RZ, -R7, RZ ;  /* 0x80000007ff0a7210 */ /* 0x000fe20007f7e0ff */
[----:B------:R-:W-:Y:S01]  /*12f0*/  IMAD.X R11, RZ, RZ, ~R4, P5 ;  /* 0x000000ffff0b7224 */ /* 0x000fe200028e0e04 */
[----:B------:R-:W-:-:S02]  /*1300*/  ISETP.LT.AND P4, PT, R4, RZ, PT ;  /* 0x000000ff0400720c */ /* 0x000fc40003f81270 */
[----:B------:R-:W-:Y:S02]  /*1310*/  SEL R19, R8, R21, P1 ;  /* 0x0000001508137207 */ /* 0x000fe40000800000 */
[----:B------:R-:W-:Y:S02]  /*1320*/  SEL R15, R9, R0, P1 ;  /* 0x00000000090f7207 */ /* 0x000fe40000800000 */
[----:B------:R-:W2:Y:S01]  /*1330*/  I2F.F64.U64 R8, R8 ;  /* 0x0000000800087312 */ /* 0x000ea20000301800 */
[----:B------:R-:W-:Y:S01]  /*1340*/  SEL R20, R23, R20, P4 ;  /* 0x0000001417147207 */ /* 0x000fe20002000000 */
[----:B------:R-:W-:Y:S01]  /*1350*/  IMAD.X R23, RZ, RZ, ~R14, P3 ;  /* 0x000000ffff177224 */ /* 0x000fe200018e0e0e */
[----:B------:R-:W-:Y:S01]  /*1360*/  SEL R21, R11, R4, P4 ;  /* 0x000000040b157207 */ /* 0x000fe20002000000 */
[----:B0-----:R-:W-:Y:S01]  /*1370*/  @P2 IMAD.MOV.U32 R0, RZ, RZ, R16 ;  /* 0x000000ffff002224 */ /* 0x001fe200078e0010 */
[----:B-1----:R-:W-:Y:S01]  /*1380*/  @!P2 IADD3 R0, P3, PT, RZ, -R12, RZ ;  /* 0x8000000cff00a210 */ /* 0x002fe20007f7e0ff */
[----:B------:R-:W-:Y:S01]  /*1390*/  @P2 IMAD.MOV.U32 R4, RZ, RZ, R17 ;  /* 0x000000ffff042224 */ /* 0x000fe200078e0011 */
[----:B------:R-:W-:Y:S01]  /*13a0*/  ISETP.GT.U32.AND P1, PT, R20, R19, PT ;  /* 0x000000131400720c */ /* 0x000fe20003f24070 */
[----:B------:R-:W0:Y:S01]  /*13b0*/  I2F.F64.U64 R16, R20 ;  /* 0x0000001400107312 */ /* 0x000e220000301800 */
[----:B------:R-:W-:Y:S01]  /*13c0*/  ISETP.LT.AND P5, PT, R14, RZ, PT ;  /* 0x000000ff0e00720c */ /* 0x000fe20003fa1270 */
[----:B------:R-:W-:Y:S01]  /*13d0*/  @!P2 IMAD.X R4, RZ, RZ, ~R13, P3 ;  /* 0x000000ffff04a224 */ /* 0x000fe200018e0e0d */
[----:B------:R-:W-:-:S02]  /*13e0*/  IADD3 R13, P3, PT, RZ, -R0, RZ ;  /* 0x80000000ff0d7210 */ /* 0x000fc40007f7e0ff */
[----:B------:R-:W-:Y:S02]  /*13f0*/  ISETP.GT.U32.AND.EX P1, PT, R21, R15, PT, P1 ;  /* 0x0000000f1500720c */ /* 0x000fe40003f24110 */
[----:B------:R-:W-:Y:S02]  /*1400*/  SEL R10, R10, R7, P5 ;  /* 0x000000070a0a7207 */ /* 0x000fe40002800000 */
[----:B------:R-:W-:Y:S01]  /*1410*/  SEL R11, R23, R14, P5 ;  /* 0x0000000e170b7207 */ /* 0x000fe20002800000 */
[----:B--2---:R-:W-:Y:S01]  /*1420*/  DADD R8, R26, R8 ;  /* 0x000000001a087229 */ /* 0x004fe20000000008 */
[----:B------:R-:W-:Y:S01]  /*1430*/  SEL R23, R20, R19, P1 ;  /* 0x0000001314177207 */ /* 0x000fe20000800000 */
[----:B------:R-:W-:Y:S01]  /*1440*/  IMAD.X R7, RZ, RZ, ~R4, P3 ;  /* 0x000000ffff077224 */ /* 0x000fe200018e0e04 */
[----:B------:R-:W-:Y:S01]  /*1450*/  ISETP.LT.AND P2, PT, R4, RZ, PT ;  /* 0x000000ff0400720c */ /* 0x000fe20003f41270 */
[----:B------:R-:W1:Y:S01]  /*1460*/  I2F.F64.U64 R18, R10 ;  /* 0x0000000a00127312 */ /* 0x000e620000301800 */
[----:B------:R-:W-:-:S02]  /*1470*/  SEL R15, R21, R15, P1 ;  /* 0x0000000f150f7207 */ /* 0x000fc40000800000 */
[----:B------:R-:W-:Y:S02]  /*1480*/  SEL R12, R13, R0, P2 ;  /* 0x000000000d0c7207 */ /* 0x000fe40001000000 */
[----:B------:R-:W-:Y:S02]  /*1490*/  SEL R13, R7, R4, P2 ;  /* 0x00000004070d7207 */ /* 0x000fe40001000000 */
[----:B------:R-:W-:Y:S01]  /*14a0*/  ISETP.GT.U32.AND P1, PT, R10, R23, PT ;  /* 0x000000170a00720c */ /* 0x000fe20003f24070 */
[----:B0-----:R-:W-:Y:S01]  /*14b0*/  DADD R8, R8, R16 ;  /* 0x0000000008087229 */ /* 0x001fe20000000010 */
[----:B------:R-:W0:Y:S02]  /*14c0*/  I2F.F64.U64 R26, R12 ;  /* 0x0000000c001a7312 */ /* 0x000e240000301800 */
[----:B------:R-:W-:-:S04]  /*14d0*/  ISETP.GT.U32.AND.EX P1, PT, R11, R15, PT, P1 ;  /* 0x0000000f0b00720c */ /* 0x000fc80003f24110 */
[----:B------:R-:W-:Y:S01]  /*14e0*/  SEL R21, R10, R23, P1 ;  /* 0x000000170a157207 */ /* 0x000fe20000800000 */
[----:B-1----:R-:W-:Y:S01]  /*14f0*/  DADD R8, R8, R18 ;  /* 0x0000000008087229 */ /* 0x002fe20000000012 */
        /* <DEDUP_REMOVED lines=8> */
.L_x_390:
[----:B------:R-:W-:Y:S05]  /*1580*/  BSYNC.RECONVERGENT B1 ;  /* 0x0000000000017941 */ /* 0x000fea0003800200 */
.L_x_389:
        /* <DEDUP_REMOVED lines=16> */
[----:B------:R-:W3:Y:S01]  /*1690*/  LDG.E.CONSTANT R7, desc[UR12][R14.64+0x400] ;  /* 0x0004000c0e077981 */ /* 0x000ee2000c1e9900 */
[----:B--2---:R-:W0:Y:S08]  /*16a0*/  F2F.F64.F32 R2, R4 ;  /* 0x0000000400027310 */ /* 0x004e300000201800 */
[----:B---3--:R-:W1:Y:S01]  /*16b0*/  F2F.F64.F32 R8, R7 ;  /* 0x0000000700087310 */ /* 0x008e620000201800 */
        /* <DEDUP_REMOVED lines=43> */
.L_x_392:
[----:B------:R-:W-:Y:S05]  /*1970*/  BSYNC.RECONVERGENT B1 ;  /* 0x0000000000017941 */ /* 0x000fea0003800200 */
.L_x_391:
        /* <DEDUP_REMOVED lines=33> */
.L_x_385:
[----:B------:R-:W-:Y:S05]  /*1b90*/  BSYNC.RECONVERGENT B0 ;  /* 0x0000000000007941 */ /* 0x000fea0003800200 */
.L_x_384:
        /* <DEDUP_REMOVED lines=58> */
.L_x_394:
[----:B------:R-:W-:Y:S05]  /*1f40*/  BSYNC.RECONVERGENT B0 ;  /* 0x0000000000007941 */ /* 0x000fea0003800200 */
.L_x_393:
        /* <DEDUP_REMOVED lines=19> */
.L_x_397:
[----:B------:R-:W-:Y:S05]  /*2080*/  BSYNC.RECONVERGENT B0 ;  /* 0x0000000000007941 */ /* 0x000fea0003800200 */
.L_x_396:
        /* <DEDUP_REMOVED lines=46> */
.L_x_423:
        /* <DEDUP_REMOVED lines=9> */
.L_x_395:
        /* <DEDUP_REMOVED lines=34> */
[----:B------:R-:W-:Y:S05]  /*2620*/  CALL.REL.NOINC `($__internal_7_$__cuda_sm20_div_rn_f64_full) ;  /* 0x0000000800f87944 */ /* 0x000fea0003c00000 */
[----:B------:R-:W-:Y:S02]  /*2630*/  IMAD.MOV.U32 R2, RZ, RZ, R14 ;  /* 0x000000ffff027224 */ /* 0x000fe400078e000e */
[----:B------:R-:W-:-:S07]  /*2640*/  IMAD.MOV.U32 R3, RZ, RZ, R15 ;  /* 0x000000ffff037224 */ /* 0x000fce00078e000f */
.L_x_401:
        /* <DEDUP_REMOVED lines=22> */
.L_x_400:
        /* <DEDUP_REMOVED lines=11> */
.L_x_402:
[----:B------:R-:W0:Y:S02]  /*2860*/  LDC R3, c[0x0][0x3a0] ;  /* 0x0000e800ff037b82 */ /* 0x000e240000000800 */
[----:B0-----:R-:W-:-:S04]  /*2870*/  IADD3 R0, PT, PT, R0, 0x1, -R3 ;  /* 0x0000000100007810 */ /* 0x001fc80007ffe803 */
[----:B------:R-:W-:-:S04]  /*2880*/  VIMNMX R0, PT, PT, RZ, R0, !PT ;  /* 0x00000000ff007248 */ /* 0x000fc80007fe0100 */
[----:B------:R-:W-:-:S07]  /*2890*/  VIMNMX R9, PT, PT, R0, 0x3e, PT ;  /* 0x0000003e00097848 */ /* 0x000fce0003fe0100 */
.L_x_399:
        /* <DEDUP_REMOVED lines=19> */
.L_x_398:
[----:B0-----:R-:W-:Y:S02]  /*29d0*/  IMAD.MOV.U32 R13, RZ, RZ, R3 ;  /* 0x000000ffff0d7224 */ /* 0x001fe400078e0003 */
[----:B------:R-:W-:Y:S02]  /*29e0*/  IMAD.MOV.U32 R10, RZ, RZ, 0x10 ;  /* 0x00000010ff0a7424 */ /* 0x000fe400078e00ff */
[----:B------:R-:W-:Y:S02]  /*29f0*/  IMAD.MOV.U32 R11, RZ, RZ, 0x1f ;  /* 0x0000001fff0b7424 */ /* 0x000fe400078e00ff */
[----:B------:R-:W-:-:S07]  /*2a00*/  IMAD.MOV.U32 R4, RZ, RZ, -0x1 ;  /* 0xffffffffff047424 */ /* 0x000fce00078e00ff */
[----:B-12---:R-:W-:Y:S05]  /*2a10*/  WARPSYNC.COLLECTIVE R4, `(.L_x_403) ;  /* 0x0000000004087348 */ /* 0x006fea0003c00000 */
[----:B------:R0:W3:Y:S02]  /*2a20*/  SHFL.DOWN P0, R12, R13, R10, R11 ;  /* 0x0800000a0d0c7389 */ /* 0x0000e4000000000b */
[----:B0123--:R-:W-:Y:S05]  /*2a30*/  ENDCOLLECTIVE ;  /* 0x000000000000791b */ /* 0x00ffea0003800000 */
.L_x_403:
[----:B------:R-:W-:Y:S02]  /*2a40*/  IMAD.MOV.U32 R13, RZ, RZ, R2 ;  /* 0x000000ffff0d7224 */ /* 0x000fe400078e0002 */
[----:B------:R-:W-:-:S07]  /*2a50*/  IMAD.MOV.U32 R5, RZ, RZ, R12 ;  /* 0x000000ffff057224 */ /* 0x000fce00078e000c */
[----:B------:R-:W-:Y:S05]  /*2a60*/  WARPSYNC.COLLECTIVE R4, `(.L_x_404) ;  /* 0x0000000004087348 */ /* 0x000fea0003c00000 */
[----:B------:R0:W1:Y:S02]  /*2a70*/  SHFL.DOWN P0, R12, R13, R10, R11 ;  /* 0x0800000a0d0c7389 */ /* 0x000064000000000b */
[----:B01----:R-:W-:Y:S05]  /*2a80*/  ENDCOLLECTIVE ;  /* 0x000000000000791b */ /* 0x003fea0003800000 */
.L_x_404:
        /* <DEDUP_REMOVED lines=9> */
.L_x_405:
[----:B------:R-:W-:Y:S02]  /*2b20*/  IMAD.MOV.U32 R13, RZ, RZ, R15 ;  /* 0x000000ffff0d7224 */ /* 0x000fe400078e000f */
[----:B------:R-:W-:-:S07]  /*2b30*/  IMAD.MOV.U32 R0, RZ, RZ, R12 ;  /* 0x000000ffff007224 */ /* 0x000fce00078e000c */
[----:B------:R-:W-:Y:S05]  /*2b40*/  WARPSYNC.COLLECTIVE R4, `(.L_x_406) ;  /* 0x0000000004087348 */ /* 0x000fea0003c00000 */
[----:B------:R0:W1:Y:S02]  /*2b50*/  SHFL.DOWN P0, R12, R13, R10, R11 ;  /* 0x0800000a0d0c7389 */ /* 0x000064000000000b */
[----:B01----:R-:W-:Y:S05]  /*2b60*/  ENDCOLLECTIVE ;  /* 0x000000000000791b */ /* 0x003fea0003800000 */
.L_x_406:
        /* <DEDUP_REMOVED lines=9> */
.L_x_407:
[----:B------:R-:W-:Y:S02]  /*2c00*/  IMAD.MOV.U32 R13, RZ, RZ, R3 ;  /* 0x000000ffff0d7224 */ /* 0x000fe400078e0003 */
[----:B------:R-:W-:-:S07]  /*2c10*/  IMAD.MOV.U32 R0, RZ, RZ, R12 ;  /* 0x000000ffff007224 */ /* 0x000fce00078e000c */
[----:B------:R-:W-:Y:S05]  /*2c20*/  WARPSYNC.COLLECTIVE R4, `(.L_x_408) ;  /* 0x0000000004087348 */ /* 0x000fea0003c00000 */
[----:B------:R0:W1:Y:S02]  /*2c30*/  SHFL.DOWN P0, R12, R13, R10, R11 ;  /* 0x0800000a0d0c7389 */ /* 0x000064000000000b */
[----:B01----:R-:W-:Y:S05]  /*2c40*/  ENDCOLLECTIVE ;  /* 0x000000000000791b */ /* 0x003fea0003800000 */
.L_x_408:
        /* <DEDUP_REMOVED lines=9> */
.L_x_409:
[----:B------:R-:W-:Y:S02]  /*2ce0*/  IMAD.MOV.U32 R13, RZ, RZ, R15 ;  /* 0x000000ffff0d7224 */ /* 0x000fe400078e000f */
[----:B------:R-:W-:-:S07]  /*2cf0*/  IMAD.MOV.U32 R5, RZ, RZ, R12 ;  /* 0x000000ffff057224 */ /* 0x000fce00078e000c */
[----:B------:R-:W-:Y:S05]  /*2d00*/  WARPSYNC.COLLECTIVE R4, `(.L_x_410) ;  /* 0x0000000004087348 */ /* 0x000fea0003c00000 */
[----:B------:R0:W1:Y:S02]  /*2d10*/  SHFL.DOWN P0, R12, R13, R10, R11 ;  /* 0x0800000a0d0c7389 */ /* 0x000064000000000b */
[----:B01----:R-:W-:Y:S05]  /*2d20*/  ENDCOLLECTIVE ;  /* 0x000000000000791b */ /* 0x003fea0003800000 */
.L_x_410:
        /* <DEDUP_REMOVED lines=9> */
.L_x_411:
[----:B------:R-:W-:Y:S02]  /*2dc0*/  IMAD.MOV.U32 R13, RZ, RZ, R3 ;  /* 0x000000ffff0d7224 */ /* 0x000fe400078e0003 */
[----:B------:R-:W-:-:S07]  /*2dd0*/  IMAD.MOV.U32 R0, RZ, RZ, R12 ;  /* 0x000000ffff007224 */ /* 0x000fce00078e000c */
[----:B------:R-:W-:Y:S05]  /*2de0*/  WARPSYNC.COLLECTIVE R4, `(.L_x_412) ;  /* 0x0000000004087348 */ /* 0x000fea0003c00000 */
[----:B------:R0:W1:Y:S02]  /*2df0*/  SHFL.DOWN P0, R12, R13, R10, R11 ;  /* 0x0800000a0d0c7389 */ /* 0x000064000000000b */
[----:B01----:R-:W-:Y:S05]  /*2e00*/  ENDCOLLECTIVE ;  /* 0x000000000000791b */ /* 0x003fea0003800000 */
.L_x_412:
[----:B------:R-:W-:Y:S02]  /*2e10*/  IMAD.MOV.U32 R13, RZ, RZ, R7 ;  /* 0x000000ffff0d7224 */ /* 0x000fe400078e0007 */
[----:B------:R-:W-:Y:S02]  /*2e20*/  IMAD.MOV.U32 R10, RZ, RZ, 0x10 ;  /* 0x00000010ff0a7424 */ /* 0x000fe400078e00ff */
[----:B------:R-:W-:-:S07]  /*2e30*/  IMAD.MOV.U32 R2, RZ, RZ, R12 ;  /* 0x000000ffff027224 */ /* 0x000fce00078e000c */
[----:B------:R-:W-:Y:S05]  /*2e40*/  WARPSYNC.COLLECTIVE R4, `(.L_x_413) ;  /* 0x0000000004087348 */ /* 0x000fea0003c00000 */
[----:B------:R0:W1:Y:S02]  /*2e50*/  SHFL.DOWN P0, R12, R13, R10, R11 ;  /* 0x0800000a0d0c7389 */ /* 0x000064000000000b */
[----:B01----:R-:W-:Y:S05]  /*2e60*/  ENDCOLLECTIVE ;  /* 0x000000000000791b */ /* 0x003fea0003800000 */
.L_x_413:
[----:B------:R-:W-:Y:S02]  /*2e70*/  IMAD.MOV.U32 R13, RZ, RZ, R6 ;  /* 0x000000ffff0d7224 */ /* 0x000fe400078e0006 */
[----:B------:R-:W-:-:S07]  /*2e80*/  IMAD.MOV.U32 R9, RZ, RZ, R12 ;  /* 0x000000ffff097224 */ /* 0x000fce00078e000c */
[----:B------:R-:W-:Y:S05]  /*2e90*/  WARPSYNC.COLLECTIVE R4, `(.L_x_414) ;  /* 0x0000000004087348 */ /* 0x000fea0003c00000 */
[----:B------:R0:W1:Y:S02]  /*2ea0*/  SHFL.DOWN P0, R12, R13, R10, R11 ;  /* 0x0800000a0d0c7389 */ /* 0x000064000000000b */
[----:B01----:R-:W-:Y:S05]  /*2eb0*/  ENDCOLLECTIVE ;  /* 0x000000000000791b */ /* 0x003fea0003800000 */
.L_x_414:
[----:B------:R-:W-:Y:S02]  /*2ec0*/  IMAD.MOV.U32 R10, RZ, RZ, 0x8 ;  /* 0x00000008ff0a7424 */ /* 0x000fe400078e00ff */
[----:B------:R-:W-:-:S06]  /*2ed0*/  IMAD.MOV.U32 R8, RZ, RZ, R12 ;  /* 0x000000ffff087224 */ /* 0x000fcc00078e000c */
[----:B------:R-:W-:-:S10]  /*2ee0*/  DADD R8, R8, R6 ;  /* 0x0000000008087229 */ /* 0x000fd40000000006 */
[----:B------:R-:W-:-:S07]  /*2ef0*/  IMAD.MOV.U32 R13, RZ, RZ, R9 ;  /* 0x000000ffff0d7224 */ /* 0x000fce00078e0009 */
[----:B------:R-:W-:Y:S05]  /*2f00*/  WARPSYNC.COLLECTIVE R4, `(.L_x_415) ;  /* 0x0000000004087348 */ /* 0x000fea0003c00000 */
[----:B------:R0:W1:Y:S02]  /*2f10*/  SHFL.DOWN P0, R12, R13, R10, R11 ;  /* 0x0800000a0d0c7389 */ /* 0x000064000000000b */
[----:B01----:R-:W-:Y:S05]  /*2f20*/  ENDCOLLECTIVE ;  /* 0x000000000000791b */ /* 0x003fea0003800000 */
.L_x_415:
[----:B------:R-:W-:Y:S02]  /*2f30*/  IMAD.MOV.U32 R13, RZ, RZ, R8 ;  /* 0x000000ffff0d7224 */ /* 0x000fe400078e0008 */
[----:B------:R-:W-:-:S07]  /*2f40*/  IMAD.MOV.U32 R7, RZ, RZ, R12 ;  /* 0x000000ffff077224 */ /* 0x000fce00078e000c */
[----:B------:R-:W-:Y:S05]  /*2f50*/  WARPSYNC.COLLECTIVE R4, `(.L_x_416) ;  /* 0x0000000004087348 */ /* 0x000fea0003c00000 */
[----:B------:R0:W1:Y:S02]  /*2f60*/  SHFL.DOWN P0, R12, R13, R10, R11 ;  /* 0x0800000a0d0c7389 */ /* 0x000064000000000b */
[----:B01----:R-:W-:Y:S05]  /*2f70*/  ENDCOLLECTIVE ;  /* 0x000000000000791b */ /* 0x003fea0003800000 */
.L_x_416:
[----:B------:R-:W-:Y:S02]  /*2f80*/  IMAD.MOV.U32 R10, RZ, RZ, 0x4 ;  /* 0x00000004ff0a7424 */ /* 0x000fe400078e00ff */
[----:B------:R-:W-:-:S06]  /*2f90*/  IMAD.MOV.U32 R6, RZ, RZ, R12 ;  /* 0x000000ffff067224 */ /* 0x000fcc00078e000c */
[----:B------:R-:W-:-:S10]  /*2fa0*/  DADD R6, R8, R6 ;  /* 0x0000000008067229 */ /* 0x000fd40000000006 */
[----:B------:R-:W-:-:S07]  /*2fb0*/  IMAD.MOV.U32 R13, RZ, RZ, R7 ;  /* 0x000000ffff0d7224 */ /* 0x000fce00078e0007 */
[----:B------:R-:W-:Y:S05]  /*2fc0*/  WARPSYNC.COLLECTIVE R4, `(.L_x_417) ;  /* 0x0000000004087348 */ /* 0x000fea0003c00000 */
[----:B------:R0:W1:Y:S02]  /*2fd0*/  SHFL.DOWN P0, R12, R13, R10, R11 ;  /* 0x0800000a0d0c7389 */ /* 0x000064000000000b */
[----:B01----:R-:W-:Y:S05]  /*2fe0*/  ENDCOLLECTIVE ;  /* 0x000000000000791b */ /* 0x003fea0003800000 */
.L_x_417:
[----:B------:R-:W-:Y:S02]  /*2ff0*/  IMAD.MOV.U32 R13, RZ, RZ, R6 ;  /* 0x000000ffff0d7224 */ /* 0x000fe400078e0006 */
[----:B------:R-:W-:-:S07]  /*3000*/  IMAD.MOV.U32 R9, RZ, RZ, R12 ;  /* 0x000000ffff097224 */ /* 0x000fce00078e000c */
[----:B------:R-:W-:Y:S05]  /*3010*/  WARPSYNC.COLLECTIVE R4, `(.L_x_418) ;  /* 0x0000000004087348 */ /* 0x000fea0003c00000 */
[----:B------:R0:W1:Y:S02]  /*3020*/  SHFL.DOWN P0, R12, R13, R10, R11 ;  /* 0x0800000a0d0c7389 */ /* 0x000064000000000b */
[----:B01----:R-:W-:Y:S05]  /*3030*/  ENDCOLLECTIVE ;  /* 0x000000000000791b */ /* 0x003fea0003800000 */
.L_x_418:
[----:B------:R-:W-:Y:S02]  /*3040*/  IMAD.MOV.U32 R10, RZ, RZ, 0x2 ;  /* 0x00000002ff0a7424 */ /* 0x000fe400078e00ff */
[----:B------:R-:W-:-:S06]  /*3050*/  IMAD.MOV.U32 R8, RZ, RZ, R12 ;  /* 0x000000ffff087224 */ /* 0x000fcc00078e000c */
[----:B------:R-:W-:-:S10]  /*3060*/  DADD R8, R6, R8 ;  /* 0x0000000006087229 */ /* 0x000fd40000000008 */
[----:B------:R-:W-:-:S07]  /*3070*/  IMAD.MOV.U32 R13, RZ, RZ, R9 ;  /* 0x000000ffff0d7224 */ /* 0x000fce00078e0009 */
[----:B------:R-:W-:Y:S05]  /*3080*/  WARPSYNC.COLLECTIVE R4, `(.L_x_419) ;  /* 0x0000000004087348 */ /* 0x000fea0003c00000 */
[----:B------:R0:W1:Y:S02]  /*3090*/  SHFL.DOWN P0, R12, R13, R10, R11 ;  /* 0x0800000a0d0c7389 */ /* 0x000064000000000b */
[----:B01----:R-:W-:Y:S05]  /*30a0*/  ENDCOLLECTIVE ;  /* 0x000000000000791b */ /* 0x003fea0003800000 */
.L_x_419:
[----:B------:R-:W-:Y:S02]  /*30b0*/  IMAD.MOV.U32 R13, RZ, RZ, R8 ;  /* 0x000000ffff0d7224 */ /* 0x000fe400078e0008 */
[----:B------:R-:W-:-:S07]  /*30c0*/  IMAD.MOV.U32 R7, RZ, RZ, R12 ;  /* 0x000000ffff077224 */ /* 0x000fce00078e000c */
[----:B------:R-:W-:Y:S05]  /*30d0*/  WARPSYNC.COLLECTIVE R4, `(.L_x_420) ;  /* 0x0000000004087348 */ /* 0x000fea0003c00000 */
[----:B------:R0:W1:Y:S02]  /*30e0*/  SHFL.DOWN P0, R12, R13, R10, R11 ;  /* 0x0800000a0d0c7389 */ /* 0x000064000000000b */
[----:B01----:R-:W-:Y:S05]  /*30f0*/  ENDCOLLECTIVE ;  /* 0x000000000000791b */ /* 0x003fea0003800000 */
.L_x_420:
[----:B------:R-:W-:Y:S02]  /*3100*/  IMAD.MOV.U32 R10, RZ, RZ, 0x1 ;  /* 0x00000001ff0a7424 */ /* 0x000fe400078e00ff */
[----:B------:R-:W-:-:S06]  /*3110*/  IMAD.MOV.U32 R6, RZ, RZ, R12 ;  /* 0x000000ffff067224 */ /* 0x000fcc00078e000c */
[----:B------:R-:W-:-:S10]  /*3120*/  DADD R6, R8, R6 ;  /* 0x0000000008067229 */ /* 0x000fd40000000006 */
[----:B------:R-:W-:-:S07]  /*3130*/  IMAD.MOV.U32 R13, RZ, RZ, R7 ;  /* 0x000000ffff0d7224 */ /* 0x000fce00078e0007 */
[----:B------:R-:W-:Y:S05]  /*3140*/  WARPSYNC.COLLECTIVE R4, `(.L_x_421) ;  /* 0x0000000004087348 */ /* 0x000fea0003c00000 */
[----:B------:R0:W1:Y:S02]  /*3150*/  SHFL.DOWN P0, R12, R13, R10, R11 ;  /* 0x0800000a0d0c7389 */ /* 0x000064000000000b */
[----:B01----:R-:W-:Y:S05]  /*3160*/  ENDCOLLECTIVE ;  /* 0x000000000000791b */ /* 0x003fea0003800000 */
.L_x_421:
[----:B------:R-:W-:Y:S02]  /*3170*/  IMAD.MOV.U32 R13, RZ, RZ, R6 ;  /* 0x000000ffff0d7224 */ /* 0x000fe400078e0006 */
[----:B------:R-:W-:-:S07]  /*3180*/  IMAD.MOV.U32 R14, RZ, RZ, R12 ;  /* 0x000000ffff0e7224 */ /* 0x000fce00078e000c */
[----:B------:R-:W-:Y:S05]  /*3190*/  WARPSYNC.COLLECTIVE R4, `(.L_x_422) ;  /* 0x0000000004087348 */ /* 0x000fea0003c00000 */
[----:B------:R0:W1:Y:S02]  /*31a0*/  SHFL.DOWN P0, R12, R13, R10, R11 ;  /* 0x0800000a0d0c7389 */ /* 0x000064000000000b */
[----:B01----:R-:W-:Y:S05]  /*31b0*/  ENDCOLLECTIVE ;  /* 0x000000000000791b */ /* 0x003fea0003800000 */
.L_x_422:
[----:B------:R-:W-:-:S04]  /*31c0*/  ISETP.GT.U32.AND P0, PT, R2, R3, PT ;  /* 0x000000030200720c */ /* 0x000fc80003f04070 */
[----:B------:R-:W-:-:S04]  /*31d0*/  ISETP.GT.U32.AND.EX P0, PT, R0, R5, PT, P0 ;  /* 0x000000050000720c */ /* 0x000fc80003f04100 */
[----:B------:R-:W-:Y:S02]  /*31e0*/  SEL R8, R2, R3, P0 ;  /* 0x0000000302087207 */ /* 0x000fe40000000000 */
[----:B------:R-:W-:Y:S01]  /*31f0*/  SEL R9, R0, R5, P0 ;  /* 0x0000000500097207 */ /* 0x000fe20000000000 */
[----:B------:R-:W-:Y:S06]  /*3200*/  BRA `(.L_x_423) ;  /* 0xfffffff000587947 */ /* 0x000fec000383ffff */
        .weak           $__internal_7_$__cuda_sm20_div_rn_f64_full
        .type           $__internal_7_$__cuda_sm20_div_rn_f64_full,@function
        .size           $__internal_7_$__cuda_sm20_div_rn_f64_full,(.L_x_445 - $__internal_7_$__cuda_sm20_div_rn_f64_full)
$__internal_7_$__cuda_sm20_div_rn_f64_full:
        /* <DEDUP_REMOVED lines=30> */
.L_x_424:
        /* <DEDUP_REMOVED lines=37> */
.L_x_425:
        /* <DEDUP_REMOVED lines=16> */
.L_x_428:
[----:B------:R-:W-:Y:S01]  /*3740*/  LOP3.LUT R15, R9, 0x80000, RZ, 0xfc, !PT ;  /* 0x00080000090f7812 */ /* 0x000fe200078efcff */
[----:B------:R-:W-:Y:S01]  /*3750*/  IMAD.MOV.U32 R14, RZ, RZ, R8 ;  /* 0x000000ffff0e7224 */ /* 0x000fe200078e0008 */
[----:B------:R-:W-:Y:S06]  /*3760*/  BRA `(.L_x_426) ;  /* 0x0000000000087947 */ /* 0x000fec0003800000 */
.L_x_427:
[----:B------:R-:W-:Y:S01]  /*3770*/  LOP3.LUT R15, R7, 0x80000, RZ, 0xfc, !PT ;  /* 0x00080000070f7812 */ /* 0x000fe200078efcff */
[----:B------:R-:W-:-:S07]  /*3780*/  IMAD.MOV.U32 R14, RZ, RZ, R6 ;  /* 0x000000ffff0e7224 */ /* 0x000fce00078e0006 */
.L_x_426:
[----:B------:R-:W-:Y:S02]  /*3790*/  IMAD.MOV.U32 R2, RZ, RZ, R0 ;  /* 0x000000ffff027224 */ /* 0x000fe400078e0000 */
[----:B------:R-:W-:-:S04]  /*37a0*/  IMAD.MOV.U32 R3, RZ, RZ, 0x0 ;  /* 0x00000000ff037424 */ /* 0x000fc800078e00ff */
[----:B------:R-:W-:Y:S05]  /*37b0*/  RET.REL.NODEC R2 `(_Z41compute_row_shift_scale_from_input_kernelIfLi256EEvPKT_lldifPiPf) ;  /* 0xffffffc802107950 */ /* 0x000fea0003c3ffff */
.L_x_429:
        /* <DEDUP_REMOVED lines=12> */
.L_x_445:


//--------------------- .text._Z30apply_chunk_shift_clamp_kernelPxlliPKixx --------------------------
	.section	.text._Z30apply_chunk_shift_clamp_kernelPxlliPKixx,"ax",@progbits
	.align	128
        .global         _Z30apply_chunk_shift_clamp_kernelPxlliPKixx
        .type           _Z30apply_chunk_shift_clamp_kernelPxlliPKixx,@function
        .size           _Z30apply_chunk_shift_clamp_kernelPxlliPKixx,(.L_x_446 - _Z30apply_chunk_shift_clamp_kernelPxlliPKixx)
        .other          _Z30apply_chunk_shift_clamp_kernelPxlliPKixx,@"STO_CUDA_ENTRY STV_DEFAULT"
_Z30apply_chunk_shift_clamp_kernelPxlliPKixx:
.text._Z30apply_chunk_shift_clamp_kernelPxlliPKixx:
        /* <DEDUP_REMOVED lines=10> */
[----:B------:R-:W0:Y:S01]  /*00a0*/  LDCU UR4, c[0x0][0x394] ;  /* 0x00007280ff0477ac */ /* 0x000e220008000800 */
[----:B------:R-:W-:Y:S01]  /*00b0*/  BSSY.RECONVERGENT B0, `(.L_x_430) ;  /* 0x000001c000007945 */ /* 0x000fe20003800200 */
[----:B------:R-:W1:Y:S01]  /*00c0*/  LDCU.64 UR6, c[0x0][0x358] ;  /* 0x00006b00ff0677ac */ /* 0x000e620008000a00 */
[----:B0-----:R-:W-:-:S04]  /*00d0*/  LOP3.LUT R0, R3, UR4, RZ, 0xfc, !PT ;  /* 0x0000000403007c12 */ /* 0x001fc8000f8efcff */
[----:B------:R-:W-:-:S13]  /*00e0*/  ISETP.NE.U32.AND P0, PT, R0, RZ, PT ;  /* 0x000000ff0000720c */ /* 0x000fda0003f05070 */
[----:B-1----:R-:W-:Y:S05]  /*00f0*/  @P0 BRA `(.L_x_431) ;  /* 0x0000000000540947 */ /* 0x002fea0003800000 */
[----:B------:R-:W0:Y:S02]  /*0100*/  LDCU UR4, c[0x0][0x390] ;  /* 0x00007200ff0477ac */ /* 0x000e240008000800 */
[----:B0-----:R-:W0:Y:S01]  /*0110*/  I2F.U32.RP R0, UR4 ;  /* 0x0000000400007d06 */ /* 0x001e220008209000 */
[----:B------:R-:W-:-:S07]  /*0120*/  ISETP.NE.U32.AND P2, PT, RZ, UR4, PT ;  /* 0x00000004ff007c0c */ /* 0x000fce000bf45070 */
[----:B0-----:R-:W0:Y:S02]  /*0130*/  MUFU.RCP R0, R0 ;  /* 0x0000000000007308 */ /* 0x001e240000001000 */
[----:B0-----:R-:W-:-:S06]  /*0140*/  VIADD R4, R0, 0xffffffe ;  /* 0x0ffffffe00047836 */ /* 0x001fcc0000000000 */
[----:B------:R0:W1:Y:S02]  /*0150*/  F2I.FTZ.U32.TRUNC.NTZ R5, R4 ;  /* 0x0000000400057305 */ /* 0x000064000021f000 */
[----:B0-----:R-:W-:Y:S02]  /*0160*/  IMAD.MOV.U32 R4, RZ, RZ, RZ ;  /* 0x000000ffff047224 */ /* 0x001fe400078e00ff */
[----:B-1----:R-:W-:-:S04]  /*0170*/  IMAD.MOV R7, RZ, RZ, -R5 ;  /* 0x000000ffff077224 */ /* 0x002fc800078e0a05 */
[----:B------:R-:W-:-:S04]  /*0180*/  IMAD R7, R7, UR4, RZ ;  /* 0x0000000407077c24 */ /* 0x000fc8000f8e02ff */
[----:B------:R-:W-:-:S04]  /*0190*/  IMAD.HI.U32 R5, R5, R7, R4 ;  /* 0x0000000705057227 */ /* 0x000fc800078e0004 */
[----:B------:R-:W-:Y:S02]  /*01a0*/  IMAD.MOV.U32 R7, RZ, RZ, RZ ;  /* 0x000000ffff077224 */ /* 0x000fe400078e00ff */
[----:B------:R-:W-:-:S04]  /*01b0*/  IMAD.HI.U32 R6, R5, R2, RZ ;  /* 0x0000000205067227 */ /* 0x000fc800078e00ff */
[----:B------:R-:W-:-:S04]  /*01c0*/  IMAD.MOV R5, RZ, RZ, -R6 ;  /* 0x000000ffff057224 */ /* 0x000fc800078e0a06 */
[----:B------:R-:W-:-:S05]  /*01d0*/  IMAD R5, R5, UR4, R2 ;  /* 0x0000000405057c24 */ /* 0x000fca000f8e0202 */
[----:B------:R-:W-:-:S13]  /*01e0*/  ISETP.GE.U32.AND P0, PT, R5, UR4, PT ;  /* 0x0000000405007c0c */ /* 0x000fda000bf06070 */
[----:B------:R-:W-:Y:S02]  /*01f0*/  @P0 VIADD R5, R5, -UR4 ;  /* 0x8000000405050c36 */ /* 0x000fe40008000000 */
[----:B------:R-:W-:-:S03]  /*0200*/  @P0 VIADD R6, R6, 0x1 ;  /* 0x0000000106060836 */ /* 0x000fc60000000000 */
[----:B------:R-:W-:-:S13]  /*0210*/  ISETP.GE.U32.AND P1, PT, R5, UR4, PT ;  /* 0x0000000405007c0c */ /* 0x000fda000bf26070 */
[----:B------:R-:W-:Y:S01]  /*0220*/  @P1 VIADD R6, R6, 0x1 ;  /* 0x0000000106061836 */ /* 0x000fe20000000000 */
[----:B------:R-:W-:Y:S01]  /*0230*/  @!P2 LOP3.LUT R6, RZ, UR4, RZ, 0x33, !PT ;  /* 0x00000004ff06ac12 */ /* 0x000fe2000f8e33ff */
[----:B------:R-:W-:Y:S06]  /*0240*/  BRA `(.L_x_432) ;  /* 0x0000000000087947 */ /* 0x000fec0003800000 */
.L_x_431:
[----:B------:R-:W-:-:S07]  /*0250*/  MOV R0, 0x270 ;  /* 0x0000027000007802 */ /* 0x000fce0000000f00 */
[----:B------:R-:W-:Y:S05]  /*0260*/  CALL.REL.NOINC `($__internal_8_$__cuda_sm20_div_s64) ;  /* 0x0000000000d47944 */ /* 0x000fea0003c00000 */
.L_x_432:
[----:B------:R-:W-:Y:S05]  /*0270*/  BSYNC.RECONVERGENT B0 ;  /* 0x0000000000007941 */ /* 0x000fea0003800200 */
.L_x_430:
[----:B------:R-:W0:Y:S01]  /*0280*/  LDCU.64 UR4, c[0x0][0x390] ;  /* 0x00007200ff0477ac */ /* 0x000e220008000a00 */
[----:B------:R-:W-:Y:S01]  /*0290*/  IADD3 R9, P0, PT, RZ, -R6, RZ ;  /* 0x80000006ff097210 */ /* 0x000fe20007f1e0ff */
[----:B------:R-:W1:Y:S01]  /*02a0*/  LDC R10, c[0x0][0x398] ;  /* 0x0000e600ff0a7b82 */ /* 0x000e620000000800 */
[----:B------:R-:W2:Y:S03]  /*02b0*/  LDCU.64 UR8, c[0x0][0x3b0] ;  /* 0x00007600ff0877ac */ /* 0x000ea60008000a00 */
[----:B------:R-:W-:-:S04]  /*02c0*/  IMAD.X R0, RZ, RZ, ~R7, P0 ;  /* 0x000000ffff007224 */ /* 0x000fc800000e0e07 */
[----:B0-----:R-:W-:Y:S02]  /*02d0*/  IMAD R0, R0, UR4, RZ ;  /* 0x0000000400007c24 */ /* 0x001fe4000f8e02ff */
[----:B------:R-:W-:-:S04]  /*02e0*/  IMAD.WIDE.U32 R4, R9, UR4, R2 ;  /* 0x0000000409047c25 */ /* 0x000fc8000f8e0002 */
[----:B------:R-:W-:Y:S01]  /*02f0*/  IMAD R7, R9, UR5, R0 ;  /* 0x0000000509077c24 */ /* 0x000fe2000f8e0200 */
[----:B------:R-:W0:Y:S01]  /*0300*/  LDCU.64 UR4, c[0x0][0x380] ;  /* 0x00007000ff0477ac */ /* 0x000e220008000a00 */
[----:B------:R-:W3:Y:S02]  /*0310*/  LDC.64 R8, c[0x0][0x3a0] ;  /* 0x0000e800ff087b82 */ /* 0x000ee40000000a00 */
[----:B------:R-:W-:-:S05]  /*0320*/  IMAD.IADD R5, R5, 0x1, R7 ;  /* 0x0000000105057824 */ /* 0x000fca00078e0207 */
[----:B------:R-:W-:-:S04]  /*0330*/  SHF.R.U64 R5, R4, 0x8, R5 ;  /* 0x0000000804057819 */ /* 0x000fc80000001205 */
[----:B-1----:R-:W-:-:S13]  /*0340*/  ISETP.GE.AND P0, PT, R5, R10, PT ;  /* 0x0000000a0500720c */ /* 0x002fda0003f06270 */
[----:B------:R-:W-:Y:S01]  /*0350*/  @P0 VIADD R5, R10, 0xffffffff ;  /* 0xffffffff0a050836 */ /* 0x000fe20000000000 */
[----:B0-----:R-:W-:-:S03]  /*0360*/  LEA R4, P0, R2, UR4, 0x3 ;  /* 0x0000000402047c11 */ /* 0x001fc6000f8018ff */
[----:B------:R-:W-:Y:S01]  /*0370*/  IMAD R7, R6, R10, R5 ;  /* 0x0000000a06077224 */ /* 0x000fe200078e0205 */
[----:B------:R-:W-:Y:S01]  /*0380*/  LEA.HI.X R5, R2, UR5, R3, 0x3, P0 ;  /* 0x0000000502057c11 */ /* 0x000fe200080f1c03 */
[----:B------:R-:W0:Y:S02]  /*0390*/  LDCU.64 UR4, c[0x0][0x3a8] ;  /* 0x00007500ff0477ac */ /* 0x000e240008000a00 */
[----:B---3--:R-:W-:Y:S02]  /*03a0*/  IMAD.WIDE R6, R7, 0x4, R8 ;  /* 0x0000000407067825 */ /* 0x008fe400078e0208 */
[----:B------:R-:W3:Y:S04]  /*03b0*/  LDG.E.64 R2, desc[UR6][R4.64] ;  /* 0x0000000604027981 */ /* 0x000ee8000c1e1b00 */
[----:B------:R-:W4:Y:S01]  /*03c0*/  LDG.E.CONSTANT R6, desc[UR6][R6.64] ;  /* 0x0000000606067981 */ /* 0x000f22000c1e9900 */
[----:B------:R-:W-:Y:S01]  /*03d0*/  IMAD.MOV.U32 R9, RZ, RZ, 0x1 ;  /* 0x00000001ff097424 */ /* 0x000fe200078e00ff */
[----:B---3--:R-:W-:Y:S01]  /*03e0*/  IADD3 R11, P2, PT, RZ, -R2, RZ ;  /* 0x80000002ff0b7210 */ /* 0x008fe20007f5e0ff */
[----:B----4-:R-:W-:Y:S01]  /*03f0*/  VIADD R0, R6, 0xffffffff ;  /* 0xffffffff06007836 */ /* 0x010fe20000000000 */
[----:B------:R-:W-:-:S02]  /*0400*/  ISETP.LT.AND P1, PT, R3, RZ, PT ;  /* 0x000000ff0300720c */ /* 0x000fc40003f21270 */
[----:B------:R-:W-:Y:S02]  /*0410*/  ISETP.GT.AND P0, PT, R6, RZ, PT ;  /* 0x000000ff0600720c */ /* 0x000fe40003f04270 */
[CC--:B------:R-:W-:Y:S01]  /*0420*/  SHF.L.U32 R8, R9.reuse, R0.reuse, RZ ;  /* 0x0000000009087219 */ /* 0x0c0fe200000006ff */
[----:B------:R-:W-:Y:S01]  /*0430*/  IMAD.X R13, RZ, RZ, ~R3, P2 ;  /* 0x000000ffff0d7224 */ /* 0x000fe200010e0e03 */
[----:B------:R-:W-:Y:S02]  /*0440*/  SHF.L.U64.HI R9, R9, R0, RZ ;  /* 0x0000000009097219 */ /* 0x000fe400000102ff */
[----:B------:R-:W-:Y:S02]  /*0450*/  SEL R0, R11, R2, P1 ;  /* 0x000000020b007207 */ /* 0x000fe40000800000 */
[----:B------:R-:W-:Y:S02]  /*0460*/  SEL R7, R8, RZ, P0 ;  /* 0x000000ff08077207 */ /* 0x000fe40000000000 */
[----:B------:R-:W-:-:S02]  /*0470*/  SEL R9, R9, RZ, P0 ;  /* 0x000000ff09097207 */ /* 0x000fc40000000000 */
[----:B------:R-:W-:Y:S02]  /*0480*/  SEL R2, R13, R3, P1 ;  /* 0x000000030d027207 */ /* 0x000fe40000800000 */
[----:B------:R-:W-:-:S05]  /*0490*/  IADD3 R7, P0, PT, R7, R0, RZ ;  /* 0x0000000007077210 */ /* 0x000fca0007f1e0ff */
[----:B------:R-:W-:-:S05]  /*04a0*/  IMAD.X R9, R9, 0x1, R2, P0 ;  /* 0x0000000109097824 */ /* 0x000fca00000e0602 */
[-CC-:B------:R-:W-:Y:S02]  /*04b0*/  SHF.R.U64 R2, R7, R6.reuse, R9.reuse ;  /* 0x0000000607027219 */ /* 0x180fe40000001209 */
[----:B------:R-:W-:Y:S02]  /*04c0*/  SHF.R.U32.HI R0, RZ, R6, R9 ;  /* 0x00000006ff007219 */ /* 0x000fe40000011609 */
[----:B------:R-:W-:Y:S02]  /*04d0*/  IADD3 R7, P1, PT, RZ, -R2, RZ ;  /* 0x80000002ff077210 */ /* 0x000fe40007f3e0ff */
[----:B------:R-:W-:-:S03]  /*04e0*/  ISETP.GE.AND P0, PT, R3, RZ, PT ;  /* 0x000000ff0300720c */ /* 0x000fc60003f06270 */
[----:B------:R-:W-:Y:S01]  /*04f0*/  IMAD.X R3, RZ, RZ, ~R0, P1 ;  /* 0x000000ffff037224 */ /* 0x000fe200008e0e00 */
[----:B------:R-:W-:-:S04]  /*0500*/  SEL R2, R7, R2, !P0 ;  /* 0x0000000207027207 */ /* 0x000fc80004000000 */
[----:B------:R-:W-:Y:S02]  /*0510*/  SEL R0, R3, R0, !P0 ;  /* 0x0000000003007207 */ /* 0x000fe40004000000 */
[----:B0-----:R-:W-:-:S04]  /*0520*/  ISETP.GT.U32.AND P0, PT, R2, UR4, PT ;  /* 0x0000000402007c0c */ /* 0x001fc8000bf04070 */
[----:B------:R-:W-:-:S04]  /*0530*/  ISETP.GT.AND.EX P0, PT, R0, UR5, PT, P0 ;  /* 0x0000000500007c0c */ /* 0x000fc8000bf04300 */
[----:B------:R-:W-:Y:S02]  /*0540*/  SEL R2, R2, UR4, P0 ;  /* 0x0000000402027c07 */ /* 0x000fe40008000000 */
[----:B------:R-:W-:Y:S02]  /*0550*/  SEL R0, R0, UR5, P0 ;  /* 0x0000000500007c07 */ /* 0x000fe40008000000 */
[----:B--2---:R-:W-:-:S04]  /*0560*/  ISETP.LT.U32.AND P0, PT, R2, UR8, PT ;  /* 0x0000000802007c0c */ /* 0x004fc8000bf01070 */
[----:B------:R-:W-:-:S04]  /*0570*/  ISETP.LT.AND.EX P0, PT, R0, UR9, PT, P0 ;  /* 0x0000000900007c0c */ /* 0x000fc8000bf01300 */
[----:B------:R-:W-:Y:S02]  /*0580*/  SEL R2, R2, UR8, P0 ;  /* 0x0000000802027c07 */ /* 0x000fe40008000000 */
[----:B------:R-:W-:-:S05]  /*0590*/  SEL R3, R0, UR9, P0 ;  /* 0x0000000900037c07 */ /* 0x000fca0008000000 */
[----:B------:R-:W-:Y:S01]  /*05a0*/  STG.E.64 desc[UR6][R4.64], R2 ;  /* 0x0000000204007986 */ /* 0x000fe2000c101b06 */
[----:B------:R-:W-:Y:S05]  /*05b0*/  EXIT ;  /* 0x000000000000794d */ /* 0x000fea0003800000 */
        .weak           $__internal_8_$__cuda_sm20_div_s64
        .type           $__internal_8_$__cuda_sm20_div_s64,@function
        .size           $__internal_8_$__cuda_sm20_div_s64,(.L_x_446 - $__internal_8_$__cuda_sm20_div_s64)
$__internal_8_$__cuda_sm20_div_s64:
[----:B------:R-:W0:Y:S01]  /*05c0*/  LDCU.64 UR8, c[0x0][0x390] ;  /* 0x00007200ff0877ac */ /* 0x000e220008000a00 */
[----:B------:R-:W-:Y:S01]  /*05d0*/  ISETP.GE.AND P3, PT, R3, RZ, PT ;  /* 0x000000ff0300720c */ /* 0x000fe20003f66270 */
[----:B0-----:R-:W-:Y:S02]  /*05e0*/  UIADD3 UR4, UP1, UPT, URZ, -UR8, URZ ;  /* 0x80000008ff047290 */ /* 0x001fe4000ff3e0ff */
[----:B------:R-:W-:Y:S02]  /*05f0*/  UISETP.GE.AND UP0, UPT, UR9, URZ, UPT ;  /* 0x000000ff0900728c */ /* 0x000fe4000bf06270 */
[----:B------:R-:W-:Y:S02]  /*0600*/  UIADD3.X UR5, UPT, UPT, URZ, ~UR9, URZ, UP1, !UPT ;  /* 0x80000009ff057290 */ /* 0x000fe40008ffe4ff */
[----:B------:R-:W-:Y:S02]  /*0610*/  USEL UR4, UR4, UR8, !UP0 ;  /* 0x0000000804047287 */ /* 0x000fe4000c000000 */
[----:B------:R-:W-:-:S09]  /*0620*/  USEL UR5, UR5, UR9, !UP0 ;  /* 0x0000000905057287 */ /* 0x000fd2000c000000 */
[----:B------:R-:W0:Y:S08]  /*0630*/  I2F.U64.RP R8, UR4 ;  /* 0x0000000400087d12 */ /* 0x000e300008309000 */
[----:B0-----:R-:W0:Y:S02]  /*0640*/  MUFU.RCP R8, R8 ;  /* 0x0000000800087308 */ /* 0x001e240000001000 */
[----:B0-----:R-:W-:-:S06]  /*0650*/  VIADD R4, R8, 0x1ffffffe ;  /* 0x1ffffffe08047836 */ /* 0x001fcc0000000000 */
[----:B------:R-:W0:Y:S02]  /*0660*/  F2I.U64.TRUNC R4, R4 ;  /* 0x0000000400047311 */ /* 0x000e24000020d800 */
[----:B0-----:R-:W-:-:S04]  /*0670*/  IMAD.WIDE.U32 R6, R4, UR4, RZ ;  /* 0x0000000404067c25 */ /* 0x001fc8000f8e00ff */
[----:B------:R-:W-:Y:S01]  /*0680*/  IMAD R7, R4, UR5, R7 ;  /* 0x0000000504077c24 */ /* 0x000fe2000f8e0207 */
[----:B------:R-:W-:-:S03]  /*0690*/  IADD3 R9, P0, PT, RZ, -R6, RZ ;  /* 0x80000006ff097210 */ /* 0x000fc60007f1e0ff */
[----:B------:R-:W-:Y:S02]  /*06a0*/  IMAD R7, R5, UR4, R7 ;  /* 0x0000000405077c24 */ /* 0x000fe4000f8e0207 */
[----:B------:R-:W-:-:S04]  /*06b0*/  IMAD.HI.U32 R6, R4, R9, RZ ;  /* 0x0000000904067227 */ /* 0x000fc800078e00ff */
[----:B------:R-:W-:Y:S02]  /*06c0*/  IMAD.X R11, RZ, RZ, ~R7, P0 ;  /* 0x000000ffff0b7224 */ /* 0x000fe400000e0e07 */
[----:B------:R-:W-:Y:S02]  /*06d0*/  IMAD.MOV.U32 R7, RZ, RZ, R4 ;  /* 0x000000ffff077224 */ /* 0x000fe400078e0004 */
[-C--:B------:R-:W-:Y:S02]  /*06e0*/  IMAD R13, R5, R11.reuse, RZ ;  /* 0x0000000b050d7224 */ /* 0x080fe400078e02ff */
[----:B------:R-:W-:-:S04]  /*06f0*/  IMAD.WIDE.U32 R6, P0, R4, R11, R6 ;  /* 0x0000000b04067225 */ /* 0x000fc80007800006 */
[----:B------:R-:W-:-:S04]  /*0700*/  IMAD.HI.U32 R11, R5, R11, RZ ;  /* 0x0000000b050b7227 */ /* 0x000fc800078e00ff */
[----:B------:R-:W-:-:S05]  /*0710*/  IMAD.HI.U32 R6, P1, R5, R9, R6 ;  /* 0x0000000905067227 */ /* 0x000fca0007820006 */
[----:B------:R-:W-:Y:S01]  /*0720*/  IADD3 R7, P2, PT, R13, R6, RZ ;  /* 0x000000060d077210 */ /* 0x000fe20007f5e0ff */
[----:B------:R-:W-:-:S04]  /*0730*/  IMAD.X R6, R11, 0x1, R5, P0 ;  /* 0x000000010b067824 */ /* 0x000fc800000e0605 */
[----:B------:R-:W-:Y:S01]  /*0740*/  IMAD.WIDE.U32 R4, R7, UR4, RZ ;  /* 0x0000000407047c25 */ /* 0x000fe2000f8e00ff */
[----:B------:R-:W-:-:S03]  /*0750*/  IADD3.X R9, PT, PT, RZ, RZ, R6, P2, P1 ;  /* 0x000000ffff097210 */ /* 0x000fc600017e2406 */
[----:B------:R-:W-:Y:S01]  /*0760*/  IMAD R6, R7, UR5, R5 ;  /* 0x0000000507067c24 */ /* 0x000fe2000f8e0205 */
[----:B------:R-:W-:Y:S02]  /*0770*/  IADD3 R11, P0, PT, RZ, -R4, RZ ;  /* 0x80000004ff0b7210 */ /* 0x000fe40007f1e0ff */
[-C--:B------:R-:W-:Y:S01]  /*0780*/  IADD3 R5, P4, PT, RZ, -R2.reuse, RZ ;  /* 0x80000002ff057210 */ /* 0x080fe20007f9e0ff */
[----:B------:R-:W-:Y:S02]  /*0790*/  IMAD R4, R9, UR4, R6 ;  /* 0x0000000409047c24 */ /* 0x000fe4000f8e0206 */
[----:B------:R-:W-:Y:S01]  /*07a0*/  IMAD.HI.U32 R6, R7, R11, RZ ;  /* 0x0000000b07067227 */ /* 0x000fe200078e00ff */
[----:B------:R-:W-:-:S03]  /*07b0*/  SEL R8, R5, R2, !P3 ;  /* 0x0000000205087207 */ /* 0x000fc60005800000 */
[----:B------:R-:W-:Y:S02]  /*07c0*/  IMAD.X R4, RZ, RZ, ~R4, P0 ;  /* 0x000000ffff047224 */ /* 0x000fe400000e0e04 */
[----:B------:R-:W-:Y:S02]  /*07d0*/  IMAD.X R5, RZ, RZ, ~R3, P4 ;  /* 0x000000ffff057224 */ /* 0x000fe400020e0e03 */
[----:B------:R-:W-:-:S03]  /*07e0*/  IMAD.WIDE.U32 R6, P0, R7, R4, R6 ;  /* 0x0000000407067225 */ /* 0x000fc60007800006 */
[----:B------:R-:W-:Y:S01]  /*07f0*/  SEL R10, R5, R3, !P3 ;  /* 0x00000003050a7207 */ /* 0x000fe20005800000 */
[----:B------:R-:W-:Y:S02]  /*0800*/  IMAD.MOV.U32 R5, RZ, RZ, RZ ;  /* 0x000000ffff057224 */ /* 0x000fe400078e00ff */
[----:B------:R-:W-:-:S04]  /*0810*/  IMAD.HI.U32 R7, P1, R9, R11, R6 ;  /* 0x0000000b09077227 */ /* 0x000fc80007820006 */
[CC--:B------:R-:W-:Y:S02]  /*0820*/  IMAD R6, R9.reuse, R4.reuse, RZ ;  /* 0x0000000409067224 */ /* 0x0c0fe400078e02ff */
[----:B------:R-:W-:-:S03]  /*0830*/  IMAD.HI.U32 R4, R9, R4, RZ ;  /* 0x0000000409047227 */ /* 0x000fc600078e00ff */
[----:B------:R-:W-:Y:S01]  /*0840*/  IADD3 R7, P2, PT, R6, R7, RZ ;  /* 0x0000000706077210 */ /* 0x000fe20007f5e0ff */
[----:B------:R-:W-:-:S04]  /*0850*/  IMAD.X R9, R4, 0x1, R9, P0 ;  /* 0x0000000104097824 */ /* 0x000fc800000e0609 */
[----:B------:R-:W-:Y:S01]  /*0860*/  IMAD.HI.U32 R4, R7, R8, RZ ;  /* 0x0000000807047227 */ /* 0x000fe200078e00ff */
[----:B------:R-:W-:-:S03]  /*0870*/  IADD3.X R9, PT, PT, RZ, RZ, R9, P2, P1 ;  /* 0x000000ffff097210 */ /* 0x000fc600017e2409 */
[----:B------:R-:W-:-:S04]  /*0880*/  IMAD.WIDE.U32 R4, R7, R10, R4 ;  /* 0x0000000a07047225 */ /* 0x000fc800078e0004 */
[C---:B------:R-:W-:Y:S02]  /*0890*/  IMAD R7, R9.reuse, R10, RZ ;  /* 0x0000000a09077224 */ /* 0x040fe400078e02ff */
[----:B------:R-:W-:-:S04]  /*08a0*/  IMAD.HI.U32 R4, P0, R9, R8, R4 ;  /* 0x0000000809047227 */ /* 0x000fc80007800004 */
[----:B------:R-:W-:Y:S01]  /*08b0*/  IMAD.HI.U32 R6, R9, R10, RZ ;  /* 0x0000000a09067227 */ /* 0x000fe200078e00ff */
[----:B------:R-:W-:-:S03]  /*08c0*/  IADD3 R7, P1, PT, R7, R4, RZ ;  /* 0x0000000407077210 */ /* 0x000fc60007f3e0ff */
[----:B------:R-:W-:Y:S02]  /*08d0*/  IMAD.X R6, RZ, RZ, R6, P0 ;  /* 0x000000ffff067224 */ /* 0x000fe400000e0606 */
[----:B------:R-:W-:-:S04]  /*08e0*/  IMAD.WIDE.U32 R4, R7, UR4, RZ ;  /* 0x0000000407047c25 */ /* 0x000fc8000f8e00ff */
[----:B------:R-:W-:Y:S01]  /*08f0*/  IMAD.X R6, RZ, RZ, R6, P1 ;  /* 0x000000ffff067224 */ /* 0x000fe200008e0606 */
[----:B------:R-:W-:Y:S01]  /*0900*/  IADD3 R9, P1, PT, -R4, R8, RZ ;  /* 0x0000000804097210 */ /* 0x000fe20007f3e1ff */
[C---:B------:R-:W-:Y:S01]  /*0910*/  IMAD R5, R7.reuse, UR5, R5 ;  /* 0x0000000507057c24 */ /* 0x040fe2000f8e0205 */
[----:B------:R-:W-:Y:S02]  /*0920*/  IADD3 R4, P2, PT, R7, 0x1, RZ ;  /* 0x0000000107047810 */ /* 0x000fe40007f5e0ff */
[----:B------:R-:W-:Y:S01]  /*0930*/  ISETP.GE.U32.AND P0, PT, R9, UR4, PT ;  /* 0x0000000409007c0c */ /* 0x000fe2000bf06070 */
[----:B------:R-:W-:-:S04]  /*0940*/  IMAD R5, R6, UR4, R5 ;  /* 0x0000000406057c24 */ /* 0x000fc8000f8e0205 */
[----:B------:R-:W-:Y:S01]  /*0950*/  IMAD.X R5, R10, 0x1, ~R5, P1 ;  /* 0x000000010a057824 */ /* 0x000fe200008e0e05 */
[----:B------:R-:W-:-:S04]  /*0960*/  IADD3 R8, P1, PT, R9, -UR4, RZ ;  /* 0x8000000409087c10 */ /* 0x000fc8000ff3e0ff */
[C---:B------:R-:W-:Y:S02]  /*0970*/  ISETP.GE.U32.AND.EX P0, PT, R5.reuse, UR5, PT, P0 ;  /* 0x0000000505007c0c */ /* 0x040fe4000bf06100 */
[----:B------:R-:W-:Y:S02]  /*0980*/  IADD3.X R10, PT, PT, R5, ~UR5, RZ, P1, !PT ;  /* 0x80000005050a7c10 */ /* 0x000fe40008ffe4ff */
[----:B------:R-:W-:Y:S01]  /*0990*/  SEL R8, R8, R9, P0 ;  /* 0x0000000908087207 */ /* 0x000fe20000000000 */
[----:B------:R-:W-:Y:S01]  /*09a0*/  IMAD.X R9, RZ, RZ, R6, P2 ;  /* 0x000000ffff097224 */ /* 0x000fe200010e0606 */
[----:B------:R-:W-:Y:S02]  /*09b0*/  SEL R10, R10, R5, P0 ;  /* 0x000000050a0a7207 */ /* 0x000fe40000000000 */
[----:B------:R-:W-:Y:S02]  /*09c0*/  SEL R5, R4, R7, P0 ;  /* 0x0000000704057207 */ /* 0x000fe40000000000 */
[----:B------:R-:W-:-:S02]  /*09d0*/  ISETP.GE.U32.AND P1, PT, R8, UR4, PT ;  /* 0x0000000408007c0c */ /* 0x000fc4000bf26070 */
[----:B------:R-:W-:Y:S02]  /*09e0*/  SEL R4, R9, R6, P0 ;  /* 0x0000000609047207 */ /* 0x000fe40000000000 */
[----:B------:R-:W-:Y:S02]  /*09f0*/  IADD3 R6, P2, PT, R5, 0x1, RZ ;  /* 0x0000000105067810 */ /* 0x000fe40007f5e0ff */
[----:B------:R-:W-:Y:S02]  /*0a00*/  ISETP.GE.U32.AND.EX P0, PT, R10, UR5, PT, P1 ;  /* 0x000000050a007c0c */ /* 0x000fe4000bf06110 */
[----:B------:R-:W-:Y:S01]  /*0a10*/  LOP3.LUT R8, R3, UR9, RZ, 0x3c, !PT ;  /* 0x0000000903087c12 */ /* 0x000fe2000f8e3cff */
[----:B------:R-:W-:Y:S01]  /*0a20*/  IMAD.X R7, RZ, RZ, R4, P2 ;  /* 0x000000ffff077224 */ /* 0x000fe200010e0604 */
[----:B------:R-:W-:Y:S02]  /*0a30*/  SEL R6, R6, R5, P0 ;  /* 0x0000000506067207 */ /* 0x000fe40000000000 */
[----:B------:R-:W-:-:S02]  /*0a40*/  ISETP.GE.AND P1, PT, R8, RZ, PT ;  /* 0x000000ff0800720c */ /* 0x000fc40003f26270 */
[----:B------:R-:W-:Y:S02]  /*0a50*/  SEL R7, R7, R4, P0 ;  /* 0x0000000407077207 */ /* 0x000fe40000000000 */
[-C--:B------:R-:W-:Y:S02]  /*0a60*/  IADD3 R5, P2, PT, RZ, -R6.reuse, RZ ;  /* 0x80000006ff057210 */ /* 0x080fe40007f5e0ff */
[----:B------:R-:W-:Y:S02]  /*0a70*/  ISETP.NE.U32.AND P0, PT, RZ, UR8, PT ;  /* 0x00000008ff007c0c */ /* 0x000fe4000bf05070 */
[----:B------:R-:W-:Y:S01]  /*0a80*/  SEL R6, R5, R6, !P1 ;  /* 0x0000000605067207 */ /* 0x000fe20004800000 */
[----:B------:R-:W-:Y:S01]  /*0a90*/  IMAD.X R4, RZ, RZ, ~R7, P2 ;  /* 0x000000ffff047224 */ /* 0x000fe200010e0e07 */
[----:B------:R-:W-:Y:S01]  /*0aa0*/  ISETP.NE.AND.EX P0, PT, RZ, UR9, PT, P0 ;  /* 0x00000009ff007c0c */ /* 0x000fe2000bf05300 */
[----:B------:R-:W-:-:S03]  /*0ab0*/  IMAD.MOV.U32 R5, RZ, RZ, 0x0 ;  /* 0x00000000ff057424 */ /* 0x000fc600078e00ff */
[----:B------:R-:W-:Y:S01]  /*0ac0*/  SEL R7, R4, R7, !P1 ;  /* 0x0000000704077207 */ /* 0x000fe20004800000 */
[----:B------:R-:W-:Y:S01]  /*0ad0*/  IMAD.MOV.U32 R4, RZ, RZ, R0 ;  /* 0x000000ffff047224 */ /* 0x000fe200078e0000 */
[----:B------:R-:W-:Y:S02]  /*0ae0*/  SEL R6, R6, 0xffffffff, P0 ;  /* 0xffffffff06067807 */ /* 0x000fe40000000000 */
[----:B------:R-:W-:Y:S01]  /*0af0*/  SEL R7, R7, 0xffffffff, P0 ;  /* 0xffffffff07077807 */ /* 0x000fe20000000000 */
[----:B------:R-:W-:Y:S06]  /*0b00*/  RET.REL.NODEC R4 `(_Z30apply_chunk_shift_clamp_kernelPxlliPKixx) ;  /* 0xfffffff4043c7950 */ /* 0x000fec0003c3ffff */
.L_x_433:
        /* <DEDUP_REMOVED lines=15> */
.L_x_446:


//--------------------- .text._Z28apply_row_shift_clamp_kernelPxllPKixx --------------------------
	.section	.text._Z28apply_row_shift_clamp_kernelPxllPKixx,"ax",@progbits
	.align	128
        .global         _Z28apply_row_shift_clamp_kernelPxllPKixx
        .type           _Z28apply_row_shift_clamp_kernelPxllPKixx,@function
        .size           _Z28apply_row_shift_clamp_kernelPxllPKixx,(.L_x_447 - _Z28apply_row_shift_clamp_kernelPxllPKixx)
        .other          _Z28apply_row_shift_clamp_kernelPxllPKixx,@"STO_CUDA_ENTRY STV_DEFAULT"
_Z28apply_row_shift_clamp_kernelPxllPKixx:
.text._Z28apply_row_shift_clamp_kernelPxllPKixx:
        /* <DEDUP_REMOVED lines=37> */
.L_x_435:
[----:B------:R-:W-:-:S07]  /*0250*/  MOV R0, 0x270 ;  /* 0x0000027000007802 */ /* 0x000fce0000000f00 */
[----:B------:R-:W-:Y:S05]  /*0260*/  CALL.REL.NOINC `($__internal_9_$__cuda_sm20_div_s64) ;  /* 0x0000000000a47944 */ /* 0x000fea0003c00000 */
.L_x_436:
[----:B------:R-:W-:Y:S05]  /*0270*/  BSYNC.RECONVERGENT B0 ;  /* 0x0000000000007941 */ /* 0x000fea0003800200 */
.L_x_434:
[----:B------:R-:W0:Y:S01]  /*0280*/  LDCU.64 UR4, c[0x0][0x398] ;  /* 0x00007300ff0477ac */ /* 0x000e220008000a00 */
[----:B------:R-:W1:Y:S01]  /*0290*/  LDCU.64 UR8, c[0x0][0x380] ;  /* 0x00007000ff0877ac */ /* 0x000e620008000a00 */
[----:B0-----:R-:W-:Y:S02]  /*02a0*/  LEA R8, P0, R6, UR4, 0x2 ;  /* 0x0000000406087c11 */ /* 0x001fe4000f8010ff */
[----:B-1----:R-:W-:Y:S02]  /*02b0*/  LEA R4, P1, R2, UR8, 0x3 ;  /* 0x0000000802047c11 */ /* 0x002fe4000f8218ff */
[----:B------:R-:W-:Y:S02]  /*02c0*/  LEA.HI.X R9, R6, UR5, R7, 0x2, P0 ;  /* 0x0000000506097c11 */ /* 0x000fe400080f1407 */
[----:B------:R-:W-:Y:S01]  /*02d0*/  LEA.HI.X R5, R2, UR9, R3, 0x3, P1 ;  /* 0x0000000902057c11 */ /* 0x000fe200088f1c03 */
[----:B------:R-:W-:Y:S01]  /*02e0*/  IMAD.MOV.U32 R13, RZ, RZ, 0x1 ;  /* 0x00000001ff0d7424 */ /* 0x000fe200078e00ff */
[----:B------:R-:W0:Y:S01]  /*02f0*/  LDCU.128 UR8, c[0x0][0x3a0] ;  /* 0x00007400ff0877ac */ /* 0x000e220008000c00 */
[----:B------:R-:W2:Y:S04]  /*0300*/  LDG.E.CONSTANT R8, desc[UR6][R8.64] ;  /* 0x0000000608087981 */ /* 0x000ea8000c1e9900 */
[----:B------:R-:W3:Y:S01]  /*0310*/  LDG.E.64 R2, desc[UR6][R4.64] ;  /* 0x0000000604027981 */ /* 0x000ee2000c1e1b00 */
[C---:B--2---:R-:W-:Y:S01]  /*0320*/  VIADD R0, R8.reuse, 0xffffffff ;  /* 0xffffffff08007836 */ /* 0x044fe20000000000 */
[----:B------:R-:W-:-:S02]  /*0330*/  ISETP.GT.AND P0, PT, R8, RZ, PT ;  /* 0x000000ff0800720c */ /* 0x000fc40003f04270 */
[----:B---3--:R-:W-:Y:S02]  /*0340*/  ISETP.LT.AND P1, PT, R3, RZ, PT ;  /* 0x000000ff0300720c */ /* 0x008fe40003f21270 */
[----:B------:R-:W-:Y:S02]  /*0350*/  IADD3 R11, P2, PT, RZ, -R2, RZ ;  /* 0x80000002ff0b7210 */ /* 0x000fe40007f5e0ff */
[----:B------:R-:W-:Y:S02]  /*0360*/  SHF.L.U32 R7, R13, R0, RZ ;  /* 0x000000000d077219 */ /* 0x000fe400000006ff */
[----:B------:R-:W-:Y:S01]  /*0370*/  SEL R2, R11, R2, P1 ;  /* 0x000000020b027207 */ /* 0x000fe20000800000 */
[----:B------:R-:W-:Y:S01]  /*0380*/  IMAD.X R11, RZ, RZ, ~R3, P2 ;  /* 0x000000ffff0b7224 */ /* 0x000fe200010e0e03 */
[----:B------:R-:W-:Y:S02]  /*0390*/  SHF.L.U64.HI R0, R13, R0, RZ ;  /* 0x000000000d007219 */ /* 0x000fe400000102ff */
[----:B------:R-:W-:-:S02]  /*03a0*/  SEL R7, R7, RZ, P0 ;  /* 0x000000ff07077207 */ /* 0x000fc40000000000 */
        /* <DEDUP_REMOVED lines=11> */
[----:B0-----:R-:W-:-:S04]  /*0460*/  ISETP.GT.U32.AND P0, PT, R2, UR8, PT ;  /* 0x0000000802007c0c */ /* 0x001fc8000bf04070 */
[----:B------:R-:W-:-:S04]  /*0470*/  ISETP.GT.AND.EX P0, PT, R0, UR9, PT, P0 ;  /* 0x0000000900007c0c */ /* 0x000fc8000bf04300 */
[----:B------:R-:W-:Y:S02]  /*0480*/  SEL R2, R2, UR8, P0 ;  /* 0x0000000802027c07 */ /* 0x000fe40008000000 */
[----:B------:R-:W-:Y:S02]  /*0490*/  SEL R0, R0, UR9, P0 ;  /* 0x0000000900007c07 */ /* 0x000fe40008000000 */
[----:B------:R-:W-:-:S04]  /*04a0*/  ISETP.LT.U32.AND P0, PT, R2, UR10, PT ;  /* 0x0000000a02007c0c */ /* 0x000fc8000bf01070 */
[----:B------:R-:W-:-:S04]  /*04b0*/  ISETP.LT.AND.EX P0, PT, R0, UR11, PT, P0 ;  /* 0x0000000b00007c0c */ /* 0x000fc8000bf01300 */
[----:B------:R-:W-:Y:S02]  /*04c0*/  SEL R2, R2, UR10, P0 ;  /* 0x0000000a02027c07 */ /* 0x000fe40008000000 */
[----:B------:R-:W-:-:S05]  /*04d0*/  SEL R3, R0, UR11, P0 ;  /* 0x0000000b00037c07 */ /* 0x000fca0008000000 */
[----:B------:R-:W-:Y:S01]  /*04e0*/  STG.E.64 desc[UR6][R4.64], R2 ;  /* 0x0000000204007986 */ /* 0x000fe2000c101b06 */
[----:B------:R-:W-:Y:S05]  /*04f0*/  EXIT ;  /* 0x000000000000794d */ /* 0x000fea0003800000 */
        .weak           $__internal_9_$__cuda_sm20_div_s64
        .type           $__internal_9_$__cuda_sm20_div_s64,@function
        .size           $__internal_9_$__cuda_sm20_div_s64,(.L_x_447 - $__internal_9_$__cuda_sm20_div_s64)
$__internal_9_$__cuda_sm20_div_s64:
        /* <DEDUP_REMOVED lines=84> */
[----:B------:R-:W-:Y:S06]  /*0a40*/  RET.REL.NODEC R4 `(_Z28apply_row_shift_clamp_kernelPxllPKixx) ;  /* 0xfffffff4046c7950 */ /* 0x000fec0003c3ffff */
.L_x_437:
        /* <DEDUP_REMOVED lines=11> */
.L_x_447:


//--------------------- .nv.shared._Z32compute_chunk_shift_scale_kernelILi256EEvPKxlliifPiPf --------------------------
	.section	.nv.shared._Z32compute_chunk_shift_scale_kernelILi256EEvPKxlliifPiPf,"aw",@nobits
	.sectionflags	@""
	.align	8
.nv.shared._Z32compute_chunk_shift_scale_kernelILi256EEvPKxlliifPiPf:
	.zero		1168


//--------------------- .nv.shared.reserved.0     --------------------------
	.section	.nv.shared.reserved.0,"aw",@nobits
	.weak		__nv_reservedSMEM_offset_0_alias
	.size		__nv_reservedSMEM_offset_0_alias, 0, 64
	.other		__nv_reservedSMEM_offset_0_alias,@"STO_CUDA_RESERVED_SHARED STV_DEFAULT"
__nv_reservedSMEM_offset_0_alias:
	.zero		0
	.zero		64


//--------------------- .nv.shared._Z30compute_row_shift_scale_kernelILi256EEvPKxllifPiPf --------------------------
	.section	.nv.shared._Z30compute_row_shift_scale_kernelILi256EEvPKxllifPiPf,"aw",@nobits
	.sectionflags	@""
	.align	8
.nv.shared._Z30compute_row_shift_scale_kernelILi256EEvPKxllifPiPf:
	.zero		1168


//--------------------- .nv.shared._Z43compute_chunk_shift_scale_from_input_kernelI13__nv_bfloat16Li256EEvPKT_llidifPiPf --------------------------
	.section	.nv.shared._Z43compute_chunk_shift_scale_from_input_kernelI13__nv_bfloat16Li256EEvPKT_llidifPiPf,"aw",@nobits
	.sectionflags	@""
	.align	8
.nv.shared._Z43compute_chunk_shift_scale_from_input_kernelI13__nv_bfloat16Li256EEvPKT_llidifPiPf:
	.zero		1168


//--------------------- .nv.shared._Z43compute_chunk_shift_scale_from_input_kernelI6__halfLi256EEvPKT_llidifPiPf --------------------------
	.section	.nv.shared._Z43compute_chunk_shift_scale_from_input_kernelI6__halfLi256EEvPKT_llidifPiPf,"aw",@nobits
	.sectionflags	@""
	.align	8
.nv.shared._Z43compute_chunk_shift_scale_from_input_kernelI6__halfLi256EEvPKT_llidifPiPf:
	.zero		1168


//--------------------- .nv.shared._Z43compute_chunk_shift_scale_from_input_kernelIfLi256EEvPKT_llidifPiPf --------------------------
	.section	.nv.shared._Z43compute_chunk_shift_scale_from_input_kernelIfLi256EEvPKT_llidifPiPf,"aw",@nobits
	.sectionflags	@""
	.align	8
.nv.shared._Z43compute_chunk_shift_scale_from_input_kernelIfLi256EEvPKT_llidifPiPf:
	.zero		1168


//--------------------- .nv.shared._Z41compute_row_shift_scale_from_input_kernelI13__nv_bfloat16Li256EEvPKT_lldifPiPf --------------------------
	.section	.nv.shared._Z41compute_row_shift_scale_from_input_kernelI13__nv_bfloat16Li256EEvPKT_lldifPiPf,"aw",@nobits
	.sectionflags	@""
	.align	8
.nv.shared._Z41compute_row_shift_scale_from_input_kernelI13__nv_bfloat16Li256EEvPKT_lldifPiPf:
	.zero		1168


//--------------------- .nv.shared._Z41compute_row_shift_scale_from_input_kernelI6__halfLi256EEvPKT_lldifPiPf --------------------------
	.section	.nv.shared._Z41compute_row_shift_scale_from_input_kernelI6__halfLi256EEvPKT_lldifPiPf,"aw",@nobits
	.sectionflags	@""
	.align	8
.nv.shared._Z41compute_row_shift_scale_from_input_kernelI6__halfLi256EEvPKT_lldifPiPf:
	.zero		1168


//--------------------- .nv.shared._Z41compute_row_shift_scale_from_input_kernelIfLi256EEvPKT_lldifPiPf --------------------------
	.section	.nv.shared._Z41compute_row_shift_scale_from_input_kernelIfLi256EEvPKT_lldifPiPf,"aw",@nobits
	.sectionflags	@""
	.align	8
.nv.shared._Z41compute_row_shift_scale_from_input_kernelIfLi256EEvPKT_lldifPiPf:
	.zero		1168


//--------------------- .nv.constant0._Z32compute_chunk_shift_scale_kernelILi256EEvPKxlliifPiPf --------------------------
	.section	.nv.constant0._Z32compute_chunk_shift_scale_kernelILi256EEvPKxlliifPiPf,"a",@progbits
	.sectionflags	@""
	.align	4
.nv.constant0._Z32compute_chunk_shift_scale_kernelILi256EEvPKxlliifPiPf:
	.zero		952


//--------------------- .nv.constant0._Z30compute_row_shift_scale_kernelILi256EEvPKxllifPiPf --------------------------
	.section	.nv.constant0._Z30compute_row_shift_scale_kernelILi256EEvPKxllifPiPf,"a",@progbits
	.sectionflags	@""
	.align	4
.nv.constant0._Z30compute_row_shift_scale_kernelILi256EEvPKxllifPiPf:
	.zero		944


//--------------------- .nv.constant0._Z36quantize_round_to_int64_batch_kernelI13__nv_bfloat16EvPKT_ldPx --------------------------
	.section	.nv.constant0._Z36quantize_round_to_int64_batch_kernelI13__nv_bfloat16EvPKT_ldPx,"a",@progbits
	.sectionflags	@""
	.align	4
.nv.constant0._Z36quantize_round_to_int64_batch_kernelI13__nv_bfloat16EvPKT_ldPx:
	.zero		928


//--------------------- .nv.constant0._Z36quantize_round_to_int64_batch_kernelI6__halfEvPKT_ldPx --------------------------
	.section	.nv.constant0._Z36quantize_round_to_int64_batch_kernelI6__halfEvPKT_ldPx,"a",@progbits
	.sectionflags	@""
	.align	4
.nv.constant0._Z36quantize_round_to_int64_batch_kernelI6__halfEvPKT_ldPx:
	.zero		928


//--------------------- .nv.constant0._Z36quantize_round_to_int64_batch_kernelIfEvPKT_ldPx --------------------------
	.section	.nv.constant0._Z36quantize_round_to_int64_batch_kernelIfEvPKT_ldPx,"a",@progbits
	.sectionflags	@""
	.align	4
.nv.constant0._Z36quantize_round_to_int64_batch_kernelIfEvPKT_ldPx:
	.zero		928


//--------------------- .nv.constant0._Z46quantize_shift_pack_chunk_batch_oneshot_kernelI13__nv_bfloat16EvPKT_lliiiydiPKiPy --------------------------
	.section	.nv.constant0._Z46quantize_shift_pack_chunk_batch_oneshot_kernelI13__nv_bfloat16EvPKT_lliiiydiPKiPy,"a",@progbits
	.sectionflags	@""
	.align	4
.nv.constant0._Z46quantize_shift_pack_chunk_batch_oneshot_kernelI13__nv_bfloat16EvPKT_lliiiydiPKiPy:
	.zero		976


//--------------------- .nv.constant0._Z46quantize_shift_pack_chunk_batch_oneshot_kernelI6__halfEvPKT_lliiiydiPKiPy --------------------------
	.section	.nv.constant0._Z46quantize_shift_pack_chunk_batch_oneshot_kernelI6__halfEvPKT_lliiiydiPKiPy,"a",@progbits
	.sectionflags	@""
	.align	4
.nv.constant0._Z46quantize_shift_pack_chunk_batch_oneshot_kernelI6__halfEvPKT_lliiiydiPKiPy:
	.zero		976


//--------------------- .nv.constant0._Z46quantize_shift_pack_chunk_batch_oneshot_kernelIfEvPKT_lliiiydiPKiPy --------------------------
	.section	.nv.constant0._Z46quantize_shift_pack_chunk_batch_oneshot_kernelIfEvPKT_lliiiydiPKiPy,"a",@progbits
	.sectionflags	@""
	.align	4
.nv.constant0._Z46quantize_shift_pack_chunk_batch_oneshot_kernelIfEvPKT_lliiiydiPKiPy:
	.zero		976


//--------------------- .nv.constant0._Z44quantize_shift_pack_row_batch_oneshot_kernelI13__nv_bfloat16EvPKT_lliiydiPKiPy --------------------------
	.section	.nv.constant0._Z44quantize_shift_pack_row_batch_oneshot_kernelI13__nv_bfloat16EvPKT_lliiydiPKiPy,"a",@progbits
	.sectionflags	@""
	.align	4
.nv.constant0._Z44quantize_shift_pack_row_batch_oneshot_kernelI13__nv_bfloat16EvPKT_lliiydiPKiPy:
	.zero		968


//--------------------- .nv.constant0._Z44quantize_shift_pack_row_batch_oneshot_kernelI6__halfEvPKT_lliiydiPKiPy --------------------------
	.section	.nv.constant0._Z44quantize_shift_pack_row_batch_oneshot_kernelI6__halfEvPKT_lliiydiPKiPy,"a",@progbits
	.sectionflags	@""
	.align	4
.nv.constant0._Z44quantize_shift_pack_row_batch_oneshot_kernelI6__halfEvPKT_lliiydiPKiPy:
	.zero		968


//--------------------- .nv.constant0._Z44quantize_shift_pack_row_batch_oneshot_kernelIfEvPKT_lliiydiPKiPy --------------------------
	.section	.nv.constant0._Z44quantize_shift_pack_row_batch_oneshot_kernelIfEvPKT_lliiydiPKiPy,"a",@progbits
	.sectionflags	@""
	.align	4
.nv.constant0._Z44quantize_shift_pack_row_batch_oneshot_kernelIfEvPKT_lliiydiPKiPy:
	.zero		968


//--------------------- .nv.constant0._Z43compute_chunk_shift_scale_from_input_kernelI13__nv_bfloat16Li256EEvPKT_llidifPiPf --------------------------
	.section	.nv.constant0._Z43compute_chunk_shift_scale_from_input_kernelI13__nv_bfloat16Li256EEvPKT_llidifPiPf,"a",@progbits
	.sectionflags	@""
	.align	4
.nv.constant0._Z43compute_chunk_shift_scale_from_input_kernelI13__nv_bfloat16Li256EEvPKT_llidifPiPf:
	.zero		960


//--------------------- .nv.constant0._Z43compute_chunk_shift_scale_from_input_kernelI6__halfLi256EEvPKT_llidifPiPf --------------------------
	.section	.nv.constant0._Z43compute_chunk_shift_scale_from_input_kernelI6__halfLi256EEvPKT_llidifPiPf,"a",@progbits
	.sectionflags	@""
	.align	4
.nv.constant0._Z43compute_chunk_shift_scale_from_input_kernelI6__halfLi256EEvPKT_llidifPiPf:
	.zero		960


//--------------------- .nv.constant0._Z43compute_chunk_shift_scale_from_input_kernelIfLi256EEvPKT_llidifPiPf --------------------------
	.section	.nv.constant0._Z43compute_chunk_shift_scale_from_input_kernelIfLi256EEvPKT_llidifPiPf,"a",@progbits
	.sectionflags	@""
	.align	4
.nv.constant0._Z43compute_chunk_shift_scale_from_input_kernelIfLi256EEvPKT_llidifPiPf:
	.zero		960


//--------------------- .nv.constant0._Z41compute_row_shift_scale_from_input_kernelI13__nv_bfloat16Li256EEvPKT_lldifPiPf --------------------------
	.section	.nv.constant0._Z41compute_row_shift_scale_from_input_kernelI13__nv_bfloat16Li256EEvPKT_lldifPiPf,"a",@progbits
	.sectionflags	@""
	.align	4
.nv.constant0._Z41compute_row_shift_scale_from_input_kernelI13__nv_bfloat16Li256EEvPKT_lldifPiPf:
	.zero		952


//--------------------- .nv.constant0._Z41compute_row_shift_scale_from_input_kernelI6__halfLi256EEvPKT_lldifPiPf --------------------------
	.section	.nv.constant0._Z41compute_row_shift_scale_from_input_kernelI6__halfLi256EEvPKT_lldifPiPf,"a",@progbits
	.sectionflags	@""
	.align	4
.nv.constant0._Z41compute_row_shift_scale_from_input_kernelI6__halfLi256EEvPKT_lldifPiPf:
	.zero		952


//--------------------- .nv.constant0._Z41compute_row_shift_scale_from_input_kernelIfLi256EEvPKT_lldifPiPf --------------------------
	.section	.nv.constant0._Z41compute_row_shift_scale_from_input_kernelIfLi256EEvPKT_lldifPiPf,"a",@progbits
	.sectionflags	@""
	.align	4
.nv.constant0._Z41compute_row_shift_scale_from_input_kernelIfLi256EEvPKT_lldifPiPf:
	.zero		952


//--------------------- .nv.constant0._Z30apply_chunk_shift_clamp_kernelPxlliPKixx --------------------------
	.section	.nv.constant0._Z30apply_chunk_shift_clamp_kernelPxlliPKixx,"a",@progbits
	.sectionflags	@""
	.align	4
.nv.constant0._Z30apply_chunk_shift_clamp_kernelPxlliPKixx:
	.zero		952


//--------------------- .nv.constant0._Z28apply_row_shift_clamp_kernelPxllPKixx --------------------------
	.section	.nv.constant0._Z28apply_row_shift_clamp_kernelPxllPKixx,"a",@progbits
	.sectionflags	@""
	.align	4
.nv.constant0._Z28apply_row_shift_clamp_kernelPxllPKixx:
	.zero		944


//--------------------- SYMBOLS --------------------------

	.type		.nv.reservedSmem.offset0,@object
	.size		.nv.reservedSmem.offset0,0x4
	.type		.nv.reservedSmem.cap,@object
	.size		.nv.reservedSmem.cap,0x4
